def attn_fwd(
    Q,
    K,
    V,
    Out,
    Lse,
    sm_scale,
    stride_qz,
    stride_qh,
    stride_qm,
    stride_qk,
    stride_kz,
    stride_kh,
    stride_kn,
    stride_kk,
    stride_vz,
    stride_vh,
    stride_vn,
    stride_vk,
    stride_oz,
    stride_oh,
    stride_om,
    stride_ok,
    seqlen_q,
    seqlen_k,
    BLOCK_M: tl.constexpr,
    BLOCK_N: tl.constexpr,
    HEAD_DIM: tl.constexpr,
    CAUSAL: tl.constexpr,
):
    start_m = tl.program_id(0)
    off_hz = tl.program_id(1)
    q_off = off_hz * stride_qh
    k_off = off_hz * stride_kh
    v_off = off_hz * stride_vh
    offs_m = start_m * BLOCK_M + tl.arange(0, BLOCK_M)
    offs_d = tl.arange(0, HEAD_DIM)
    offs_n = tl.arange(0, BLOCK_N)
    q_ptrs = Q + q_off + offs_m[:, None] * stride_qm + offs_d[None, :] * stride_qk
    k_ptrs = K + k_off + offs_d[:, None] * stride_kk + offs_n[None, :] * stride_kn
    v_ptrs = V + v_off + offs_n[:, None] * stride_vn + offs_d[None, :] * stride_vk
    m_i = tl.full([BLOCK_M], float("-inf"), dtype=tl.float32)
    l_i = tl.zeros([BLOCK_M], dtype=tl.float32) + 1.0
    acc = tl.zeros([BLOCK_M, HEAD_DIM], dtype=tl.float32)
    q = tl.load(q_ptrs)
    acc, l_i, m_i = _attn_fwd_inner(
        acc,
        l_i,
        m_i,
        q,
        k_ptrs,
        v_ptrs,
        sm_scale,
        stride_kn,
        stride_vn,
        start_m,
        seqlen_k,
        BLOCK_M,
        BLOCK_N,
        HEAD_DIM,
        CAUSAL,
    )
    acc = acc / l_i[:, None]
    lse = m_i + tl.math.log2(l_i) / 1.4426950408889634
    o_ptrs = (
        Out
        + off_hz * stride_oh
        + offs_m[:, None] * stride_om
        + offs_d[None, :] * stride_ok
    )
    tl.store(o_ptrs, acc.to(Out.dtype.element_ty))
    tl.store(Lse + off_hz * seqlen_q + offs_m, lse)

# config = {"BLOCK_M": 256, "BLOCK_N": 128, "HEAD_DIM": 128, "arch": "sm_100", "causal": true, "dtype": "bf16", "num_stages": 2, "num_warps": 16}
# arch = sm_100


// ===== COMPILED SASS (sm_100a) =====

	.target	sm_100a

	.elftype	@"ET_EXEC"


//--------------------- .note.nv.tkinfo           --------------------------
	.section	.note.nv.tkinfo,"",@"SHT_NOTE"
	.sectionflags	@"SHF_NOTE_NV_TKINFO"
	.tkinfo
        /*0018*/ 	.word	0x00000081
        /*0030*/ 	.string	""
        /*0030*/ 	.string	"ptxas-blackwell"
        /*0030*/ 	.string	"Cuda compilation tools, release 12.9, V12.9.86"
        /*0030*/ 	.string	"Build cuda_12.9.r12.9/compiler.36037853_0"
        /*0030*/ 	.string	"-v  -suppress-debug-info  -lineinfo  -arch sm_100a "



//--------------------- .note.nv.cuver            --------------------------
	.section	.note.nv.cuver,"",@"SHT_NOTE"
	.sectionflags	@"SHF_NOTE_NV_CUVER"
        /*0018*/ 	.short	0x0001
        /*001a*/ 	.short	0x0064
        /*001c*/ 	.short	0x0001
        /*001e*/ 	.short	0x0000
        /*0020*/ 	.short	0x0001
        /*0022*/ 	.short	0x0000


//--------------------- .nv.info                  --------------------------
	.section	.nv.info,"",@"SHT_CUDA_INFO"
	.align	4


	//----- nvinfo : EIATTR_REGCOUNT
	.align		4
        /*0000*/ 	.byte	0x04, 0x2f
        /*0002*/ 	.short	(.L_2 - .L_1)
	.align		4
.L_1:
        /*0004*/ 	.word	index@(attn_fwd)
        /*0008*/ 	.word	0x00000020


	//----- nvinfo : EIATTR_FRAME_SIZE
	.align		4
.L_2:
        /*000c*/ 	.byte	0x04, 0x11
        /*000e*/ 	.short	(.L_4 - .L_3)
	.align		4
.L_3:
        /*0010*/ 	.word	index@(attn_fwd)
        /*0014*/ 	.word	0x00001800


	//----- nvinfo : EIATTR_MIN_STACK_SIZE
	.align		4
.L_4:
        /*0018*/ 	.byte	0x04, 0x12
        /*001a*/ 	.short	(.L_6 - .L_5)
	.align		4
.L_5:
        /*001c*/ 	.word	index@(attn_fwd)
        /*0020*/ 	.word	0x00001800
.L_6:


//--------------------- .nv.info.attn_fwd         --------------------------
	.section	.nv.info.attn_fwd,"",@"SHT_CUDA_INFO"
	.sectionflags	@""
	.align	4


	//----- nvinfo : EIATTR_CUDA_API_VERSION
	.align		4
        /*0000*/ 	.byte	0x04, 0x37
        /*0002*/ 	.short	(.L_8 - .L_7)
.L_7:
        /*0004*/ 	.word	0x00000081


	//----- nvinfo : EIATTR_KPARAM_INFO
	.align		4
.L_8:
        /*0008*/ 	.byte	0x04, 0x17
        /*000a*/ 	.short	(.L_10 - .L_9)
.L_9:
        /*000c*/ 	.word	0x00000000
        /*0010*/ 	.short	0x0019
        /*0012*/ 	.short	0x0080
        /*0014*/ 	.byte	0x00, 0xf4, 0x21, 0x00


	//----- nvinfo : EIATTR_KPARAM_INFO
	.align		4
.L_10:
        /*0018*/ 	.byte	0x04, 0x17
        /*001a*/ 	.short	(.L_12 - .L_11)
.L_11:
        /*001c*/ 	.word	0x00000000
        /*0020*/ 	.short	0x0018
        /*0022*/ 	.short	0x0078
        /*0024*/ 	.byte	0x00, 0xf4, 0x21, 0x00


	//----- nvinfo : EIATTR_KPARAM_INFO
	.align		4
.L_12:
        /*0028*/ 	.byte	0x04, 0x17
        /*002a*/ 	.short	(.L_14 - .L_13)
.L_13:
        /*002c*/ 	.word	0x00000000
        /*0030*/ 	.short	0x0017
        /*0032*/ 	.short	0x0070
        /*0034*/ 	.byte	0x00, 0xf0, 0x11, 0x00


	//----- nvinfo : EIATTR_KPARAM_INFO
	.align		4
.L_14:
        /*0038*/ 	.byte	0x04, 0x17
        /*003a*/ 	.short	(.L_16 - .L_15)
.L_15:
        /*003c*/ 	.word	0x00000000
        /*0040*/ 	.short	0x0016
        /*0042*/ 	.short	0x006c
        /*0044*/ 	.byte	0x00, 0xf0, 0x11, 0x00


	//----- nvinfo : EIATTR_KPARAM_INFO
	.align		4
.L_16:
        /*0048*/ 	.byte	0x04, 0x17
        /*004a*/ 	.short	(.L_18 - .L_17)
.L_17:
        /*004c*/ 	.word	0x00000000
        /*0050*/ 	.short	0x0015
        /*0052*/ 	.short	0x0068
        /*0054*/ 	.byte	0x00, 0xf0, 0x11, 0x00


	//----- nvinfo : EIATTR_KPARAM_INFO
	.align		4
.L_18:
        /*0058*/ 	.byte	0x04, 0x17
        /*005a*/ 	.short	(.L_20 - .L_19)
.L_19:
        /*005c*/ 	.word	0x00000000
        /*0060*/ 	.short	0x0014
        /*0062*/ 	.short	0x0064
        /*0064*/ 	.byte	0x00, 0xf0, 0x11, 0x00


	//----- nvinfo : EIATTR_KPARAM_INFO
	.align		4
.L_20:
        /*0068*/ 	.byte	0x04, 0x17
        /*006a*/ 	.short	(.L_22 - .L_21)
.L_21:
        /*006c*/ 	.word	0x00000000
        /*0070*/ 	.short	0x0013
        /*0072*/ 	.short	0x0060
        /*0074*/ 	.byte	0x00, 0xf0, 0x11, 0x00


	//----- nvinfo : EIATTR_KPARAM_INFO
	.align		4
.L_22:
        /*0078*/ 	.byte	0x04, 0x17
        /*007a*/ 	.short	(.L_24 - .L_23)
.L_23:
        /*007c*/ 	.word	0x00000000
        /*0080*/ 	.short	0x0012
        /*0082*/ 	.short	0x005c
        /*0084*/ 	.byte	0x00, 0xf0, 0x11, 0x00


	//----- nvinfo : EIATTR_KPARAM_INFO
	.align		4
.L_24:
        /*0088*/ 	.byte	0x04, 0x17
        /*008a*/ 	.short	(.L_26 - .L_25)
.L_25:
        /*008c*/ 	.word	0x00000000
        /*0090*/ 	.short	0x0011
        /*0092*/ 	.short	0x0058
        /*0094*/ 	.byte	0x00, 0xf0, 0x11, 0x00


	//----- nvinfo : EIATTR_KPARAM_INFO
	.align		4
.L_26:
        /*0098*/ 	.byte	0x04, 0x17
        /*009a*/ 	.short	(.L_28 - .L_27)
.L_27:
        /*009c*/ 	.word	0x00000000
        /*00a0*/ 	.short	0x0010
        /*00a2*/ 	.short	0x0054
        /*00a4*/ 	.byte	0x00, 0xf0, 0x11, 0x00


	//----- nvinfo : EIATTR_KPARAM_INFO
	.align		4
.L_28:
        /*00a8*/ 	.byte	0x04, 0x17
        /*00aa*/ 	.short	(.L_30 - .L_29)
.L_29:
        /*00ac*/ 	.word	0x00000000
        /*00b0*/ 	.short	0x000f
        /*00b2*/ 	.short	0x0050
        /*00b4*/ 	.byte	0x00, 0xf0, 0x11, 0x00


	//----- nvinfo : EIATTR_KPARAM_INFO
	.align		4
.L_30:
        /*00b8*/ 	.byte	0x04, 0x17
        /*00ba*/ 	.short	(.L_32 - .L_31)
.L_31:
        /*00bc*/ 	.word	0x00000000
        /*00c0*/ 	.short	0x000e
        /*00c2*/ 	.short	0x004c
        /*00c4*/ 	.byte	0x00, 0xf0, 0x11, 0x00


	//----- nvinfo : EIATTR_KPARAM_INFO
	.align		4
.L_32:
        /*00c8*/ 	.byte	0x04, 0x17
        /*00ca*/ 	.short	(.L_34 - .L_33)
.L_33:
        /*00cc*/ 	.word	0x00000000
        /*00d0*/ 	.short	0x000d
        /*00d2*/ 	.short	0x0048
        /*00d4*/ 	.byte	0x00, 0xf0, 0x11, 0x00


	//----- nvinfo : EIATTR_KPARAM_INFO
	.align		4
.L_34:
        /*00d8*/ 	.byte	0x04, 0x17
        /*00da*/ 	.short	(.L_36 - .L_35)
.L_35:
        /*00dc*/ 	.word	0x00000000
        /*00e0*/ 	.short	0x000c
        /*00e2*/ 	.short	0x0044
        /*00e4*/ 	.byte	0x00, 0xf0, 0x11, 0x00


	//----- nvinfo : EIATTR_KPARAM_INFO
	.align		4
.L_36:
        /*00e8*/ 	.byte	0x04, 0x17
        /*00ea*/ 	.short	(.L_38 - .L_37)
.L_37:
        /*00ec*/ 	.word	0x00000000
        /*00f0*/ 	.short	0x000b
        /*00f2*/ 	.short	0x0040
        /*00f4*/ 	.byte	0x00, 0xf0, 0x11, 0x00


	//----- nvinfo : EIATTR_KPARAM_INFO
	.align		4
.L_38:
        /*00f8*/ 	.byte	0x04, 0x17
        /*00fa*/ 	.short	(.L_40 - .L_39)
.L_39:
        /*00fc*/ 	.word	0x00000000
        /*0100*/ 	.short	0x000a
        /*0102*/ 	.short	0x003c
        /*0104*/ 	.byte	0x00, 0xf0, 0x11, 0x00


	//----- nvinfo : EIATTR_KPARAM_INFO
	.align		4
.L_40:
        /*0108*/ 	.byte	0x04, 0x17
        /*010a*/ 	.short	(.L_42 - .L_41)
.L_41:
        /*010c*/ 	.word	0x00000000
        /*0110*/ 	.short	0x0009
        /*0112*/ 	.short	0x0038
        /*0114*/ 	.byte	0x00, 0xf0, 0x11, 0x00


	//----- nvinfo : EIATTR_KPARAM_INFO
	.align		4
.L_42:
        /*0118*/ 	.byte	0x04, 0x17
        /*011a*/ 	.short	(.L_44 - .L_43)
.L_43:
        /*011c*/ 	.word	0x00000000
        /*0120*/ 	.short	0x0008
        /*0122*/ 	.short	0x0034
        /*0124*/ 	.byte	0x00, 0xf0, 0x11, 0x00


	//----- nvinfo : EIATTR_KPARAM_INFO
	.align		4
.L_44:
        /*0128*/ 	.byte	0x04, 0x17
        /*012a*/ 	.short	(.L_46 - .L_45)
.L_45:
        /*012c*/ 	.word	0x00000000
        /*0130*/ 	.short	0x0007
        /*0132*/ 	.short	0x0030
        /*0134*/ 	.byte	0x00, 0xf0, 0x11, 0x00


	//----- nvinfo : EIATTR_KPARAM_INFO
	.align		4
.L_46:
        /*0138*/ 	.byte	0x04, 0x17
        /*013a*/ 	.short	(.L_48 - .L_47)
.L_47:
        /*013c*/ 	.word	0x00000000
        /*0140*/ 	.short	0x0006
        /*0142*/ 	.short	0x002c
        /*0144*/ 	.byte	0x00, 0xf0, 0x11, 0x00


	//----- nvinfo : EIATTR_KPARAM_INFO
	.align		4
.L_48:
        /*0148*/ 	.byte	0x04, 0x17
        /*014a*/ 	.short	(.L_50 - .L_49)
.L_49:
        /*014c*/ 	.word	0x00000000
        /*0150*/ 	.short	0x0005
        /*0152*/ 	.short	0x0028
        /*0154*/ 	.byte	0x00, 0xf0, 0x11, 0x00


	//----- nvinfo : EIATTR_KPARAM_INFO
	.align		4
.L_50:
        /*0158*/ 	.byte	0x04, 0x17
        /*015a*/ 	.short	(.L_52 - .L_51)
.L_51:
        /*015c*/ 	.word	0x00000000
        /*0160*/ 	.short	0x0004
        /*0162*/ 	.short	0x0020
        /*0164*/ 	.byte	0x00, 0xf4, 0x21, 0x00


	//----- nvinfo : EIATTR_KPARAM_INFO
	.align		4
.L_52:
        /*0168*/ 	.byte	0x04, 0x17
        /*016a*/ 	.short	(.L_54 - .L_53)
.L_53:
        /*016c*/ 	.word	0x00000000
        /*0170*/ 	.short	0x0003
        /*0172*/ 	.short	0x0018
        /*0174*/ 	.byte	0x00, 0xf4, 0x21, 0x00


	//----- nvinfo : EIATTR_KPARAM_INFO
	.align		4
.L_54:
        /*0178*/ 	.byte	0x04, 0x17
        /*017a*/ 	.short	(.L_56 - .L_55)
.L_55:
        /*017c*/ 	.word	0x00000000
        /*0180*/ 	.short	0x0002
        /*0182*/ 	.short	0x0010
        /*0184*/ 	.byte	0x00, 0xf4, 0x21, 0x00


	//----- nvinfo : EIATTR_KPARAM_INFO
	.align		4
.L_56:
        /*0188*/ 	.byte	0x04, 0x17
        /*018a*/ 	.short	(.L_58 - .L_57)
.L_57:
        /*018c*/ 	.word	0x00000000
        /*0190*/ 	.short	0x0001
        /*0192*/ 	.short	0x0008
        /*0194*/ 	.byte	0x00, 0xf4, 0x21, 0x00


	//----- nvinfo : EIATTR_KPARAM_INFO
	.align		4
.L_58:
        /*0198*/ 	.byte	0x04, 0x17
        /*019a*/ 	.short	(.L_60 - .L_59)
.L_59:
        /*019c*/ 	.word	0x00000000
        /*01a0*/ 	.short	0x0000
        /*01a2*/ 	.short	0x0000
        /*01a4*/ 	.byte	0x00, 0xf4, 0x21, 0x00


	//----- nvinfo : EIATTR_SPARSE_MMA_MASK
	.align		4
.L_60:
        /*01a8*/ 	.byte	0x03, 0x50
        /*01aa*/ 	.short	0x0000


	//----- nvinfo : EIATTR_MAXREG_COUNT
	.align		4
        /*01ac*/ 	.byte	0x03, 0x1b
        /*01ae*/ 	.short	0x0080


	//----- nvinfo : EIATTR_NUM_BARRIERS
	.align		4
        /*01b0*/ 	.byte	0x02, 0x4c
        /*01b2*/ 	.byte	0x01
	.zero		1


	//----- nvinfo : EIATTR_ANNOTATIONS
	.align		4
        /*01b4*/ 	.byte	0x04, 0x55
        /*01b6*/ 	.short	(.L_62 - .L_61)


	//   ....[0]....
.L_61:
        /*01b8*/ 	.word	0x00000001
        /*01bc*/ 	.byte	0x10, 0x05, 0x00, 0x00, 0x01, 0x00, 0x00, 0x00, 0x20, 0x05, 0x00, 0x00, 0x01, 0x00, 0x00, 0x00
        /* <DEDUP_REMOVED lines=2028> */
        /*808c*/ 	.byte	0x90, 0xc8, 0x01, 0x00, 0x01, 0x00, 0x00, 0x00, 0xa0, 0xca, 0x01, 0x00


	//----- nvinfo : EIATTR_COOP_GROUP_MASK_REGIDS
	.align		4
.L_62:
        /*8098*/ 	.byte	0x04, 0x29
        /*809a*/ 	.short	(.L_64 - .L_63)


	//   ....[0]....
.L_63:
        /*809c*/ 	.word	0xffffffff


	//   ....[1]....
        /*80a0*/ 	.word	0xffffffff


	//   ....[2]....
        /*80a4*/ 	.word	0xffffffff


	//   ....[3]....
        /*80a8*/ 	.word	0xffffffff


	//   ....[4]....
        /*80ac*/ 	.word	0xffffffff


	//   ....[5]....
        /*80b0*/ 	.word	0xffffffff


	//   ....[6]....
        /*80b4*/ 	.word	0xffffffff


	//   ....[7]....
        /*80b8*/ 	.word	0xffffffff


	//----- nvinfo : EIATTR_COOP_GROUP_INSTR_OFFSETS
	.align		4
.L_64:
        /*80bc*/ 	.byte	0x04, 0x28
        /*80be*/ 	.short	(.L_66 - .L_65)


	//   ....[0]....
.L_65:
        /*80c0*/ 	.word	0x0000e440


	//   ....[1]....
        /*80c4*/ 	.word	0x0000e4a0


	//   ....[2]....
        /*80c8*/ 	.word	0x0000e4e0


	//   ....[3]....
        /*80cc*/ 	.word	0x0000e610


	//   ....[4]....
        /*80d0*/ 	.word	0x00017a80


	//   ....[5]....
        /*80d4*/ 	.word	0x00017b00


	//   ....[6]....
        /*80d8*/ 	.word	0x00017da0


	//   ....[7]....
        /*80dc*/ 	.word	0x00017db0


	//----- nvinfo : EIATTR_VRC_CTA_INIT_COUNT
	.align		4
.L_66:
        /*80e0*/ 	.byte	0x02, 0x4a
	.zero		1
	.zero		1


	//----- nvinfo : EIATTR_EXIT_INSTR_OFFSETS
	.align		4
        /*80e4*/ 	.byte	0x04, 0x1c
        /*80e6*/ 	.short	(.L_68 - .L_67)


	//   ....[0]....
.L_67:
        /*80e8*/ 	.word	0x0001ca90


	//   ....[1]....
        /*80ec*/ 	.word	0x0001cad0


	//----- nvinfo : EIATTR_REQNTID
	.align		4
.L_68:
        /*80f0*/ 	.byte	0x04, 0x10
        /*80f2*/ 	.short	(.L_70 - .L_69)
.L_69:
        /*80f4*/ 	.word	0x00000200
        /*80f8*/ 	.word	0x00000001
        /*80fc*/ 	.word	0x00000001


	//----- nvinfo : EIATTR_CBANK_PARAM_SIZE
	.align		4
.L_70:
        /*8100*/ 	.byte	0x03, 0x19
        /*8102*/ 	.short	0x0088


	//----- nvinfo : EIATTR_PARAM_CBANK
	.align		4
        /*8104*/ 	.byte	0x04, 0x0a
        /*8106*/ 	.short	(.L_72 - .L_71)
	.align		4
.L_71:
        /*8108*/ 	.word	index@(.nv.constant0.attn_fwd)
        /*810c*/ 	.short	0x0380
        /*810e*/ 	.short	0x0088


	//----- nvinfo : EIATTR_SW_WAR
	.align		4
.L_72:
        /*8110*/ 	.byte	0x04, 0x36
        /*8112*/ 	.short	(.L_74 - .L_73)
.L_73:
        /*8114*/ 	.word	0x00000008
.L_74:


//--------------------- .nv.compat                --------------------------
	.section	.nv.compat,"",@"SHT_CUDA_COMPAT_INFO"
	.align	4
        /*0000*/ 	.byte	0x02, 0x02, 0x01, 0x00, 0x02, 0x05, 0x05, 0x00, 0x02, 0x03, 0x00, 0x00, 0x02, 0x06, 0x01, 0x00


//--------------------- .nv.callgraph             --------------------------
	.section	.nv.callgraph,"",@"SHT_CUDA_CALLGRAPH"
	.align	4
	.sectionentsize	8
	.align		4
        /*0000*/ 	.word	0x00000000
	.align		4
        /*0004*/ 	.word	0xffffffff
	.align		4
        /*0008*/ 	.word	0x00000000
	.align		4
        /*000c*/ 	.word	0xfffffffe
	.align		4
        /*0010*/ 	.word	0x00000000
	.align		4
        /*0014*/ 	.word	0xfffffffd
	.align		4
        /*0018*/ 	.word	0x00000000
	.align		4
        /*001c*/ 	.word	0xfffffffc


//--------------------- .nv.constant4             --------------------------
	.section	.nv.constant4,"a",@progbits
	.align	8
	.align		8
.nv.constant4:
        /*0000*/ 	.dword	_$_str


//--------------------- .text.attn_fwd            --------------------------
	.section	.text.attn_fwd,"ax",@progbits
	.align	128
        .global         attn_fwd
        .type           attn_fwd,@function
        .size           attn_fwd,(.L_x_3 - attn_fwd)
        .other          attn_fwd,@"STO_CUDA_ENTRY STV_DEFAULT"
attn_fwd:
.text.attn_fwd:
[----:B------:R-:W0:Y:S01]  /*0000*/  LDC R1, c[0x0][0x37c] ;  /* 0x0000df00ff017b82 */ /* 0x000e220000000800 */
[----:B------:R-:W1:Y:S07]  /*0010*/  S2R R0, SR_CTAID.X ;  /* 0x0000000000007919 */ /* 0x000e6e0000002500 */
[----:B------:R-:W2:Y:S01]  /*0020*/  S2UR UR7, SR_CTAID.Y ;  /* 0x00000000000779c3 */ /* 0x000ea20000002600 */
[----:B------:R-:W2:Y:S01]  /*0030*/  LDCU.64 UR4, c[0x0][0x3b0] ;  /* 0x00007600ff0477ac */ /* 0x000ea20008000a00 */
[----:B0-----:R-:W-:Y:S01]  /*0040*/  VIADD R1, R1, 0xffffe800 ;  /* 0xffffe80001017836 */ /* 0x001fe20000000000 */
[----:B------:R-:W1:Y:S01]  /*0050*/  S2R R2, SR_TID.X ;  /* 0x0000000000027919 */ /* 0x000e620000002100 */
[----:B------:R-:W0:Y:S04]  /*0060*/  LDCU.64 UR8, c[0x0][0x358] ;  /* 0x00006b00ff0877ac */ /* 0x000e280008000a00 */
[----:B------:R-:W3:Y:S08]  /*0070*/  LDC R4, c[0x0][0x3b8] ;  /* 0x0000ee00ff047b82 */ /* 0x000ef00000000800 */
[----:B------:R-:W4:Y:S01]  /*0080*/  LDC.64 R6, c[0x0][0x380] ;  /* 0x0000e000ff067b82 */ /* 0x000f220000000a00 */
[----:B--2---:R-:W-:-:S04]  /*0090*/  UIMAD UR4, UR7, UR4, URZ ;  /* 0x00000004070472a4 */ /* 0x004fc8000f8e02ff */
[----:B------:R-:W-:Y:S01]  /*00a0*/  USHF.L.U32 UR6, UR4, 0x1, URZ ;  /* 0x0000000104067899 */ /* 0x000fe200080006ff */
[----:B-1----:R-:W-:Y:S02]  /*00b0*/  PRMT R0, R2, 0x6540, R0 ;  /* 0x0000654002007816 */ /* 0x002fe40000000000 */
[----:B------:R-:W-:-:S03]  /*00c0*/  SHF.R.U32.HI R5, RZ, 0x8, R2 ;  /* 0x00000008ff057819 */ /* 0x000fc60000011602 */
[----:B------:R-:W-:Y:S01]  /*00d0*/  IMAD R0, R0, UR5, RZ ;  /* 0x0000000500007c24 */ /* 0x000fe2000f8e02ff */
[----:B------:R-:W-:Y:S01]  /*00e0*/  SGXT.U32 R5, R5, 0x1 ;  /* 0x000000010505781a */ /* 0x000fe20000000000 */
[----:B------:R-:W-:Y:S02]  /*00f0*/  UIMAD.WIDE UR4, UR4, 0x2, URZ ;  /* 0x00000002040478a5 */ /* 0x000fe4000f8e02ff */
[C---:B------:R-:W-:Y:S02]  /*0100*/  IMAD.SHL.U32 R3, R0.reuse, 0x2, RZ ;  /* 0x0000000200037824 */ /* 0x040fe400078e00ff */
[----:B---3--:R-:W-:Y:S02]  /*0110*/  IMAD R5, R5, R4, RZ ;  /* 0x0000000405057224 */ /* 0x008fe400078e02ff */
[----:B------:R-:W-:Y:S01]  /*0120*/  IMAD.HI R0, R0, 0x2, RZ ;  /* 0x0000000200007827 */ /* 0x000fe200078e02ff */
[----:B----4-:R-:W-:-:S03]  /*0130*/  IADD3 R2, P0, P1, R3, UR6, R6 ;  /* 0x0000000603027c10 */ /* 0x010fc6000f91e006 */
[----:B------:R-:W-:Y:S01]  /*0140*/  IMAD R3, R4, 0x2, R5 ;  /* 0x0000000204037824 */ /* 0x000fe200078e0205 */
[----:B------:R-:W-:Y:S02]  /*0150*/  IADD3.X R0, PT, PT, R0, UR5, R7, P0, P1 ;  /* 0x0000000500007c10 */ /* 0x000fe400087e2407 */
[-C--:B------:R-:W-:Y:S02]  /*0160*/  LEA R10, P0, R5, R2.reuse, 0x1 ;  /* 0x00000002050a7211 */ /* 0x080fe400078008ff */
[C---:B------:R-:W-:Y:S02]  /*0170*/  LEA R8, P1, R3.reuse, R2, 0x1 ;  /* 0x0000000203087211 */ /* 0x040fe400078208ff */
[C---:B------:R-:W-:Y:S02]  /*0180*/  LEA R7, R4.reuse, R3, 0x1 ;  /* 0x0000000304077211 */ /* 0x040fe400078e08ff */
[-C--:B------:R-:W-:Y:S02]  /*0190*/  LEA.HI.X.SX32 R9, R3, R0.reuse, 0x1, P1 ;  /* 0x0000000003097211 */ /* 0x080fe400008f0eff */
[----:B------:R-:W-:Y:S01]  /*01a0*/  LEA.HI.X.SX32 R11, R5, R0, 0x1, P0 ;  /* 0x00000000050b7211 */ /* 0x000fe200000f0eff */
[C---:B------:R-:W-:Y:S01]  /*01b0*/  IMAD R3, R4.reuse, 0x2, R7 ;  /* 0x0000000204037824 */ /* 0x040fe200078e0207 */
[C---:B------:R-:W-:Y:S01]  /*01c0*/  LEA R6, P0, R7.reuse, R2, 0x1 ;  /* 0x0000000207067211 */ /* 0x040fe200078008ff */
[----:B0-----:R0:W2:Y:S02]  /*01d0*/  LDG.E.U16 R23, desc[UR8][R8.64] ;  /* 0x0000000808177981 */ /* 0x0010a4000c1e1500 */
[C---:B------:R-:W-:Y:S01]  /*01e0*/  IMAD R5, R4.reuse, 0x2, R3 ;  /* 0x0000000204057824 */ /* 0x040fe200078e0203 */
[----:B------:R-:W-:Y:S01]  /*01f0*/  LEA.HI.X.SX32 R7, R7, R0, 0x1, P0 ;  /* 0x0000000007077211 */ /* 0x000fe200000f0eff */
[----:B------:R-:W3:Y:S01]  /*0200*/  LDG.E.U16 R24, desc[UR8][R10.64] ;  /* 0x000000080a187981 */ /* 0x000ee2000c1e1500 */
[-C--:B------:R-:W-:Y:S01]  /*0210*/  LEA R16, P0, R3, R2.reuse, 0x1 ;  /* 0x0000000203107211 */ /* 0x080fe200078008ff */
[----:B------:R-:W-:Y:S01]  /*0220*/  IMAD R15, R4, 0x2, R5 ;  /* 0x00000002040f7824 */ /* 0x000fe200078e0205 */
[----:B------:R-:W-:Y:S01]  /*0230*/  LEA R12, P1, R5, R2, 0x1 ;  /* 0x00000002050c7211 */ /* 0x000fe200078208ff */
[----:B------:R1:W4:Y:S01]  /*0240*/  LDG.E.U16 R22, desc[UR8][R6.64] ;  /* 0x0000000806167981 */ /* 0x000322000c1e1500 */
[----:B------:R-:W-:-:S02]  /*0250*/  LEA.HI.X.SX32 R17, R3, R0, 0x1, P0 ;  /* 0x0000000003117211 */ /* 0x000fc400000f0eff */
[----:B------:R-:W-:Y:S02]  /*0260*/  LEA R14, P0, R15, R2, 0x1 ;  /* 0x000000020f0e7211 */ /* 0x000fe400078008ff */
[-C--:B------:R-:W-:Y:S01]  /*0270*/  LEA.HI.X.SX32 R13, R5, R0.reuse, 0x1, P1 ;  /* 0x00000000050d7211 */ /* 0x080fe200008f0eff */
[----:B------:R-:W5:Y:S01]  /*0280*/  LDG.E.U16 R21, desc[UR8][R16.64] ;  /* 0x0000000810157981 */ /* 0x000f62000c1e1500 */
[C---:B------:R-:W-:Y:S02]  /*0290*/  LEA R3, R4.reuse, R15, 0x1 ;  /* 0x0000000f04037211 */ /* 0x040fe400078e08ff */
[----:B------:R-:W-:Y:S01]  /*02a0*/  LEA.HI.X.SX32 R15, R15, R0, 0x1, P0 ;  /* 0x000000000f0f7211 */ /* 0x000fe200000f0eff */
[----:B------:R-:W5:Y:S01]  /*02b0*/  LDG.E.U16 R18, desc[UR8][R12.64] ;  /* 0x000000080c127981 */ /* 0x000f62000c1e1500 */
[C---:B0-----:R-:W-:Y:S01]  /*02c0*/  LEA R8, P0, R3.reuse, R2, 0x1 ;  /* 0x0000000203087211 */ /* 0x041fe200078008ff */
[C---:B------:R-:W-:Y:S02]  /*02d0*/  IMAD R5, R4.reuse, 0x2, R3 ;  /* 0x0000000204057824 */ /* 0x040fe400078e0203 */
[----:B------:R-:W5:Y:S01]  /*02e0*/  LDG.E.U16 R20, desc[UR8][R14.64] ;  /* 0x000000080e147981 */ /* 0x000f62000c1e1500 */
[----:B------:R-:W-:Y:S01]  /*02f0*/  LEA.HI.X.SX32 R9, R3, R0, 0x1, P0 ;  /* 0x0000000003097211 */ /* 0x000fe200000f0eff */
[----:B------:R-:W-:Y:S01]  /*0300*/  IMAD R3, R4, 0x2, R5 ;  /* 0x0000000204037824 */ /* 0x000fe200078e0205 */
[----:B-1----:R-:W-:-:S03]  /*0310*/  LEA R6, P0, R5, R2, 0x1 ;  /* 0x0000000205067211 */ /* 0x002fc600078008ff */
[----:B------:R0:W5:Y:S01]  /*0320*/  LDG.E.U16 R16, desc[UR8][R8.64] ;  /* 0x0000000808107981 */ /* 0x000162000c1e1500 */
[----:B------:R-:W-:Y:S01]  /*0330*/  LEA R10, P1, R3, R2, 0x1 ;  /* 0x00000002030a7211 */ /* 0x000fe200078208ff */
[----:B------:R-:W-:Y:S01]  /*0340*/  IMAD R19, R4, 0x2, R3 ;  /* 0x0000000204137824 */ /* 0x000fe200078e0203 */
[-C--:B------:R-:W-:Y:S02]  /*0350*/  LEA.HI.X.SX32 R7, R5, R0.reuse, 0x1, P0 ;  /* 0x0000000005077211 */ /* 0x080fe400000f0eff */
[----:B------:R-:W-:-:S03]  /*0360*/  LEA.HI.X.SX32 R11, R3, R0, 0x1, P1 ;  /* 0x00000000030b7211 */ /* 0x000fc600008f0eff */
[----:B------:R1:W5:Y:S01]  /*0370*/  LDG.E.U16 R17, desc[UR8][R6.64] ;  /* 0x0000000806117981 */ /* 0x000362000c1e1500 */
[----:B------:R-:W-:Y:S02]  /*0380*/  LEA R5, R4, R19, 0x1 ;  /* 0x0000001304057211 */ /* 0x000fe400078e08ff */
[C---:B0-----:R-:W-:Y:S01]  /*0390*/  LEA R8, P0, R19.reuse, R2, 0x1 ;  /* 0x0000000213087211 */ /* 0x041fe200078008ff */
[----:B------:R-:W5:Y:S03]  /*03a0*/  LDG.E.U16 R15, desc[UR8][R10.64] ;  /* 0x000000080a0f7981 */ /* 0x000f66000c1e1500 */
[----:B------:R-:W-:Y:S02]  /*03b0*/  LEA.HI.X.SX32 R9, R19, R0, 0x1, P0 ;  /* 0x0000000013097211 */ /* 0x000fe400000f0eff */
[----:B-1----:R-:W-:-:S03]  /*03c0*/  LEA R6, P0, R5, R2, 0x1 ;  /* 0x0000000205067211 */ /* 0x002fc600078008ff */
[----:B------:R0:W5:Y:S01]  /*03d0*/  LDG.E.U16 R19, desc[UR8][R8.64] ;  /* 0x0000000808137981 */ /* 0x000162000c1e1500 */
[----:B------:R-:W-:-:S05]  /*03e0*/  LEA.HI.X.SX32 R7, R5, R0, 0x1, P0 ;  /* 0x0000000005077211 */ /* 0x000fca00000f0eff */
[----:B------:R1:W5:Y:S01]  /*03f0*/  LDG.E.U16 R14, desc[UR8][R6.64] ;  /* 0x00000008060e7981 */ /* 0x000362000c1e1500 */
[----:B------:R-:W-:-:S04]  /*0400*/  IMAD R3, R4, 0x2, R5 ;  /* 0x0000000204037824 */ /* 0x000fc800078e0205 */
[----:B------:R-:W-:Y:S01]  /*0410*/  IMAD R13, R4, 0x2, R3 ;  /* 0x00000002040d7824 */ /* 0x000fe200078e0203 */
[----:B0-----:R-:W-:-:S03]  /*0420*/  LEA R8, P0, R3, R2, 0x1 ;  /* 0x0000000203087211 */ /* 0x001fc600078008ff */
[C---:B------:R-:W-:Y:S01]  /*0430*/  IMAD R5, R4.reuse, 0x2, R13 ;  /* 0x0000000204057824 */ /* 0x040fe200078e020d */
[----:B------:R-:W-:Y:S02]  /*0440*/  LEA R10, P1, R13, R2, 0x1 ;  /* 0x000000020d0a7211 */ /* 0x000fe400078208ff */
[----:B------:R-:W-:Y:S02]  /*0450*/  LEA.HI.X.SX32 R9, R3, R0, 0x1, P0 ;  /* 0x0000000003097211 */ /* 0x000fe400000f0eff */
[----:B-1----:R-:W-:Y:S02]  /*0460*/  LEA R6, P0, R5, R2, 0x1 ;  /* 0x0000000205067211 */ /* 0x002fe400078008ff */
[C---:B------:R-:W-:Y:S01]  /*0470*/  LEA R3, R4.reuse, R5, 0x1 ;  /* 0x0000000504037211 */ /* 0x040fe200078e08ff */
[----:B------:R0:W5:Y:S01]  /*0480*/  LDG.E.U16 R12, desc[UR8][R8.64] ;  /* 0x00000008080c7981 */ /* 0x000162000c1e1500 */
[-C--:B------:R-:W-:Y:S02]  /*0490*/  LEA.HI.X.SX32 R11, R13, R0.reuse, 0x1, P1 ;  /* 0x000000000d0b7211 */ /* 0x080fe400008f0eff */
[----:B------:R-:W-:Y:S01]  /*04a0*/  LEA.HI.X.SX32 R7, R5, R0, 0x1, P0 ;  /* 0x0000000005077211 */ /* 0x000fe200000f0eff */
[----:B------:R-:W-:-:S04]  /*04b0*/  IMAD R5, R4, 0x2, R3 ;  /* 0x0000000204057824 */ /* 0x000fc800078e0203 */
[----:B------:R1:W5:Y:S01]  /*04c0*/  LDG.E.U16 R13, desc[UR8][R6.64] ;  /* 0x00000008060d7981 */ /* 0x000362000c1e1500 */
[----:B0-----:R-:W-:-:S04]  /*04d0*/  LEA R8, P0, R3, R2, 0x1 ;  /* 0x0000000203087211 */ /* 0x001fc800078008ff */
[----:B------:R-:W-:Y:S02]  /*04e0*/  LEA.HI.X.SX32 R9, R3, R0, 0x1, P0 ;  /* 0x0000000003097211 */ /* 0x000fe400000f0eff */
[----:B-1----:R-:W-:-:S04]  /*04f0*/  LEA R6, P0, R5, R2, 0x1 ;  /* 0x0000000205067211 */ /* 0x002fc800078008ff */
[----:B------:R-:W-:Y:S01]  /*0500*/  LEA.HI.X.SX32 R7, R5, R0, 0x1, P0 ;  /* 0x0000000005077211 */ /* 0x000fe200000f0eff */
[----:B---3--:R-:W-:Y:S04]  /*0510*/  STL [R1+0x60], R24 ;  /* 0x0000601801007387 */ /* 0x008fe80000100800 */
[----:B--2---:R-:W-:Y:S04]  /*0520*/  STL [R1+0x8c], R23 ;  /* 0x00008c1701007387 */ /* 0x004fe80000100800 */
[----:B----4-:R-:W-:Y:S04]  /*0530*/  STL [R1+0xac], R22 ;  /* 0x0000ac1601007387 */ /* 0x010fe80000100800 */
[----:B-----5:R-:W-:Y:S04]  /*0540*/  STL [R1+0xa8], R21 ;  /* 0x0000a81501007387 */ /* 0x020fe80000100800 */
[----:B------:R0:W-:Y:S04]  /*0550*/  STL [R1+0x58], R18 ;  /* 0x0000581201007387 */ /* 0x0001e80000100800 */
[----:B0-----:R0:W2:Y:S04]  /*0560*/  LDG.E.U16 R18, desc[UR8][R10.64] ;  /* 0x000000080a127981 */ /* 0x0010a8000c1e1500 */
[----:B------:R-:W-:Y:S01]  /*0570*/  STL [R1+0x88], R20 ;  /* 0x0000881401007387 */ /* 0x000fe20000100800 */
[----:B0-----:R-:W-:-:S03]  /*0580*/  IMAD R11, R4, 0x2, R5 ;  /* 0x00000002040b7824 */ /* 0x001fc600078e0205 */
[----:B------:R0:W-:Y:S01]  /*0590*/  STL [R1+0xa4], R16 ;  /* 0x0000a41001007387 */ /* 0x0001e20000100800 */
[C---:B------:R-:W-:Y:S01]  /*05a0*/  IMAD R3, R4.reuse, 0x2, R11 ;  /* 0x0000000204037824 */ /* 0x040fe200078e020b */
[C---:B------:R-:W-:Y:S02]  /*05b0*/  LEA R10, P1, R11.reuse, R2, 0x1 ;  /* 0x000000020b0a7211 */ /* 0x040fe400078208ff */
[----:B0-----:R0:W3:Y:S02]  /*05c0*/  LDG.E.U16 R16, desc[UR8][R8.64] ;  /* 0x0000000808107981 */ /* 0x0010e4000c1e1500 */
[----:B------:R-:W-:Y:S02]  /*05d0*/  LEA.HI.X.SX32 R11, R11, R0, 0x1, P1 ;  /* 0x000000000b0b7211 */ /* 0x000fe400008f0eff */
[----:B------:R-:W-:Y:S01]  /*05e0*/  LEA R5, R4, R3, 0x1 ;  /* 0x0000000304057211 */ /* 0x000fe200078e08ff */
[----:B------:R1:W-:Y:S01]  /*05f0*/  STL [R1+0xa0], R17 ;  /* 0x0000a01101007387 */ /* 0x0003e20000100800 */
[----:B0-----:R-:W-:-:S03]  /*0600*/  LEA R8, P0, R3, R2, 0x1 ;  /* 0x0000000203087211 */ /* 0x001fc600078008ff */
[----:B------:R0:W-:Y:S01]  /*0610*/  STL [R1+0x4c], R15 ;  /* 0x00004c0f01007387 */ /* 0x0001e20000100800 */
[----:B------:R-:W-:-:S03]  /*0620*/  LEA.HI.X.SX32 R9, R3, R0, 0x1, P0 ;  /* 0x0000000003097211 */ /* 0x000fc600000f0eff */
[----:B-1----:R1:W4:Y:S01]  /*0630*/  LDG.E.U16 R17, desc[UR8][R6.64] ;  /* 0x0000000806117981 */ /* 0x002322000c1e1500 */
[----:B------:R-:W-:-:S03]  /*0640*/  IMAD R3, R4, 0x2, R5 ;  /* 0x0000000204037824 */ /* 0x000fc600078e0205 */
[----:B------:R5:W4:Y:S04]  /*0650*/  LDG.E.U16 R20, desc[UR8][R8.64] ;  /* 0x0000000808147981 */ /* 0x000b28000c1e1500 */
[----:B0-----:R0:W4:Y:S01]  /*0660*/  LDG.E.U16 R15, desc[UR8][R10.64] ;  /* 0x000000080a0f7981 */ /* 0x001122000c1e1500 */
[----:B-1----:R-:W-:-:S04]  /*0670*/  LEA R6, P0, R5, R2, 0x1 ;  /* 0x0000000205067211 */ /* 0x002fc800078008ff */
[----:B------:R-:W-:Y:S02]  /*0680*/  LEA.HI.X.SX32 R7, R5, R0, 0x1, P0 ;  /* 0x0000000005077211 */ /* 0x000fe400000f0eff */
[C---:B-----5:R-:W-:Y:S01]  /*0690*/  LEA R8, P0, R3.reuse, R2, 0x1 ;  /* 0x0000000203087211 */ /* 0x060fe200078008ff */
[----:B------:R1:W-:Y:S03]  /*06a0*/  STL [R1+0x80], R19 ;  /* 0x0000801301007387 */ /* 0x0003e60000100800 */
[----:B------:R-:W-:Y:S01]  /*06b0*/  LEA.HI.X.SX32 R9, R3, R0, 0x1, P0 ;  /* 0x0000000003097211 */ /* 0x000fe200000f0eff */
[----:B------:R5:W-:Y:S04]  /*06c0*/  STL [R1+0x9c], R14 ;  /* 0x00009c0e01007387 */ /* 0x000be80000100800 */
[----:B-1----:R-:W4:Y:S04]  /*06d0*/  LDG.E.U16 R19, desc[UR8][R8.64] ;  /* 0x0000000808137981 */ /* 0x002f28000c1e1500 */
[----:B-----5:R1:W5:Y:S01]  /*06e0*/  LDG.E.U16 R14, desc[UR8][R6.64] ;  /* 0x00000008060e7981 */ /* 0x020362000c1e1500 */
[----:B0-----:R-:W-:-:S04]  /*06f0*/  IMAD R11, R4, 0x2, R3 ;  /* 0x00000002040b7824 */ /* 0x001fc800078e0203 */
[----:B------:R-:W-:Y:S01]  /*0700*/  IMAD R5, R4, 0x2, R11 ;  /* 0x0000000204057824 */ /* 0x000fe200078e020b */
[----:B------:R-:W-:-:S04]  /*0710*/  LEA R10, P1, R11, R2, 0x1 ;  /* 0x000000020b0a7211 */ /* 0x000fc800078208ff */
[C---:B------:R-:W-:Y:S01]  /*0720*/  LEA R3, R4.reuse, R5, 0x1 ;  /* 0x0000000504037211 */ /* 0x040fe200078e08ff */
[----:B------:R0:W-:Y:S01]  /*0730*/  STL [R1+0x98], R12 ;  /* 0x0000980c01007387 */ /* 0x0001e20000100800 */
[----:B-1----:R-:W-:Y:S02]  /*0740*/  LEA R6, P0, R5, R2, 0x1 ;  /* 0x0000000205067211 */ /* 0x002fe400078008ff */
[-C--:B------:R-:W-:Y:S02]  /*0750*/  LEA.HI.X.SX32 R11, R11, R0.reuse, 0x1, P1 ;  /* 0x000000000b0b7211 */ /* 0x080fe400008f0eff */
[----:B------:R-:W-:Y:S02]  /*0760*/  LEA.HI.X.SX32 R7, R5, R0, 0x1, P0 ;  /* 0x0000000005077211 */ /* 0x000fe400000f0eff */
[----:B------:R-:W-:Y:S01]  /*0770*/  LEA R8, P0, R3, R2, 0x1 ;  /* 0x0000000203087211 */ /* 0x000fe200078008ff */
[----:B------:R1:W5:Y:S01]  /*0780*/  LDG.E.U16 R21, desc[UR8][R10.64] ;  /* 0x000000080a157981 */ /* 0x000362000c1e1500 */
[----:B0-----:R-:W-:-:S02]  /*0790*/  IMAD R12, R4, 0x2, R3 ;  /* 0x00000002040c7824 */ /* 0x001fc400078e0203 */
[----:B------:R-:W-:Y:S02]  /*07a0*/  LEA.HI.X.SX32 R9, R3, R0, 0x1, P0 ;  /* 0x0000000003097211 */ /* 0x000fe400000f0eff */
[----:B------:R-:W-:-:S05]  /*07b0*/  IMAD R5, R4, 0x2, R12 ;  /* 0x0000000204057824 */ /* 0x000fca00078e020c */
[----:B-1----:R-:W-:-:S04]  /*07c0*/  LEA R10, P1, R5, R2, 0x1 ;  /* 0x00000002050a7211 */ /* 0x002fc800078208ff */
[----:B------:R-:W-:Y:S01]  /*07d0*/  LEA.HI.X.SX32 R11, R5, R0, 0x1, P1 ;  /* 0x00000000050b7211 */ /* 0x000fe200008f0eff */
[----:B--2---:R0:W-:Y:S04]  /*07e0*/  STL [R1+0x44], R18 ;  /* 0x0000441201007387 */ /* 0x0041e80000100800 */
[----:B------:R1:W-:Y:S04]  /*07f0*/  STL [R1+0x78], R13 ;  /* 0x0000780d01007387 */ /* 0x0003e80000100800 */
[----:B0-----:R0:W2:Y:S01]  /*0800*/  LDG.E.U16 R18, desc[UR8][R6.64] ;  /* 0x0000000806127981 */ /* 0x0010a2000c1e1500 */
[----:B-1----:R-:W-:Y:S01]  /*0810*/  IMAD R13, R4, 0x2, R5 ;  /* 0x00000002040d7824 */ /* 0x002fe200078e0205 */
[----:B0-----:R-:W-:-:S02]  /*0820*/  LEA R6, P0, R12, R2, 0x1 ;  /* 0x000000020c067211 */ /* 0x001fc400078008ff */
[----:B---3--:R0:W-:Y:S02]  /*0830*/  STL [R1+0x94], R16 ;  /* 0x0000941001007387 */ /* 0x0081e40000100800 */
[----:B------:R-:W-:Y:S02]  /*0840*/  LEA R3, R4, R13, 0x1 ;  /* 0x0000000d04037211 */ /* 0x000fe400078e08ff */
[----:B------:R-:W-:Y:S01]  /*0850*/  LEA.HI.X.SX32 R7, R12, R0, 0x1, P0 ;  /* 0x000000000c077211 */ /* 0x000fe200000f0eff */
[----:B0-----:R0:W3:Y:S02]  /*0860*/  LDG.E.U16 R16, desc[UR8][R8.64] ;  /* 0x0000000808107981 */ /* 0x0010e4000c1e1500 */
[----:B------:R-:W-:Y:S02]  /*0870*/  IMAD R12, R4, 0x2, R3 ;  /* 0x00000002040c7824 */ /* 0x000fe400078e0203 */
[----:B----4-:R1:W-:Y:S01]  /*0880*/  STL [R1+0x90], R17 ;  /* 0x0000901101007387 */ /* 0x0103e20000100800 */
[----:B0-----:R-:W-:-:S03]  /*0890*/  LEA R8, P0, R13, R2, 0x1 ;  /* 0x000000020d087211 */ /* 0x001fc600078008ff */
[----:B------:R-:W-:Y:S01]  /*08a0*/  STL [R1+0x40], R15 ;  /* 0x0000400f01007387 */ /* 0x000fe20000100800 */
[----:B------:R-:W-:-:S03]  /*08b0*/  LEA.HI.X.SX32 R9, R13, R0, 0x1, P0 ;  /* 0x000000000d097211 */ /* 0x000fc600000f0eff */
[----:B-1----:R0:W4:Y:S04]  /*08c0*/  LDG.E.U16 R17, desc[UR8][R6.64] ;  /* 0x0000000806117981 */ /* 0x002128000c1e1500 */
[----:B------:R1:W-:Y:S04]  /*08d0*/  STL [R1+0x74], R20 ;  /* 0x0000741401007387 */ /* 0x0003e80000100800 */
[----:B------:R-:W4:Y:S01]  /*08e0*/  LDG.E.U16 R23, desc[UR8][R8.64] ;  /* 0x0000000808177981 */ /* 0x000f22000c1e1500 */
[----:B0-----:R-:W-:-:S03]  /*08f0*/  LEA R6, P0, R3, R2, 0x1 ;  /* 0x0000000203067211 */ /* 0x001fc600078008ff */
[----:B-1----:R0:W4:Y:S01]  /*0900*/  LDG.E.U16 R20, desc[UR8][R10.64] ;  /* 0x000000080a147981 */ /* 0x002122000c1e1500 */
[----:B------:R-:W-:-:S03]  /*0910*/  LEA.HI.X.SX32 R7, R3, R0, 0x1, P0 ;  /* 0x0000000003077211 */ /* 0x000fc600000f0eff */
[----:B-----5:R-:W-:Y:S04]  /*0920*/  STL [R1+0x84], R14 ;  /* 0x0000840e01007387 */ /* 0x020fe80000100800 */
[----:B------:R1:W5:Y:S01]  /*0930*/  LDG.E.U16 R25, desc[UR8][R6.64] ;  /* 0x0000000806197981 */ /* 0x000362000c1e1500 */
[----:B0-----:R-:W-:-:S04]  /*0940*/  LEA R10, P0, R12, R2, 0x1 ;  /* 0x000000020c0a7211 */ /* 0x001fc800078008ff */
[----:B------:R-:W-:Y:S01]  /*0950*/  LEA.HI.X.SX32 R11, R12, R0, 0x1, P0 ;  /* 0x000000000c0b7211 */ /* 0x000fe200000f0eff */
[----:B------:R0:W-:Y:S04]  /*0960*/  STL [R1+0x7c], R19 ;  /* 0x00007c1301007387 */ /* 0x0001e80000100800 */
[----:B0-----:R0:W5:Y:S01]  /*0970*/  LDG.E.U16 R19, desc[UR8][R10.64] ;  /* 0x000000080a137981 */ /* 0x001162000c1e1500 */
[----:B------:R-:W-:-:S04]  /*0980*/  IMAD R5, R4, 0x2, R12 ;  /* 0x0000000204057824 */ /* 0x000fc800078e020c */
[----:B------:R-:W-:Y:S01]  /*0990*/  IMAD R15, R4, 0x2, R5 ;  /* 0x00000002040f7824 */ /* 0x000fe200078e0205 */
[----:B------:R-:W-:-:S04]  /*09a0*/  LEA R8, P1, R5, R2, 0x1 ;  /* 0x0000000205087211 */ /* 0x000fc800078208ff */
[----:B------:R-:W-:Y:S02]  /*09b0*/  LEA R13, R4, R15, 0x1 ;  /* 0x0000000f040d7211 */ /* 0x000fe400078e08ff */
[----:B-1----:R-:W-:-:S03]  /*09c0*/  LEA R6, P0, R15, R2, 0x1 ;  /* 0x000000020f067211 */ /* 0x002fc600078008ff */
[C---:B------:R-:W-:Y:S01]  /*09d0*/  IMAD R3, R4.reuse, 0x2, R13 ;  /* 0x0000000204037824 */ /* 0x040fe200078e020d */
[-C--:B------:R-:W-:Y:S02]  /*09e0*/  LEA.HI.X.SX32 R9, R5, R0.reuse, 0x1, P1 ;  /* 0x0000000005097211 */ /* 0x080fe400008f0eff */
[----:B------:R-:W-:Y:S01]  /*09f0*/  LEA.HI.X.SX32 R7, R15, R0, 0x1, P0 ;  /* 0x000000000f077211 */ /* 0x000fe200000f0eff */
[C---:B------:R-:W-:Y:S01]  /*0a00*/  IMAD R14, R4.reuse, 0x2, R3 ;  /* 0x00000002040e7824 */ /* 0x040fe200078e0203 */
[C---:B0-----:R-:W-:Y:S01]  /*0a10*/  LEA R10, P0, R13.reuse, R2, 0x1 ;  /* 0x000000020d0a7211 */ /* 0x041fe200078008ff */
[----:B------:R0:W-:Y:S02]  /*0a20*/  STL [R1+0x34], R21 ;  /* 0x0000341501007387 */ /* 0x0001e40000100800 */
[C---:B------:R-:W-:Y:S01]  /*0a30*/  IMAD R5, R4.reuse, 0x2, R14 ;  /* 0x0000000204057824 */ /* 0x040fe200078e020e */
[----:B------:R-:W-:Y:S01]  /*0a40*/  LEA.HI.X.SX32 R11, R13, R0, 0x1, P0 ;  /* 0x000000000d0b7211 */ /* 0x000fe200000f0eff */
[----:B------:R-:W5:Y:S04]  /*0a50*/  LDG.E.U16 R22, desc[UR8][R6.64] ;  /* 0x0000000806167981 */ /* 0x000f68000c1e1500 */
[----:B0-----:R0:W5:Y:S01]  /*0a60*/  LDG.E.U16 R21, desc[UR8][R8.64] ;  /* 0x0000000808157981 */ /* 0x001162000c1e1500 */
[----:B------:R-:W-:-:S02]  /*0a70*/  LEA R12, R4, R5, 0x1 ;  /* 0x00000005040c7211 */ /* 0x000fc400078e08ff */
[----:B0-----:R-:W-:-:S04]  /*0a80*/  LEA R8, P0, R3, R2, 0x1 ;  /* 0x0000000203087211 */ /* 0x001fc800078008ff */
[----:B------:R-:W-:Y:S01]  /*0a90*/  LEA.HI.X.SX32 R9, R3, R0, 0x1, P0 ;  /* 0x0000000003097211 */ /* 0x000fe200000f0eff */
[----:B------:R-:W-:Y:S01]  /*0aa0*/  IMAD R15, R4, 0x2, R12 ;  /* 0x00000002040f7824 */ /* 0x000fe200078e020c */
[----:B------:R-:W-:-:S04]  /*0ab0*/  LEA R6, P1, R14, R2, 0x1 ;  /* 0x000000020e067211 */ /* 0x000fc800078208ff */
[----:B------:R-:W-:-:S05]  /*0ac0*/  LEA.HI.X.SX32 R7, R14, R0, 0x1, P1 ;  /* 0x000000000e077211 */ /* 0x000fca00008f0eff */
[----:B------:R-:W5:Y:S04]  /*0ad0*/  LDG.E.U16 R24, desc[UR8][R6.64] ;  /* 0x0000000806187981 */ /* 0x000f68000c1e1500 */
[----:B--2---:R0:W-:Y:S04]  /*0ae0*/  STL [R1+0x70], R18 ;  /* 0x0000701201007387 */ /* 0x0041e80000100800 */
[----:B0-----:R0:W2:Y:S02]  /*0af0*/  LDG.E.U16 R18, desc[UR8][R10.64] ;  /* 0x000000080a127981 */ /* 0x0010a4000c1e1500 */
[----:B0-----:R-:W-:-:S02]  /*0b00*/  LEA R10, P0, R5, R2, 0x1 ;  /* 0x00000002050a7211 */ /* 0x001fc400078008ff */
[----:B---3--:R-:W-:Y:S02]  /*0b10*/  STL [R1+0x6c], R16 ;  /* 0x00006c1001007387 */ /* 0x008fe40000100800 */
[----:B------:R-:W-:Y:S02]  /*0b20*/  LEA.HI.X.SX32 R11, R5, R0, 0x1, P0 ;  /* 0x00000000050b7211 */ /* 0x000fe400000f0eff */
[----:B----4-:R-:W-:Y:S04]  /*0b30*/  STL [R1+0x68], R17 ;  /* 0x0000681101007387 */ /* 0x010fe80000100800 */
[----:B------:R0:W-:Y:S04]  /*0b40*/  STL [R1+0x30], R20 ;  /* 0x0000301401007387 */ /* 0x0001e80000100800 */
[----:B------:R1:W-:Y:S04]  /*0b50*/  STL [R1+0x64], R23 ;  /* 0x0000641701007387 */ /* 0x0003e80000100800 */
[----:B0-----:R0:W3:Y:S04]  /*0b60*/  LDG.E.U16 R20, desc[UR8][R8.64] ;  /* 0x0000000808147981 */ /* 0x0010e8000c1e1500 */
[----:B-1----:R1:W4:Y:S01]  /*0b70*/  LDG.E.U16 R23, desc[UR8][R10.64] ;  /* 0x000000080a177981 */ /* 0x002322000c1e1500 */
[----:B0-----:R-:W-:-:S04]  /*0b80*/  LEA R8, P0, R12, R2, 0x1 ;  /* 0x000000020c087211 */ /* 0x001fc800078008ff */
[----:B------:R-:W-:Y:S02]  /*0b90*/  LEA.HI.X.SX32 R9, R12, R0, 0x1, P0 ;  /* 0x000000000c097211 */ /* 0x000fe400000f0eff */
[C---:B-1----:R-:W-:Y:S01]  /*0ba0*/  LEA R10, P0, R15.reuse, R2, 0x1 ;  /* 0x000000020f0a7211 */ /* 0x042fe200078008ff */
[----:B-----5:R-:W-:Y:S03]  /*0bb0*/  STL [R1+0x5c], R25 ;  /* 0x00005c1901007387 */ /* 0x020fe60000100800 */
[----:B------:R-:W-:Y:S01]  /*0bc0*/  LEA.HI.X.SX32 R11, R15, R0, 0x1, P0 ;  /* 0x000000000f0b7211 */ /* 0x000fe200000f0eff */
[----:B------:R0:W-:Y:S04]  /*0bd0*/  STL [R1+0x54], R19 ;  /* 0x0000541301007387 */ /* 0x0001e80000100800 */
[----:B------:R-:W5:Y:S04]  /*0be0*/  LDG.E.U16 R29, desc[UR8][R10.64] ;  /* 0x000000080a1d7981 */ /* 0x000f68000c1e1500 */
[----:B0-----:R0:W5:Y:S01]  /*0bf0*/  LDG.E.U16 R19, desc[UR8][R8.64] ;  /* 0x0000000808137981 */ /* 0x001162000c1e1500 */
[----:B------:R-:W-:-:S04]  /*0c00*/  IMAD R13, R4, 0x2, R15 ;  /* 0x00000002040d7824 */ /* 0x000fc800078e020f */
[----:B------:R-:W-:-:S05]  /*0c10*/  IMAD R16, R4, 0x2, R13 ;  /* 0x0000000204107824 */ /* 0x000fca00078e020d */
[----:B------:R-:W-:Y:S02]  /*0c20*/  LEA R3, R4, R16, 0x1 ;  /* 0x0000001004037211 */ /* 0x000fe400078e08ff */
[----:B0-----:R-:W-:-:S03]  /*0c30*/  LEA R8, P0, R16, R2, 0x1 ;  /* 0x0000000210087211 */ /* 0x001fc600078008ff */
[----:B------:R-:W-:Y:S01]  /*0c40*/  IMAD R17, R4, 0x2, R3 ;  /* 0x0000000204117824 */ /* 0x000fe200078e0203 */
[----:B------:R-:W-:-:S03]  /*0c50*/  LEA.HI.X.SX32 R9, R16, R0, 0x1, P0 ;  /* 0x0000000010097211 */ /* 0x000fc600000f0eff */
[C---:B------:R-:W-:Y:S01]  /*0c60*/  IMAD R5, R4.reuse, 0x2, R17 ;  /* 0x0000000204057824 */ /* 0x040fe200078e0211 */
[C---:B------:R-:W-:Y:S01]  /*0c70*/  LEA R10, P0, R3.reuse, R2, 0x1 ;  /* 0x00000002030a7211 */ /* 0x040fe200078008ff */
[----:B------:R0:W5:Y:S02]  /*0c80*/  LDG.E.U16 R28, desc[UR8][R8.64] ;  /* 0x00000008081c7981 */ /* 0x000164000c1e1500 */
[C---:B------:R-:W-:Y:S01]  /*0c90*/  IMAD R6, R4.reuse, 0x2, R5 ;  /* 0x0000000204067824 */ /* 0x040fe200078e0205 */
[----:B------:R-:W-:Y:S02]  /*0ca0*/  LEA.HI.X.SX32 R11, R3, R0, 0x1, P0 ;  /* 0x00000000030b7211 */ /* 0x000fe400000f0eff */
[----:B------:R-:W-:Y:S02]  /*0cb0*/  LEA R12, P1, R13, R2, 0x1 ;  /* 0x000000020d0c7211 */ /* 0x000fe400078208ff */
[----:B------:R-:W-:Y:S01]  /*0cc0*/  LEA R14, R4, R6, 0x1 ;  /* 0x00000006040e7211 */ /* 0x000fe200078e08ff */
[----:B------:R1:W5:Y:S01]  /*0cd0*/  LDG.E.U16 R27, desc[UR8][R10.64] ;  /* 0x000000080a1b7981 */ /* 0x000362000c1e1500 */
[----:B0-----:R-:W-:-:S02]  /*0ce0*/  LEA R8, P0, R17, R2, 0x1 ;  /* 0x0000000211087211 */ /* 0x001fc400078008ff */
[-C--:B------:R-:W-:Y:S02]  /*0cf0*/  LEA.HI.X.SX32 R13, R13, R0.reuse, 0x1, P1 ;  /* 0x000000000d0d7211 */ /* 0x080fe400008f0eff */
[----:B------:R-:W-:Y:S01]  /*0d00*/  LEA.HI.X.SX32 R9, R17, R0, 0x1, P0 ;  /* 0x0000000011097211 */ /* 0x000fe200000f0eff */
[----:B------:R-:W-:Y:S01]  /*0d10*/  IMAD R7, R4, 0x2, R14 ;  /* 0x0000000204077824 */ /* 0x000fe200078e020e */
[----:B------:R-:W-:Y:S01]  /*0d20*/  STL [R1+0x2c], R21 ;  /* 0x00002c1501007387 */ /* 0x000fe20000100800 */
[----:B-1----:R-:W-:-:S03]  /*0d30*/  LEA R10, P0, R6, R2, 0x1 ;  /* 0x00000002060a7211 */ /* 0x002fc600078008ff */
[----:B------:R0:W-:Y:S01]  /*0d40*/  STL [R1+0x50], R22 ;  /* 0x0000501601007387 */ /* 0x0001e20000100800 */
[----:B------:R-:W-:Y:S01]  /*0d50*/  IMAD R15, R4, 0x2, R7 ;  /* 0x00000002040f7824 */ /* 0x000fe200078e0207 */
[----:B------:R-:W-:Y:S02]  /*0d60*/  LEA.HI.X.SX32 R11, R6, R0, 0x1, P0 ;  /* 0x00000000060b7211 */ /* 0x000fe400000f0eff */
[----:B------:R1:W5:Y:S04]  /*0d70*/  LDG.E.U16 R26, desc[UR8][R8.64] ;  /* 0x00000008081a7981 */ /* 0x000368000c1e1500 */
[----:B0-----:R0:W5:Y:S01]  /*0d80*/  LDG.E.U16 R22, desc[UR8][R12.64] ;  /* 0x000000080c167981 */ /* 0x001162000c1e1500 */
[-C--:B-1----:R-:W-:Y:S02]  /*0d90*/  LEA R8, P0, R14, R2.reuse, 0x1 ;  /* 0x000000020e087211 */ /* 0x082fe400078008ff */
[----:B0-----:R-:W-:-:S02]  /*0da0*/  LEA R12, P1, R5, R2, 0x1 ;  /* 0x00000002050c7211 */ /* 0x001fc400078208ff */
[-C--:B------:R-:W-:Y:S02]  /*0db0*/  LEA.HI.X.SX32 R9, R14, R0.reuse, 0x1, P0 ;  /* 0x000000000e097211 */ /* 0x080fe400000f0eff */
[----:B------:R-:W-:Y:S02]  /*0dc0*/  LEA.HI.X.SX32 R13, R5, R0, 0x1, P1 ;  /* 0x00000000050d7211 */ /* 0x000fe400008f0eff */
[C---:B------:R-:W-:Y:S01]  /*0dd0*/  LEA R14, P1, R15.reuse, R2, 0x1 ;  /* 0x000000020f0e7211 */ /* 0x040fe200078208ff */
[----:B------:R-:W-:Y:S02]  /*0de0*/  IMAD R21, R4, 0x2, R15 ;  /* 0x0000000204157824 */ /* 0x000fe400078e020f */
[----:B------:R0:W5:Y:S01]  /*0df0*/  LDG.E.U16 R25, desc[UR8][R12.64] ;  /* 0x000000080c197981 */ /* 0x000162000c1e1500 */
[----:B------:R-:W-:-:S03]  /*0e00*/  LEA.HI.X.SX32 R15, R15, R0, 0x1, P1 ;  /* 0x000000000f0f7211 */ /* 0x000fc600008f0eff */
[----:B--2---:R-:W-:Y:S04]  /*0e10*/  STL [R1+0x48], R18 ;  /* 0x0000481201007387 */ /* 0x004fe80000100800 */
[----:B---3--:R-:W-:Y:S04]  /*0e20*/  STL [R1+0x3c], R20 ;  /* 0x00003c1401007387 */ /* 0x008fe80000100800 */
[----:B------:R1:W-:Y:S04]  /*0e30*/  STL [R1+0x28], R24 ;  /* 0x0000281801007387 */ /* 0x0003e80000100800 */
[----:B----4-:R2:W-:Y:S01]  /*0e40*/  STL [R1+0x38], R23 ;  /* 0x0000381701007387 */ /* 0x0105e20000100800 */
[----:B0-----:R-:W-:-:S02]  /*0e50*/  LEA R12, P0, R7, R2, 0x1 ;  /* 0x00000002070c7211 */ /* 0x001fc400078008ff */
[----:B------:R-:W-:Y:S01]  /*0e60*/  LEA R16, R4, R21, 0x1 ;  /* 0x0000001504107211 */ /* 0x000fe200078e08ff */
[----:B-1----:R0:W3:Y:S04]  /*0e70*/  LDG.E.U16 R24, desc[UR8][R10.64] ;  /* 0x000000080a187981 */ /* 0x0020e8000c1e1500 */
[----:B--2---:R-:W2:Y:S04]  /*0e80*/  LDG.E.U16 R23, desc[UR8][R8.64] ;  /* 0x0000000808177981 */ /* 0x004ea8000c1e1500 */
[----:B-----5:R-:W-:Y:S04]  /*0e90*/  STL [R1+0x24], R19 ;  /* 0x0000241301007387 */ /* 0x020fe80000100800 */
[----:B------:R1:W-:Y:S04]  /*0ea0*/  STL [R1+0x20], R29 ;  /* 0x0000201d01007387 */ /* 0x0003e80000100800 */
[----:B-1----:R-:W4:Y:S04]  /*0eb0*/  LDG.E.U16 R29, desc[UR8][R14.64] ;  /* 0x000000080e1d7981 */ /* 0x002f28000c1e1500 */
[----:B------:R-:W-:Y:S04]  /*0ec0*/  STL [R1+0x1c], R22 ;  /* 0x00001c1601007387 */ /* 0x000fe80000100800 */
[----:B------:R-:W-:Y:S04]  /*0ed0*/  STL [R1+0x18], R28 ;  /* 0x0000181c01007387 */ /* 0x000fe80000100800 */
[----:B----4-:R1:W-:Y:S04]  /*0ee0*/  STL [R1+0x648], R29 ;  /* 0x0006481d01007387 */ /* 0x0103e80000100800 */
[----:B-1----:R-:W4:Y:S04]  /*0ef0*/  LDL.LU R29, [R1+0x28] ;  /* 0x00002800011d7983 */ /* 0x002f280000300800 */
[----:B----4-:R1:W-:Y:S04]  /*0f00*/  STL [R1+0x64c], R29 ;  /* 0x00064c1d01007387 */ /* 0x0103e80000100800 */
[----:B-1----:R-:W4:Y:S04]  /*0f10*/  LDL.LU R29, [R1+0x2c] ;  /* 0x00002c00011d7983 */ /* 0x002f280000300800 */
[----:B------:R-:W-:Y:S04]  /*0f20*/  STL [R1+0x14], R27 ;  /* 0x0000141b01007387 */ /* 0x000fe80000100800 */
[----:B----4-:R1:W-:Y:S04]  /*0f30*/  STL [R1+0x650], R29 ;  /* 0x0006501d01007387 */ /* 0x0103e80000100800 */
[----:B-1----:R-:W4:Y:S04]  /*0f40*/  LDL.LU R29, [R1+0x30] ;  /* 0x00003000011d7983 */ /* 0x002f280000300800 */
[----:B----4-:R1:W-:Y:S04]  /*0f50*/  STL [R1+0x654], R29 ;  /* 0x0006541d01007387 */ /* 0x0103e80000100800 */
[----:B-1----:R-:W4:Y:S04]  /*0f60*/  LDL.LU R29, [R1+0x34] ;  /* 0x00003400011d7983 */ /* 0x002f280000300800 */
[----:B------:R-:W-:Y:S01]  /*0f70*/  STL [R1+0x10], R26 ;  /* 0x0000101a01007387 */ /* 0x000fe20000100800 */
[----:B------:R-:W-:-:S02]  /*0f80*/  LEA.HI.X.SX32 R13, R7, R0, 0x1, P0 ;  /* 0x00000000070d7211 */ /* 0x000fc400000f0eff */
[----:B0-----:R-:W-:-:S03]  /*0f90*/  LEA R10, P0, R21, R2, 0x1 ;  /* 0x00000002150a7211 */ /* 0x001fc600078008ff */
[----:B------:R0:W5:Y:S01]  /*0fa0*/  LDG.E.U16 R22, desc[UR8][R12.64] ;  /* 0x000000080c167981 */ /* 0x000162000c1e1500 */
[----:B------:R-:W-:Y:S01]  /*0fb0*/  LEA.HI.X.SX32 R11, R21, R0, 0x1, P0 ;  /* 0x00000000150b7211 */ /* 0x000fe200000f0eff */
[----:B------:R-:W-:Y:S01]  /*0fc0*/  IMAD R3, R4, 0x2, R16 ;  /* 0x0000000204037824 */ /* 0x000fe200078e0210 */
[----:B0-----:R-:W-:-:S03]  /*0fd0*/  LEA R12, P0, R16, R2, 0x1 ;  /* 0x00000002100c7211 */ /* 0x001fc600078008ff */
[----:B------:R0:W2:Y:S01]  /*0fe0*/  LDG.E.U16 R28, desc[UR8][R10.64] ;  /* 0x000000080a1c7981 */ /* 0x0000a2000c1e1500 */
[----:B------:R-:W-:-:S05]  /*0ff0*/  LEA.HI.X.SX32 R13, R16, R0, 0x1, P0 ;  /* 0x00000000100d7211 */ /* 0x000fca00000f0eff */
[----:B------:R1:W2:Y:S01]  /*1000*/  LDG.E.U16 R27, desc[UR8][R12.64] ;  /* 0x000000080c1b7981 */ /* 0x0002a2000c1e1500 */
[----:B------:R-:W-:-:S05]  /*1010*/  IMAD R18, R4, 0x2, R3 ;  /* 0x0000000204127824 */ /* 0x000fca00078e0203 */
[----:B------:R-:W-:-:S05]  /*1020*/  LEA R20, R4, R18, 0x1 ;  /* 0x0000001204147211 */ /* 0x000fca00078e08ff */
[----:B------:R-:W-:-:S04]  /*1030*/  IMAD R5, R4, 0x2, R20 ;  /* 0x0000000204057824 */ /* 0x000fc800078e0214 */
[C---:B------:R-:W-:Y:S01]  /*1040*/  IMAD R6, R4.reuse, 0x2, R5 ;  /* 0x0000000204067824 */ /* 0x040fe200078e0205 */
[----:B----4-:R4:W-:Y:S04]  /*1050*/  STL [R1+0x658], R29 ;  /* 0x0006581d01007387 */ /* 0x0109e80000100800 */
[----:B----4-:R-:W4:Y:S01]  /*1060*/  LDL.LU R29, [R1+0x40] ;  /* 0x00004000011d7983 */ /* 0x010f220000300800 */
[----:B------:R-:W-:-:S05]  /*1070*/  LEA R17, R4, R6, 0x1 ;  /* 0x0000000604117211 */ /* 0x000fca00078e08ff */
[----:B------:R-:W-:-:S04]  /*1080*/  IMAD R19, R4, 0x2, R17 ;  /* 0x0000000204137824 */ /* 0x000fc800078e0211 */
[----:B------:R-:W-:-:S05]  /*1090*/  IMAD R7, R4, 0x2, R19 ;  /* 0x0000000204077824 */ /* 0x000fca00078e0213 */
[----:B------:R-:W-:-:S05]  /*10a0*/  LEA R8, R4, R7, 0x1 ;  /* 0x0000000704087211 */ /* 0x000fca00078e08ff */
[----:B------:R-:W-:-:S04]  /*10b0*/  IMAD R21, R4, 0x2, R8 ;  /* 0x0000000204157824 */ /* 0x000fc800078e0208 */
[----:B------:R-:W-:Y:S01]  /*10c0*/  IMAD R9, R4, 0x2, R21 ;  /* 0x0000000204097824 */ /* 0x000fe200078e0215 */
[----:B------:R-:W-:-:S04]  /*10d0*/  LEA R14, P0, R18, R2, 0x1 ;  /* 0x00000002120e7211 */ /* 0x000fc800078008ff */
[----:B0-----:R-:W-:Y:S02]  /*10e0*/  LEA R10, R4, R9, 0x1 ;  /* 0x00000009040a7211 */ /* 0x001fe400078e08ff */
[----:B------:R-:W-:-:S03]  /*10f0*/  LEA R16, P1, R17, R2, 0x1 ;  /* 0x0000000211107211 */ /* 0x000fc600078208ff */
[----:B------:R-:W-:Y:S01]  /*1100*/  IMAD R11, R4, 0x2, R10 ;  /* 0x00000002040b7824 */ /* 0x000fe200078e020a */
[----:B------:R-:W-:Y:S02]  /*1110*/  LEA.HI.X.SX32 R15, R18, R0, 0x1, P0 ;  /* 0x00000000120f7211 */ /* 0x000fe400000f0eff */
[----:B-1----:R-:W-:Y:S01]  /*1120*/  LEA R12, P0, R21, R2, 0x1 ;  /* 0x00000002150c7211 */ /* 0x002fe200078008ff */
[----:B------:R-:W-:Y:S01]  /*1130*/  IMAD R18, R4, 0x2, R11 ;  /* 0x0000000204127824 */ /* 0x000fe200078e020b */
[-C--:B------:R-:W-:Y:S01]  /*1140*/  LEA.HI.X.SX32 R17, R17, R0.reuse, 0x1, P1 ;  /* 0x0000000011117211 */ /* 0x080fe200008f0eff */
[----:B------:R0:W5:Y:S01]  /*1150*/  LDG.E.U16 R26, desc[UR8][R14.64] ;  /* 0x000000080e1a7981 */ /* 0x000162000c1e1500 */
[----:B------:R-:W-:-:S05]  /*1160*/  LEA.HI.X.SX32 R13, R21, R0, 0x1, P0 ;  /* 0x00000000150d7211 */ /* 0x000fca00000f0eff */
[----:B------:R1:W5:Y:S01]  /*1170*/  LDG.E.U16 R21, desc[UR8][R12.64] ;  /* 0x000000080c157981 */ /* 0x000362000c1e1500 */
[----:B0-----:R-:W-:-:S04]  /*1180*/  LEA R14, P1, R18, R2, 0x1 ;  /* 0x00000002120e7211 */ /* 0x001fc800078208ff */
[----:B------:R-:W-:Y:S02]  /*1190*/  LEA.HI.X.SX32 R15, R18, R0, 0x1, P1 ;  /* 0x00000000120f7211 */ /* 0x000fe400008f0eff */
[C---:B-1----:R-:W-:Y:S02]  /*11a0*/  LEA R12, P1, R19.reuse, R2, 0x1 ;  /* 0x00000002130c7211 */ /* 0x042fe400078208ff */
[----:B------:R-:W-:Y:S02]  /*11b0*/  LEA R18, R4, R18, 0x1 ;  /* 0x0000001204127211 */ /* 0x000fe400078e08ff */
[----:B------:R-:W-:Y:S01]  /*11c0*/  LEA.HI.X.SX32 R13, R19, R0, 0x1, P1 ;  /* 0x00000000130d7211 */ /* 0x000fe200008f0eff */
[----:B----4-:R0:W-:Y:S04]  /*11d0*/  STL [R1+0x65c], R29 ;  /* 0x00065c1d01007387 */ /* 0x0101e80000100800 */
[----:B0-----:R-:W4:Y:S04]  /*11e0*/  LDL.LU R29, [R1+0x44] ;  /* 0x00004400011d7983 */ /* 0x001f280000300800 */
[----:B------:R-:W-:Y:S04]  /*11f0*/  STL [R1+0xc], R25 ;  /* 0x00000c1901007387 */ /* 0x000fe80000100800 */
[----:B---3--:R-:W-:Y:S04]  /*1200*/  STL [R1+0x8], R24 ;  /* 0x0000081801007387 */ /* 0x008fe80000100800 */
[----:B--2---:R0:W-:Y:S04]  /*1210*/  STL [R1+0x4], R23 ;  /* 0x0000041701007387 */ /* 0x0041e80000100800 */
[----:B0-----:R0:W2:Y:S02]  /*1220*/  LDG.E.U16 R23, desc[UR8][R16.64] ;  /* 0x0000000810177981 */ /* 0x0010a4000c1e1500 */
[----:B0-----:R-:W-:-:S04]  /*1230*/  LEA R16, P0, R20, R2, 0x1 ;  /* 0x0000000214107211 */ /* 0x001fc800078008ff */
[----:B------:R-:W-:Y:S02]  /*1240*/  LEA.HI.X.SX32 R17, R20, R0, 0x1, P0 ;  /* 0x0000000014117211 */ /* 0x000fe400000f0eff */
[----:B------:R0:W3:Y:S04]  /*1250*/  LDG.E.U16 R20, desc[UR8][R14.64] ;  /* 0x000000080e147981 */ /* 0x0000e8000c1e1500 */
[----:B------:R1:W2:Y:S01]  /*1260*/  LDG.E.U16 R19, desc[UR8][R16.64] ;  /* 0x0000000810137981 */ /* 0x0002a2000c1e1500 */
[----:B0-----:R-:W-:-:S03]  /*1270*/  LEA R14, P0, R9, R2, 0x1 ;  /* 0x00000002090e7211 */ /* 0x001fc600078008ff */
[----:B------:R0:W-:Y:S01]  /*1280*/  STL [R1+0x630], R27 ;  /* 0x0006301b01007387 */ /* 0x0001e20000100800 */
[----:B------:R-:W-:Y:S02]  /*1290*/  LEA.HI.X.SX32 R15, R9, R0, 0x1, P0 ;  /* 0x00000000090f7211 */ /* 0x000fe400000f0eff */
[C---:B-1----:R-:W-:Y:S01]  /*12a0*/  LEA R16, P1, R18.reuse, R2, 0x1 ;  /* 0x0000000212107211 */ /* 0x042fe200078208ff */
[----:B------:R1:W2:Y:S03]  /*12b0*/  LDG.E.U16 R9, desc[UR8][R12.64] ;  /* 0x000000080c097981 */ /* 0x0002a6000c1e1500 */
[----:B------:R-:W-:Y:S01]  /*12c0*/  LEA.HI.X.SX32 R17, R18, R0, 0x1, P1 ;  /* 0x0000000012117211 */ /* 0x000fe200008f0eff */
[----:B0-----:R-:W2:Y:S01]  /*12d0*/  LDL.LU R27, [R1+0x50] ;  /* 0x00005000011b7983 */ /* 0x001ea20000300800 */
[----:B------:R-:W-:-:S03]  /*12e0*/  IMAD R25, R4, 0x2, R18 ;  /* 0x0000000204197824 */ /* 0x000fc600078e0212 */
[----:B-----5:R0:W-:Y:S01]  /*12f0*/  STL [R1], R22 ;  /* 0x0000001601007387 */ /* 0x0201e20000100800 */
[----:B-1----:R-:W-:-:S04]  /*1300*/  LEA R12, P0, R5, R2, 0x1 ;  /* 0x00000002050c7211 */ /* 0x002fc800078008ff */
[----:B------:R-:W-:Y:S02]  /*1310*/  LEA.HI.X.SX32 R13, R5, R0, 0x1, P0 ;  /* 0x00000000050d7211 */ /* 0x000fe400000f0eff */
[----:B------:R1:W5:Y:S04]  /*1320*/  LDG.E.U16 R5, desc[UR8][R16.64] ;  /* 0x0000000810057981 */ /* 0x000368000c1e1500 */
[----:B0-----:R0:W2:Y:S01]  /*1330*/  LDG.E.U16 R22, desc[UR8][R14.64] ;  /* 0x000000080e167981 */ /* 0x0010a2000c1e1500 */
[-C--:B-1----:R-:W-:Y:S02]  /*1340*/  LEA R16, P0, R10, R2.reuse, 0x1 ;  /* 0x000000020a107211 */ /* 0x082fe400078008ff */
[----:B0-----:R-:W-:-:S04]  /*1350*/  LEA R14, P1, R7, R2, 0x1 ;  /* 0x00000002070e7211 */ /* 0x001fc800078208ff */
[-C--:B------:R-:W-:Y:S02]  /*1360*/  LEA.HI.X.SX32 R15, R7, R0.reuse, 0x1, P1 ;  /* 0x00000000070f7211 */ /* 0x080fe400008f0eff */
[----:B------:R0:W2:Y:S01]  /*1370*/  LDG.E.U16 R7, desc[UR8][R12.64] ;  /* 0x000000080c077981 */ /* 0x0000a2000c1e1500 */
[----:B------:R-:W-:-:S03]  /*1380*/  LEA.HI.X.SX32 R17, R10, R0, 0x1, P0 ;  /* 0x000000000a117211 */ /* 0x000fc600000f0eff */
[----:B------:R1:W3:Y:S01]  /*1390*/  LDG.E.U16 R18, desc[UR8][R14.64] ;  /* 0x000000080e127981 */ /* 0x0002e2000c1e1500 */
[----:B------:R-:W-:-:S03]  /*13a0*/  IMAD R4, R4, 0x2, R25 ;  /* 0x0000000204047824 */ /* 0x000fc600078e0219 */
[----:B------:R1:W3:Y:S01]  /*13b0*/  LDG.E.U16 R24, desc[UR8][R16.64] ;  /* 0x0000000810187981 */ /* 0x0002e2000c1e1500 */
[-C--:B0-----:R-:W-:Y:S02]  /*13c0*/  LEA R12, P1, R25, R2.reuse, 0x1 ;  /* 0x00000002190c7211 */ /* 0x081fe400078208ff */
[----:B-1----:R-:W-:Y:S02]  /*13d0*/  LEA R14, P0, R3, R2, 0x1 ;  /* 0x00000002030e7211 */ /* 0x002fe400078008ff */
[-C--:B------:R-:W-:Y:S02]  /*13e0*/  LEA.HI.X.SX32 R13, R25, R0.reuse, 0x1, P1 ;  /* 0x00000000190d7211 */ /* 0x080fe400008f0eff */
[----:B------:R-:W-:-:S03]  /*13f0*/  LEA.HI.X.SX32 R15, R3, R0, 0x1, P0 ;  /* 0x00000000030f7211 */ /* 0x000fc600000f0eff */
[----:B------:R0:W4:Y:S04]  /*1400*/  LDG.E.U16 R25, desc[UR8][R12.64] ;  /* 0x000000080c197981 */ /* 0x000128000c1e1500 */
[----:B------:R-:W4:Y:S01]  /*1410*/  LDG.E.U16 R14, desc[UR8][R14.64] ;  /* 0x000000080e0e7981 */ /* 0x000f22000c1e1500 */
[----:B------:R-:W-:-:S04]  /*1420*/  LEA R16, P0, R6, R2, 0x1 ;  /* 0x0000000206107211 */ /* 0x000fc800078008ff */
[----:B------:R-:W-:Y:S02]  /*1430*/  LEA.HI.X.SX32 R17, R6, R0, 0x1, P0 ;  /* 0x0000000006117211 */ /* 0x000fe400000f0eff */
[----:B0-----:R-:W-:-:S03]  /*1440*/  LEA R12, P1, R8, R2, 0x1 ;  /* 0x00000002080c7211 */ /* 0x001fc600078208ff */
[----:B------:R0:W4:Y:S01]  /*1450*/  LDG.E.U16 R16, desc[UR8][R16.64] ;  /* 0x0000000810107981 */ /* 0x000122000c1e1500 */
[----:B------:R-:W-:-:S03]  /*1460*/  LEA.HI.X.SX32 R13, R8, R0, 0x1, P1 ;  /* 0x00000000080d7211 */ /* 0x000fc600008f0eff */
[----:B--2---:R1:W-:Y:S01]  /*1470*/  STL [R1+0x634], R7 ;  /* 0x0006340701007387 */ /* 0x0043e20000100800 */
[----:B0-----:R-:W0:Y:S01]  /*1480*/  S2R R17, SR_TID.X ;  /* 0x0000000000117919 */ /* 0x001e220000002100 */
[----:B------:R-:W2:Y:S01]  /*1490*/  S2UR UR6, SR_CgaCtaId ;  /* 0x00000000000679c3 */ /* 0x000ea20000008800 */
[-C--:B------:R-:W-:Y:S01]  /*14a0*/  LEA R10, P0, R11, R2.reuse, 0x1 ;  /* 0x000000020b0a7211 */ /* 0x080fe200078008ff */
[----:B------:R-:W-:Y:S01]  /*14b0*/  UMOV UR4, 0x400 ;  /* 0x0000040000047882 */ /* 0x000fe20000000000 */
[----:B------:R-:W5:Y:S04]  /*14c0*/  LDG.E.U16 R12, desc[UR8][R12.64] ;  /* 0x000000080c0c7981 */ /* 0x000f68000c1e1500 */
[----:B-1----:R-:W5:Y:S04]  /*14d0*/  LDL.LU R7, [R1+0x64] ;  /* 0x0000640001077983 */ /* 0x002f680000300800 */
[----:B---3--:R1:W-:Y:S04]  /*14e0*/  STL [R1+0x638], R18 ;  /* 0x0006381201007387 */ /* 0x0083e80000100800 */
[----:B-1----:R-:W3:Y:S04]  /*14f0*/  LDL.LU R18, [R1+0x70] ;  /* 0x0000700001127983 */ /* 0x002ee80000300800 */
[----:B------:R1:W-:Y:S04]  /*1500*/  STL [R1+0x63c], R24 ;  /* 0x00063c1801007387 */ /* 0x0003e80000100800 */
[----:B-1----:R-:W3:Y:S04]  /*1510*/  LDL.LU R24, [R1+0x74] ;  /* 0x0000740001187983 */ /* 0x002ee80000300800 */
[----:B----4-:R1:W-:Y:S04]  /*1520*/  STL [R1+0x640], R25 ;  /* 0x0006401901007387 */ /* 0x0103e80000100800 */
[----:B-1----:R-:W4:Y:S04]  /*1530*/  LDL.LU R25, [R1+0x78] ;  /* 0x0000780001197983 */ /* 0x002f280000300800 */
[----:B------:R-:W3:Y:S04]  /*1540*/  LDL.LU R6, [R1+0x4c] ;  /* 0x00004c0001067983 */ /* 0x000ee80000300800 */
[----:B------:R-:W4:Y:S04]  /*1550*/  LDL.LU R15, [R1+0x58] ;  /* 0x00005800010f7983 */ /* 0x000f280000300800 */
[----:B------:R1:W-:Y:S04]  /*1560*/  STL [R1+0x644], R14 ;  /* 0x0006440e01007387 */ /* 0x0003e80000100800 */
[----:B-1----:R-:W5:Y:S04]  /*1570*/  LDL.LU R14, [R1+0x80] ;  /* 0x00008000010e7983 */ /* 0x002f680000300800 */
[----:B------:R-:W5:Y:S01]  /*1580*/  LDL.LU R8, [R1+0x60] ;  /* 0x0000600001087983 */ /* 0x000f620000300800 */
[----:B------:R-:W-:-:S04]  /*1590*/  LEA R2, P1, R4, R2, 0x1 ;  /* 0x0000000204027211 */ /* 0x000fc800078208ff */
[-C--:B------:R-:W-:Y:S02]  /*15a0*/  LEA.HI.X.SX32 R3, R4, R0.reuse, 0x1, P1 ;  /* 0x0000000004037211 */ /* 0x080fe400008f0eff */
[----:B------:R-:W-:Y:S01]  /*15b0*/  LEA.HI.X.SX32 R11, R11, R0, 0x1, P0 ;  /* 0x000000000b0b7211 */ /* 0x000fe200000f0eff */
[----:B--2---:R-:W-:Y:S01]  /*15c0*/  ULEA UR6, UR6, UR4, 0x18 ;  /* 0x0000000406067291 */ /* 0x004fe2000f8ec0ff */
[----:B0-----:R-:W-:Y:S01]  /*15d0*/  LOP3.LUT R0, R17, 0xff, RZ, 0xc0, !PT ;  /* 0x000000ff11007812 */ /* 0x001fe200078ec0ff */
[----:B------:R0:W2:Y:S03]  /*15e0*/  LDG.E.U16 R2, desc[UR8][R2.64] ;  /* 0x0000000802027981 */ /* 0x0000a6000c1e1500 */
[----:B------:R-:W-:Y:S01]  /*15f0*/  SHF.L.U32 R0, R0, 0x1, RZ ;  /* 0x0000000100007819 */ /* 0x000fe200000006ff */
[----:B------:R-:W2:Y:S04]  /*1600*/  LDL.LU R4, [R1+0x88] ;  /* 0x0000880001047983 */ /* 0x000ea80000300800 */
[----:B------:R-:W2:Y:S01]  /*1610*/  LDL.LU R13, [R1+0x8c] ;  /* 0x00008c00010d7983 */ /* 0x000ea20000300800 */
[----:B0-----:R-:W-:-:S03]  /*1620*/  SHF.R.S32.HI R3, RZ, 0x8, R17 ;  /* 0x00000008ff037819 */ /* 0x001fc60000011411 */
[----:B------:R-:W2:Y:S01]  /*1630*/  LDG.E.U16 R10, desc[UR8][R10.64] ;  /* 0x000000080a0a7981 */ /* 0x000ea2000c1e1500 */
[----:B------:R-:W-:-:S04]  /*1640*/  SGXT R3, R3, 0x1 ;  /* 0x000000010303781a */ /* 0x000fc80000000200 */
[----:B------:R-:W-:Y:S01]  /*1650*/  LOP3.LUT R0, R0, 0x210, R3, 0x78, !PT ;  /* 0x0000021000007812 */ /* 0x000fe200078e7803 */
[----:B------:R-:W2:Y:S04]  /*1660*/  LDL.LU R11, [R1+0xc] ;  /* 0x00000c00010b7983 */ /* 0x000ea80000300800 */
[----:B------:R-:W2:Y:S04]  /*1670*/  LDL.LU R3, [R1+0x1c] ;  /* 0x00001c0001037983 */ /* 0x000ea80000300800 */
[----:B------:R-:W-:Y:S04]  /*1680*/  STS.U16 [R0+UR6+0x3000], R29 ;  /* 0x0030001d00007988 */ /* 0x000fe80008000406 */
[----:B---3--:R-:W-:Y:S04]  /*1690*/  STS.U16 [R0+UR6+0x2000], R6 ;  /* 0x0020000600007988 */ /* 0x008fe80008000406 */
[----:B----4-:R-:W-:Y:S04]  /*16a0*/  STS.U16 [R0+UR6+0x1000], R15 ;  /* 0x0010000f00007988 */ /* 0x010fe80008000406 */
[----:B-----5:R0:W-:Y:S04]  /*16b0*/  STS.U16 [R0+UR6], R8 ;  /* 0x0000000800007988 */ /* 0x0201e80008000406 */
[----:B0-----:R-:W3:Y:S04]  /*16c0*/  LDL.LU R8, [R1+0x38] ;  /* 0x0000380001087983 */ /* 0x001ee80000300800 */
[----:B------:R-:W4:Y:S04]  /*16d0*/  LDL.LU R15, [R1+0x18] ;  /* 0x00001800010f7983 */ /* 0x000f280000300800 */
[----:B------:R-:W5:Y:S04]  /*16e0*/  LDL.LU R6, [R1+0x8] ;  /* 0x0000080001067983 */ /* 0x000f680000300800 */
[----:B------:R-:W2:Y:S04]  /*16f0*/  LDL.LU R29, [R1+0x65c] ;  /* 0x00065c00011d7983 */ /* 0x000ea80000300800 */
[----:B--2---:R0:W-:Y:S04]  /*1700*/  STS.U16 [R0+UR6+0x4000], R29 ;  /* 0x0040001d00007988 */ /* 0x0041e80008000406 */
[----:B0-----:R-:W2:Y:S04]  /*1710*/  LDL.LU R29, [R1+0x658] ;  /* 0x00065800011d7983 */ /* 0x001ea80000300800 */
[----:B--2---:R0:W-:Y:S04]  /*1720*/  STS.U16 [R0+UR6+0x5000], R29 ;  /* 0x0050001d00007988 */ /* 0x0041e80008000406 */
[----:B0-----:R-:W2:Y:S04]  /*1730*/  LDL.LU R29, [R1+0x654] ;  /* 0x00065400011d7983 */ /* 0x001ea80000300800 */
[----:B--2---:R0:W-:Y:S04]  /*1740*/  STS.U16 [R0+UR6+0x6000], R29 ;  /* 0x0060001d00007988 */ /* 0x0041e80008000406 */
[----:B0-----:R-:W2:Y:S04]  /*1750*/  LDL.LU R29, [R1+0x650] ;  /* 0x00065000011d7983 */ /* 0x001ea80000300800 */
[----:B--2---:R0:W-:Y:S04]  /*1760*/  STS.U16 [R0+UR6+0x7000], R29 ;  /* 0x0070001d00007988 */ /* 0x0041e80008000406 */
[----:B0-----:R-:W2:Y:S04]  /*1770*/  LDL.LU R29, [R1+0x64c] ;  /* 0x00064c00011d7983 */ /* 0x001ea80000300800 */
[----:B------:R-:W-:Y:S04]  /*1780*/  STS.U16 [R0+UR6+0x9000], R3 ;  /* 0x0090000300007988 */ /* 0x000fe80008000406 */
[----:B--2---:R0:W-:Y:S04]  /*1790*/  STS.U16 [R0+UR6+0x8000], R29 ;  /* 0x0080001d00007988 */ /* 0x0041e80008000406 */
[----:B0-----:R-:W2:Y:S01]  /*17a0*/  LDL.LU R29, [R1+0x648] ;  /* 0x00064800011d7983 */ /* 0x001ea20000300800 */
[----:B------:R-:W-:-:S03]  /*17b0*/  LOP3.LUT R3, R0, 0x20, RZ, 0x3c, !PT ;  /* 0x0000002000037812 */ /* 0x000fc600078e3cff */
[----:B------:R-:W-:Y:S04]  /*17c0*/  STS.U16 [R0+UR6+0xa000], R11 ;  /* 0x00a0000b00007988 */ /* 0x000fe80008000406 */
[----:B------:R-:W-:Y:S04]  /*17d0*/  STS.U16 [R0+UR6+0xc000], R26 ;  /* 0x00c0001a00007988 */ /* 0x000fe80008000406 */
[----:B------:R-:W-:Y:S04]  /*17e0*/  STS.U16 [R0+UR6+0xd000], R23 ;  /* 0x00d0001700007988 */ /* 0x000fe80008000406 */
[----:B------:R-:W-:Y:S04]  /*17f0*/  STS.U16 [R0+UR6+0xe000], R21 ;  /* 0x00e0001500007988 */ /* 0x000fe80008000406 */
[----:B------:R-:W-:Y:S04]  /*1800*/  STS.U16 [R0+UR6+0xf000], R20 ;  /* 0x00f0001400007988 */ /* 0x000fe80008000406 */
[----:B--2---:R-:W-:Y:S04]  /*1810*/  STS.U16 [R0+UR6+0xb000], R29 ;  /* 0x00b0001d00007988 */ /* 0x004fe80008000406 */
[----:B------:R0:W-:Y:S04]  /*1820*/  STS.U16 [R3+UR6+0x2400], R14 ;  /* 0x0024000e03007988 */ /* 0x0001e80008000406 */
[----:B------:R1:W-:Y:S04]  /*1830*/  STS.U16 [R3+UR6+0x3400], R25 ;  /* 0x0034001903007988 */ /* 0x0003e80008000406 */
[----:B------:R2:W-:Y:S04]  /*1840*/  STS.U16 [R3+UR6+0x4400], R24 ;  /* 0x0044001803007988 */ /* 0x0005e80008000406 */
[----:B0-----:R-:W5:Y:S04]  /*1850*/  LDL.LU R14, [R1+0xac] ;  /* 0x0000ac00010e7983 */ /* 0x001f680000300800 */
[----:B-1----:R-:W5:Y:S04]  /*1860*/  LDL.LU R25, [R1+0xa4] ;  /* 0x0000a40001197983 */ /* 0x002f680000300800 */
[----:B------:R0:W-:Y:S04]  /*1870*/  STS.U16 [R3+UR6+0x5400], R18 ;  /* 0x0054001203007988 */ /* 0x0001e80008000406 */
[----:B--2---:R-:W2:Y:S04]  /*1880*/  LDL.LU R24, [R1+0x9c] ;  /* 0x00009c0001187983 */ /* 0x004ea80000300800 */
[----:B------:R1:W-:Y:S04]  /*1890*/  STS.U16 [R3+UR6+0x6400], R7 ;  /* 0x0064000703007988 */ /* 0x0003e80008000406 */
[----:B0-----:R-:W2:Y:S04]  /*18a0*/  LDL.LU R18, [R1+0x94] ;  /* 0x0000940001127983 */ /* 0x001ea80000300800 */
[----:B------:R0:W-:Y:S04]  /*18b0*/  STS.U16 [R3+UR6+0x7400], R27 ;  /* 0x0074001b03007988 */ /* 0x0001e80008000406 */
[----:B-1----:R-:W2:Y:S04]  /*18c0*/  LDL.LU R7, [R1+0x84] ;  /* 0x0000840001077983 */ /* 0x002ea80000300800 */
[----:B0-----:R-:W2:Y:S04]  /*18d0*/  LDL.LU R27, [R1+0x6c] ;  /* 0x00006c00011b7983 */ /* 0x001ea80000300800 */
[----:B------:R-:W2:Y:S04]  /*18e0*/  LDL.LU R20, [R1+0xa0] ;  /* 0x0000a00001147983 */ /* 0x000ea80000300800 */
[----:B------:R-:W2:Y:S04]  /*18f0*/  LDL.LU R21, [R1+0x98] ;  /* 0x0000980001157983 */ /* 0x000ea80000300800 */
[----:B------:R-:W2:Y:S04]  /*1900*/  LDL.LU R23, [R1+0x90] ;  /* 0x0000900001177983 */ /* 0x000ea80000300800 */
[----:B------:R-:W2:Y:S04]  /*1910*/  LDL.LU R26, [R1+0x7c] ;  /* 0x00007c00011a7983 */ /* 0x000ea80000300800 */
[----:B------:R-:W2:Y:S04]  /*1920*/  LDL.LU R29, [R1+0x68] ;  /* 0x00006800011d7983 */ /* 0x000ea80000300800 */
[----:B------:R0:W-:Y:S04]  /*1930*/  STS.U16 [R3+UR6+0x400], R13 ;  /* 0x0004000d03007988 */ /* 0x0001e80008000406 */
[----:B------:R-:W2:Y:S04]  /*1940*/  LDL.LU R11, [R1+0x54] ;  /* 0x00005400010b7983 */ /* 0x000ea80000300800 */
[----:B---3--:R1:W-:Y:S04]  /*1950*/  STS.U16 [R3+UR6+0x8400], R8 ;  /* 0x0084000803007988 */ /* 0x0083e80008000406 */
[----:B0-----:R-:W3:Y:S04]  /*1960*/  LDL.LU R13, [R1+0x3c] ;  /* 0x00003c00010d7983 */ /* 0x001ee80000300800 */
[----:B----4-:R0:W-:Y:S04]  /*1970*/  STS.U16 [R3+UR6+0x9400], R15 ;  /* 0x0094000f03007988 */ /* 0x0101e80008000406 */
[----:B-1----:R-:W4:Y:S04]  /*1980*/  LDL.LU R8, [R1+0x20] ;  /* 0x0000200001087983 */ /* 0x002f280000300800 */
[----:B-----5:R1:W-:Y:S04]  /*1990*/  STS.U16 [R3+UR6+0xa400], R6 ;  /* 0x00a4000603007988 */ /* 0x0203e80008000406 */
[----:B0-----:R-:W5:Y:S04]  /*19a0*/  LDL.LU R15, [R1+0x10] ;  /* 0x00001000010f7983 */ /* 0x001f680000300800 */
[----:B------:R0:W-:Y:S04]  /*19b0*/  STS.U16 [R3+UR6+0x1400], R4 ;  /* 0x0014000403007988 */ /* 0x0001e80008000406 */
[----:B-1----:R-:W3:Y:S04]  /*19c0*/  LDL.LU R6, [R1] ;  /* 0x0000000001067983 */ /* 0x002ee80000300800 */
[----:B------:R1:W-:Y:S01]  /*19d0*/  STS.U16 [R3+UR6+0xb400], R28 ;  /* 0x00b4001c03007988 */ /* 0x0003e20008000406 */
[----:B0-----:R-:W-:-:S03]  /*19e0*/  LOP3.LUT R4, R0, 0x40, RZ, 0x3c, !PT ;  /* 0x0000004000047812 */ /* 0x001fc600078e3cff */
[----:B------:R0:W-:Y:S04]  /*19f0*/  STS.U16 [R3+UR6+0xc400], R19 ;  /* 0x00c4001303007988 */ /* 0x0001e80008000406 */
[----:B------:R0:W-:Y:S04]  /*1a00*/  STS.U16 [R3+UR6+0xd400], R9 ;  /* 0x00d4000903007988 */ /* 0x0001e80008000406 */
[----:B-1----:R-:W3:Y:S04]  /*1a10*/  LDL.LU R28, [R1+0xa8] ;  /* 0x0000a800011c7983 */ /* 0x002ee80000300800 */
[----:B0-----:R-:W3:Y:S04]  /*1a20*/  LDL.LU R19, [R1+0x4] ;  /* 0x0000040001137983 */ /* 0x001ee80000300800 */
[----:B------:R-:W4:Y:S04]  /*1a30*/  LDL.LU R9, [R1+0x14] ;  /* 0x0000140001097983 */ /* 0x000f280000300800 */
[----:B------:R0:W-:Y:S04]  /*1a40*/  STS.U16 [R3+UR6+0xe400], R22 ;  /* 0x00e4001603007988 */ /* 0x0001e80008000406 */
[----:B------:R1:W-:Y:S04]  /*1a50*/  STS.U16 [R3+UR6+0xf400], R5 ;  /* 0x00f4000503007988 */ /* 0x0003e80008000406 */
[----:B0-----:R-:W5:Y:S04]  /*1a60*/  LDL.LU R22, [R1+0x24] ;  /* 0x0000240001167983 */ /* 0x001f680000300800 */
[----:B-1----:R-:W5:Y:S04]  /*1a70*/  LDL.LU R5, [R1+0x5c] ;  /* 0x00005c0001057983 */ /* 0x002f680000300800 */
[----:B------:R-:W5:Y:S04]  /*1a80*/  LDL.LU R3, [R1+0x48] ;  /* 0x0000480001037983 */ /* 0x000f680000300800 */
[----:B------:R0:W-:Y:S04]  /*1a90*/  STS.U16 [R4+UR6+0x800], R14 ;  /* 0x0008000e04007988 */ /* 0x0001e80008000406 */
[----:B------:R1:W-:Y:S04]  /*1aa0*/  STS.U16 [R4+UR6+0x1800], R25 ;  /* 0x0018001904007988 */ /* 0x0003e80008000406 */
[----:B0-----:R-:W5:Y:S04]  /*1ab0*/  LDL.LU R14, [R1+0x644] ;  /* 0x00064400010e7983 */ /* 0x001f680000300800 */
[----:B-1----:R-:W5:Y:S04]  /*1ac0*/  LDL.LU R25, [R1+0x640] ;  /* 0x0006400001197983 */ /* 0x002f680000300800 */
[----:B--2---:R0:W-:Y:S04]  /*1ad0*/  STS.U16 [R4+UR6+0x2800], R24 ;  /* 0x0028001804007988 */ /* 0x0041e80008000406 */
[----:B------:R1:W-:Y:S04]  /*1ae0*/  STS.U16 [R4+UR6+0x3800], R18 ;  /* 0x0038001204007988 */ /* 0x0003e80008000406 */
[----:B0-----:R-:W2:Y:S04]  /*1af0*/  LDL.LU R24, [R1+0x63c] ;  /* 0x00063c0001187983 */ /* 0x001ea80000300800 */
[----:B-1----:R-:W2:Y:S04]  /*1b00*/  LDL.LU R18, [R1+0x638] ;  /* 0x0006380001127983 */ /* 0x002ea80000300800 */
[----:B------:R0:W-:Y:S04]  /*1b10*/  STS.U16 [R4+UR6+0x4800], R7 ;  /* 0x0048000704007988 */ /* 0x0001e80008000406 */
[----:B------:R1:W-:Y:S04]  /*1b20*/  STS.U16 [R4+UR6+0x5800], R27 ;  /* 0x0058001b04007988 */ /* 0x0003e80008000406 */
[----:B0-----:R-:W2:Y:S04]  /*1b30*/  LDL.LU R7, [R1+0x634] ;  /* 0x0006340001077983 */ /* 0x001ea80000300800 */
[----:B-1----:R-:W2:Y:S04]  /*1b40*/  LDL.LU R27, [R1+0x630] ;  /* 0x00063000011b7983 */ /* 0x002ea80000300800 */
[----:B---3--:R-:W-:Y:S04]  /*1b50*/  STS.U16 [R4+UR6+0xa800], R19 ;  /* 0x00a8001304007988 */ /* 0x008fe80008000406 */
[----:B----4-:R-:W-:Y:S04]  /*1b60*/  STS.U16 [R4+UR6+0x9800], R9 ;  /* 0x0098000904007988 */ /* 0x010fe80008000406 */
[----:B-----5:R-:W-:Y:S04]  /*1b70*/  STS.U16 [R4+UR6+0x8800], R22 ;  /* 0x0088001604007988 */ /* 0x020fe80008000406 */
[----:B------:R0:W-:Y:S04]  /*1b80*/  STS.U16 [R4+UR6+0x7800], R3 ;  /* 0x0078000304007988 */ /* 0x0001e80008000406 */
[----:B------:R-:W-:Y:S01]  /*1b90*/  STS.U16 [R4+UR6+0x6800], R5 ;  /* 0x0068000504007988 */ /* 0x000fe20008000406 */
[----:B0-----:R-:W-:Y:S01]  /*1ba0*/  LOP3.LUT R3, R0, 0x60, RZ, 0x3c, !PT ;  /* 0x0000006000037812 */ /* 0x001fe200078e3cff */
[----:B------:R-:W-:-:S05]  /*1bb0*/  IMAD.MOV.U32 R0, RZ, RZ, -0x800000 ;  /* 0xff800000ff007424 */ /* 0x000fca00078e00ff */
[----:B------:R-:W-:Y:S04]  /*1bc0*/  STL [R1+0x114], R0 ;  /* 0x0001140001007387 */ /* 0x000fe80000100800 */
[----:B------:R-:W-:Y:S04]  /*1bd0*/  STS.U16 [R4+UR6+0xf800], R25 ;  /* 0x00f8001904007988 */ /* 0x000fe80008000406 */
[----:B--2---:R-:W-:Y:S04]  /*1be0*/  STS.U16 [R4+UR6+0xe800], R24 ;  /* 0x00e8001804007988 */ /* 0x004fe80008000406 */
[----:B------:R-:W-:Y:S04]  /*1bf0*/  STS.U16 [R4+UR6+0xd800], R18 ;  /* 0x00d8001204007988 */ /* 0x000fe80008000406 */
        /* <DEDUP_REMOVED lines=17> */
[----:B------:R0:W-:Y:S02]  /*1d10*/  STS.U16 [R3+UR6+0xfc00], R2 ;  /* 0x00fc000203007988 */ /* 0x0001e40008000406 */
[----:B0-----:R-:W-:Y:S01]  /*1d20*/  IMAD.MOV.U32 R3, RZ, RZ, 0x3f800000 ;  /* 0x3f800000ff037424 */ /* 0x001fe200078e00ff */
[----:B------:R-:W-:-:S04]  /*1d30*/  MOV R2, 0x3f800000 ;  /* 0x3f80000000027802 */ /* 0x000fc80000000f00 */
[----:B------:R-:W-:Y:S04]  /*1d40*/  STL [R1+0x410], R3 ;  /* 0x0004100301007387 */ /* 0x000fe80000100800 */
[----:B------:R-:W-:Y:S04]  /*1d50*/  STL [R1+0x418], R2 ;  /* 0x0004180201007387 */ /* 0x000fe80000100800 */
[----:B------:R-:W-:Y:S04]  /*1d60*/  STL [R1+0x230], RZ ;  /* 0x000230ff01007387 */ /* 0x000fe80000100800 */
[----:B------:R0:W-:Y:S04]  /*1d70*/  STL [R1+0x110], R0 ;  /* 0x0001100001007387 */ /* 0x0001e80000100800 */
[----:B------:R1:W-:Y:S04]  /*1d80*/  STL [R1+0x234], RZ ;  /* 0x000234ff01007387 */ /* 0x0003e80000100800 */
        /* <DEDUP_REMOVED lines=25> */
[----:B------:R1:W-:Y:S01]  /*1f20*/  STL [R1+0x2dc], RZ ;  /* 0x0002dcff01007387 */ /* 0x0003e20000100800 */
[----:B------:R-:W0:Y:S03]  /*1f30*/  S2R R6, SR_CTAID.X ;  /* 0x0000000000067919 */ /* 0x000e260000002500 */
        /* <DEDUP_REMOVED lines=28> */
[----:B0-----:R-:W-:-:S03]  /*2100*/  IMAD.SHL.U32 R0, R6, 0x100, RZ ;  /* 0x0000010006007824 */ /* 0x001fc600078e00ff */
[----:B------:R1:W-:Y:S04]  /*2110*/  STL [R1+0x340], RZ ;  /* 0x000340ff01007387 */ /* 0x0003e80000100800 */
[----:B------:R1:W-:Y:S04]  /*2120*/  STL [R1+0x344], RZ ;  /* 0x000344ff01007387 */ /* 0x0003e80000100800 */
[----:B------:R1:W-:Y:S04]  /*2130*/  STL [R1+0x348], RZ ;  /* 0x000348ff01007387 */ /* 0x0003e80000100800 */
[----:B------:R1:W-:Y:S01]  /*2140*/  STL [R1+0x34c], RZ ;  /* 0x00034cff01007387 */ /* 0x0003e20000100800 */
[----:B------:R-:W-:-:S03]  /*2150*/  VIADD R2, R0, 0x100 ;  /* 0x0000010000027836 */ /* 0x000fc60000000000 */
[----:B------:R1:W-:Y:S04]  /*2160*/  STL [R1+0x350], RZ ;  /* 0x000350ff01007387 */ /* 0x0003e80000100800 */
[----:B------:R1:W-:Y:S04]  /*2170*/  STL [R1+0x354], RZ ;  /* 0x000354ff01007387 */ /* 0x0003e80000100800 */
[----:B------:R1:W-:Y:S04]  /*2180*/  STL [R1+0x358], RZ ;  /* 0x000358ff01007387 */ /* 0x0003e80000100800 */
[----:B------:R1:W-:Y:S01]  /*2190*/  STL [R1+0x35c], RZ ;  /* 0x00035cff01007387 */ /* 0x0003e20000100800 */
[----:B------:R-:W-:-:S02]  /*21a0*/  ISETP.GE.AND P0, PT, R2, 0x1, PT ;  /* 0x000000010200780c */ /* 0x000fc40003f06270 */
[----:B------:R-:W-:-:S11]  /*21b0*/  LOP3.LUT R2, R17, 0x1ff, RZ, 0xc0, !PT ;  /* 0x000001ff11027812 */ /* 0x000fd600078ec0ff */
[----:B-1----:R-:W-:Y:S05]  /*21c0*/  @!P0 BRA `(.L_x_0) ;  /* 0x0000015c00688947 */ /* 0x002fea0003800000 */
[----:B------:R-:W0:Y:S01]  /*21d0*/  LDC.64 R4, c[0x0][0x3c0] ;  /* 0x0000f000ff047b82 */ /* 0x000e220000000a00 */
[----:B------:R-:W1:Y:S01]  /*21e0*/  LDCU UR4, c[0x0][0x3c8] ;  /* 0x00007900ff0477ac */ /* 0x000e620008000800 */
[----:B------:R-:W-:Y:S01]  /*21f0*/  LOP3.LUT R3, R17, 0x180, RZ, 0xc0, !PT ;  /* 0x0000018011037812 */ /* 0x000fe200078ec0ff */
[----:B------:R-:W-:Y:S01]  /*2200*/  IMAD.SHL.U32 R8, R2, 0x2, RZ ;  /* 0x0000000202087824 */ /* 0x000fe200078e00ff */
[----:B------:R-:W2:Y:S02]  /*2210*/  LDCU.64 UR10, c[0x0][0x388] ;  /* 0x00007100ff0a77ac */ /* 0x000ea40008000a00 */
[----:B------:R-:W-:Y:S02]  /*2220*/  SHF.R.U32.HI R3, RZ, 0x3, R3 ;  /* 0x00000003ff037819 */ /* 0x000fe40000011603 */
[----:B------:R-:W3:Y:S01]  /*2230*/  LDC.64 R6, c[0x0][0x3d0] ;  /* 0x0000f400ff067b82 */ /* 0x000ee20000000a00 */
[----:B------:R-:W4:Y:S07]  /*2240*/  LDCU.64 UR12, c[0x0][0x390] ;  /* 0x00007200ff0c77ac */ /* 0x000f2e0008000a00 */
[----:B------:R-:W5:Y:S01]  /*2250*/  LDC R2, c[0x0][0x3d8] ;  /* 0x0000f600ff027b82 */ /* 0x000f620000000800 */
[----:B0-----:R0:W-:Y:S01]  /*2260*/  STL [R1+0x414], R5 ;  /* 0x0004140501007387 */ /* 0x0011e20000100800 */
[----:B------:R-:W-:Y:S01]  /*2270*/  IMAD.MOV.U32 R13, RZ, RZ, R5 ;  /* 0x000000ffff0d7224 */ /* 0x000fe200078e0005 */
[----:B------:R-:W-:-:S02]  /*2280*/  MOV R16, R4 ;  /* 0x0000000400107202 */ /* 0x000fc40000000f00 */
[----:B------:R-:W-:Y:S01]  /*2290*/  LOP3.LUT R4, R17, 0x1e0, RZ, 0xc0, !PT ;  /* 0x000001e011047812 */ /* 0x000fe200078ec0ff */
[----:B---3--:R-:W-:Y:S01]  /*22a0*/  IMAD.MOV.U32 R15, RZ, RZ, R6 ;  /* 0x000000ffff0f7224 */ /* 0x008fe200078e0006 */
[--C-:B------:R-:W-:Y:S01]  /*22b0*/  SHF.R.U32.HI R6, RZ, 0x2, R17.reuse ;  /* 0x00000002ff067819 */ /* 0x100fe20000011611 */
[----:B------:R3:W-:Y:S01]  /*22c0*/  STL [R1+0x41c], R7 ;  /* 0x00041c0701007387 */ /* 0x0007e20000100800 */
[----:B0-----:R-:W-:Y:S01]  /*22d0*/  SHF.R.U32.HI R5, RZ, 0x7, R17 ;  /* 0x00000007ff057819 */ /* 0x001fe20000011611 */
[----:B------:R-:W-:Y:S01]  /*22e0*/  IMAD R29, R15, UR7, RZ ;  /* 0x000000070f1d7c24 */ /* 0x000fe2000f8e02ff */
[----:B------:R-:W-:Y:S02]  /*22f0*/  MOV R9, R7 ;  /* 0x0000000700097202 */ /* 0x000fe40000000f00 */
[----:B------:R-:W-:-:S05]  /*2300*/  SGXT.U32 R5, R5, 0x2 ;  /* 0x000000020505781a */ /* 0x000fca0000000000 */
[C---:B------:R-:W-:Y:S01]  /*2310*/  IMAD R10, R5.reuse, R13, RZ ;  /* 0x0000000d050a7224 */ /* 0x040fe200078e02ff */
[----:B---3--:R-:W-:Y:S01]  /*2320*/  SHF.R.U32.HI R7, RZ, 0x1, R4 ;  /* 0x00000001ff077819 */ /* 0x008fe20000011604 */
[----:B-----5:R-:W-:Y:S01]  /*2330*/  IMAD R5, R5, R2, RZ ;  /* 0x0000000205057224 */ /* 0x020fe200078e02ff */
[----:B------:R-:W-:Y:S01]  /*2340*/  SGXT.U32 R4, R6, 0x3 ;  /* 0x000000030604781a */ /* 0x000fe20000000000 */
[----:B------:R-:W-:Y:S01]  /*2350*/  IMAD R11, R13, 0x4, R10 ;  /* 0x000000040d0b7824 */ /* 0x000fe200078e020a */
[----:B------:R-:W-:Y:S02]  /*2360*/  LOP3.LUT R6, R17, 0x7f, RZ, 0xc0, !PT ;  /* 0x0000007f11067812 */ /* 0x000fe400078ec0ff */
[----:B------:R-:W-:Y:S02]  /*2370*/  LOP3.LUT R4, R0, R7, R4, 0xfe, !PT ;  /* 0x0000000700047212 */ /* 0x000fe400078efe04 */
[C---:B------:R-:W-:Y:S02]  /*2380*/  LEA R12, R13.reuse, R11, 0x2 ;  /* 0x0000000b0d0c7211 */ /* 0x040fe400078e10ff */
[----:B------:R-:W-:Y:S01]  /*2390*/  LOP3.LUT R0, R8, R3, RZ, 0x3c, !PT ;  /* 0x0000000308007212 */ /* 0x000fe200078e3cff */
[----:B------:R1:W-:Y:S02]  /*23a0*/  STL [R1+0x244], R4 ;  /* 0x0002440401007387 */ /* 0x0003e40000100800 */
[----:B------:R-:W-:-:S02]  /*23b0*/  IMAD R14, R13, 0x4, R12 ;  /* 0x000000040d0e7824 */ /* 0x000fc400078e020c */
[----:B------:R0:W-:Y:S01]  /*23c0*/  STL [R1], R0 ;  /* 0x0000000001007387 */ /* 0x0001e20000100800 */
[C---:B-1----:R-:W-:Y:S02]  /*23d0*/  IMAD R4, R6.reuse, UR4, RZ ;  /* 0x0000000406047c24 */ /* 0x042fe4000f8e02ff */
[----:B------:R-:W-:Y:S02]  /*23e0*/  IMAD R6, R6, R9, RZ ;  /* 0x0000000906067224 */ /* 0x000fe400078e02ff */
[----:B0-----:R-:W-:Y:S01]  /*23f0*/  IMAD R0, R16, UR7, RZ ;  /* 0x0000000710007c24 */ /* 0x001fe2000f8e02ff */
[----:B------:R-:W-:Y:S01]  /*2400*/  SHF.L.U32 R8, R4, 0x1, RZ ;  /* 0x0000000104087819 */ /* 0x000fe200000006ff */
[C---:B------:R-:W-:Y:S02]  /*2410*/  IMAD R16, R13.reuse, 0x4, R14 ;  /* 0x000000040d107824 */ /* 0x040fe400078e020e */
[----:B------:R-:W-:Y:S02]  /*2420*/  IMAD.SHL.U32 R3, R0, 0x2, RZ ;  /* 0x0000000200037824 */ /* 0x000fe400078e00ff */
[----:B------:R-:W-:-:S02]  /*2430*/  IMAD R18, R13, 0x4, R16 ;  /* 0x000000040d127824 */ /* 0x000fc400078e0210 */
[----:B------:R-:W-:Y:S01]  /*2440*/  IMAD.HI R7, R4, 0x2, RZ ;  /* 0x0000000204077827 */ /* 0x000fe200078e02ff */
[----:B--2---:R-:W-:Y:S01]  /*2450*/  IADD3 R3, P0, P1, R8, UR10, R3 ;  /* 0x0000000a08037c10 */ /* 0x004fe2000f91e003 */
[----:B------:R-:W-:Y:S01]  /*2460*/  UMOV UR4, URZ ;  /* 0x000000ff00047c82 */ /* 0x000fe20008000000 */
[C---:B------:R-:W-:Y:S01]  /*2470*/  LEA R20, R13.reuse, R18, 0x2 ;  /* 0x000000120d147211 */ /* 0x040fe200078e10ff */
[----:B------:R-:W-:Y:S01]  /*2480*/  IMAD.HI R4, R0, 0x2, RZ ;  /* 0x0000000200047827 */ /* 0x000fe200078e02ff */
[----:B------:R-:W-:Y:S01]  /*2490*/  LEA R28, P2, R10, R3, 0x1 ;  /* 0x000000030a1c7211 */ /* 0x000fe200078408ff */
[----:B------:R-:W0:Y:S01]  /*24a0*/  LDCU UR10, c[0x0][0x3a8] ;  /* 0x00007500ff0a77ac */ /* 0x000e220008000800 */
[----:B------:R-:W-:Y:S01]  /*24b0*/  LEA R22, R13, R20, 0x2 ;  /* 0x000000140d167211 */ /* 0x000fe200078e10ff */
[C---:B------:R-:W-:Y:S01]  /*24c0*/  IMAD.SHL.U32 R0, R29.reuse, 0x2, RZ ;  /* 0x000000021d007824 */ /* 0x040fe200078e00ff */
[----:B------:R1:W-:Y:S01]  /*24d0*/  STL [R1+0x67c], R20 ;  /* 0x00067c1401007387 */ /* 0x0003e20000100800 */
[----:B------:R-:W-:Y:S01]  /*24e0*/  IMAD.HI R29, R29, 0x2, RZ ;  /* 0x000000021d1d7827 */ /* 0x000fe200078e02ff */
[----:B------:R-:W-:-:S03]  /*24f0*/  IADD3.X R4, PT, PT, R7, UR11, R4, P0, P1 ;  /* 0x0000000b07047c10 */ /* 0x000fc600087e2404 */
[C---:B------:R-:W-:Y:S01]  /*2500*/  IMAD.SHL.U32 R9, R6.reuse, 0x2, RZ ;  /* 0x0000000206097824 */ /* 0x040fe200078e00ff */
[----:B------:R2:W-:Y:S01]  /*2510*/  STL [R1+0x678], R29 ;  /* 0x0006781d01007387 */ /* 0x0005e20000100800 */
[----:B------:R-:W-:Y:S01]  /*2520*/  IMAD.HI R6, R6, 0x2, RZ ;  /* 0x0000000206067827 */ /* 0x000fe200078e02ff */
[----:B-1----:R-:W-:-:S03]  /*2530*/  LEA R20, P3, R11, R3, 0x1 ;  /* 0x000000030b147211 */ /* 0x002fc600078608ff */
[C---:B------:R-:W-:Y:S01]  /*2540*/  IMAD R7, R2.reuse, 0x4, R5 ;  /* 0x0000000402077824 */ /* 0x040fe200078e0205 */
[----:B----4-:R-:W-:Y:S01]  /*2550*/  IADD3 R0, P0, P1, R9, UR12, R0 ;  /* 0x0000000c09007c10 */ /* 0x010fe2000f91e000 */
[----:B------:R-:W-:Y:S01]  /*2560*/  IMAD R24, R13, 0x4, R22 ;  /* 0x000000040d187824 */ /* 0x000fe200078e0216 */
[-C--:B------:R-:W-:Y:S01]  /*2570*/  LEA.HI.X.SX32 R21, R11, R4.reuse, 0x1, P3 ;  /* 0x000000040b157211 */ /* 0x080fe200018f0eff */
[----:B------:R-:W-:Y:S01]  /*2580*/  IMAD R8, R2, 0x4, R7 ;  /* 0x0000000402087824 */ /* 0x000fe200078e0207 */
[----:B--2---:R-:W-:Y:S01]  /*2590*/  LEA.HI.X.SX32 R29, R10, R4, 0x1, P2 ;  /* 0x000000040a1d7211 */ /* 0x004fe200010f0eff */
[----:B------:R1:W-:Y:S01]  /*25a0*/  STL.64 [R1+0x638], R6 ;  /* 0x0006380601007387 */ /* 0x0003e20000100a00 */
[----:B------:R-:W-:Y:S01]  /*25b0*/  LEA R26, R13, R24, 0x2 ;  /* 0x000000180d1a7211 */ /* 0x000fe200078e10ff */
[----:B------:R-:W-:Y:S02]  /*25c0*/  IMAD R11, R2, 0x4, R8 ;  /* 0x00000004020b7824 */ /* 0x000fe400078e0208 */
[----:B------:R2:W-:Y:S04]  /*25d0*/  STL.64 [R1+0x618], R28 ;  /* 0x0006181c01007387 */ /* 0x0005e80000100a00 */
[----:B------:R3:W-:Y:S01]  /*25e0*/  STL.64 [R1+0x610], R20 ;  /* 0x0006101401007387 */ /* 0x0007e20000100a00 */
[----:B-1----:R-:W-:-:S02]  /*25f0*/  IMAD.MOV.U32 R7, RZ, RZ, R13 ;  /* 0x000000ffff077224 */ /* 0x002fc400078e000d */
[----:B------:R-:W-:Y:S01]  /*2600*/  IMAD R13, R2, 0x4, R11 ;  /* 0x00000004020d7824 */ /* 0x000fe200078e020b */
[-C--:B--2---:R-:W-:Y:S02]  /*2610*/  LEA R28, P2, R12, R3.reuse, 0x1 ;  /* 0x000000030c1c7211 */ /* 0x084fe400078408ff */
[C---:B------:R-:W-:Y:S02]  /*2620*/  LEA R9, R7.reuse, R26, 0x2 ;  /* 0x0000001a07097211 */ /* 0x040fe400078e10ff */
[----:B---3--:R-:W-:Y:S02]  /*2630*/  LEA R20, P3, R14, R3, 0x1 ;  /* 0x000000030e147211 */ /* 0x008fe400078608ff */
[-C--:B------:R-:W-:Y:S01]  /*2640*/  LEA.HI.X.SX32 R29, R12, R4.reuse, 0x1, P2 ;  /* 0x000000040c1d7211 */ /* 0x080fe200010f0eff */
[C---:B------:R-:W-:Y:S01]  /*2650*/  IMAD R10, R7.reuse, 0x4, R9 ;  /* 0x00000004070a7824 */ /* 0x040fe200078e0209 */
[----:B------:R-:W-:Y:S02]  /*2660*/  LEA.HI.X.SX32 R21, R14, R4, 0x1, P3 ;  /* 0x000000040e157211 */ /* 0x000fe400018f0eff */
[----:B------:R-:W-:Y:S01]  /*2670*/  LEA R15, R2, R13, 0x2 ;  /* 0x0000000d020f7211 */ /* 0x000fe200078e10ff */
[----:B------:R1:W-:Y:S01]  /*2680*/  STL.64 [R1+0x608], R28 ;  /* 0x0006081c01007387 */ /* 0x0003e20000100a00 */
[----:B------:R-:W-:-:S03]  /*2690*/  LEA R12, R7, R10, 0x2 ;  /* 0x0000000a070c7211 */ /* 0x000fc600078e10ff */
[----:B------:R2:W-:Y:S02]  /*26a0*/  STL.64 [R1+0x600], R20 ;  /* 0x0006001401007387 */ /* 0x0005e40000100a00 */
[----:B------:R-:W-:Y:S01]  /*26b0*/  IMAD R14, R7, 0x4, R12 ;  /* 0x00000004070e7824 */ /* 0x000fe200078e020c */
[-C--:B-1----:R-:W-:Y:S02]  /*26c0*/  LEA R28, P3, R18, R3.reuse, 0x1 ;  /* 0x00000003121c7211 */ /* 0x082fe400078608ff */
[----:B--2---:R-:W-:-:S04]  /*26d0*/  LEA R20, P2, R16, R3, 0x1 ;  /* 0x0000000310147211 */ /* 0x004fc800078408ff */
[----:B------:R-:W-:-:S05]  /*26e0*/  LEA.HI.X.SX32 R21, R16, R4, 0x1, P2 ;  /* 0x0000000410157211 */ /* 0x000fca00010f0eff */
[----:B------:R1:W-:Y:S04]  /*26f0*/  STL.64 [R1+0x5f8], R20 ;  /* 0x0005f81401007387 */ /* 0x0003e80000100a00 */
[----:B-1----:R-:W2:Y:S01]  /*2700*/  LDL.LU R20, [R1+0x67c] ;  /* 0x00067c0001147983 */ /* 0x002ea20000300800 */
[----:B------:R-:W-:Y:S01]  /*2710*/  LEA.HI.X.SX32 R29, R18, R4, 0x1, P3 ;  /* 0x00000004121d7211 */ /* 0x000fe200018f0eff */
[C---:B------:R-:W-:Y:S02]  /*2720*/  IMAD R16, R7.reuse, 0x4, R14 ;  /* 0x0000000407107824 */ /* 0x040fe400078e020e */
[C---:B------:R-:W-:Y:S01]  /*2730*/  IMAD R17, R2.reuse, 0x4, R15 ;  /* 0x0000000402117824 */ /* 0x040fe200078e020f */
[----:B------:R1:W-:Y:S02]  /*2740*/  STL.64 [R1+0x670], R14 ;  /* 0x0006700e01007387 */ /* 0x0003e40000100a00 */
[----:B------:R-:W-:Y:S01]  /*2750*/  LEA R18, R7, R16, 0x2 ;  /* 0x0000001007127211 */ /* 0x000fe200078e10ff */
[C---:B------:R-:W-:Y:S01]  /*2760*/  IMAD R19, R2.reuse, 0x4, R17 ;  /* 0x0000000402137824 */ /* 0x040fe200078e0211 */
[----:B------:R2:W-:Y:S04]  /*2770*/  STL.64 [R1+0x5f0], R28 ;  /* 0x0005f01c01007387 */ /* 0x0005e80000100a00 */
[----:B------:R-:W-:-:S02]  /*2780*/  LEA R21, R2, R19, 0x2 ;  /* 0x0000001302157211 */ /* 0x000fc400078e10ff */
[----:B-1----:R-:W-:-:S03]  /*2790*/  LEA R14, P3, R22, R3, 0x1 ;  /* 0x00000003160e7211 */ /* 0x002fc600078608ff */
[----:B------:R-:W-:Y:S01]  /*27a0*/  IMAD R23, R2, 0x4, R21 ;  /* 0x0000000402177824 */ /* 0x000fe200078e0215 */
[----:B------:R-:W-:-:S03]  /*27b0*/  LEA.HI.X.SX32 R15, R22, R4, 0x1, P3 ;  /* 0x00000004160f7211 */ /* 0x000fc600018f0eff */
[----:B------:R-:W-:-:S05]  /*27c0*/  IMAD R25, R2, 0x4, R23 ;  /* 0x0000000402197824 */ /* 0x000fca00078e0217 */
[----:B------:R-:W-:Y:S02]  /*27d0*/  LEA R27, R2, R25, 0x2 ;  /* 0x00000019021b7211 */ /* 0x000fe400078e10ff */
[----:B--2---:R-:W-:-:S04]  /*27e0*/  LEA R28, P2, R20, R3, 0x1 ;  /* 0x00000003141c7211 */ /* 0x004fc800078408ff */
[----:B------:R-:W-:Y:S01]  /*27f0*/  LEA.HI.X.SX32 R29, R20, R4, 0x1, P2 ;  /* 0x00000004141d7211 */ /* 0x000fe200010f0eff */
[----:B------:R-:W-:-:S04]  /*2800*/  IMAD R20, R7, 0x4, R18 ;  /* 0x0000000407147824 */ /* 0x000fc800078e0212 */
[----:B------:R1:W-:Y:S01]  /*2810*/  STL.64 [R1+0x5e8], R28 ;  /* 0x0005e81c01007387 */ /* 0x0003e20000100a00 */
[----:B------:R-:W-:-:S03]  /*2820*/  IMAD R22, R7, 0x4, R20 ;  /* 0x0000000407167824 */ /* 0x000fc600078e0214 */
[----:B------:R2:W-:Y:S04]  /*2830*/  STL.64 [R1+0x5e0], R14 ;  /* 0x0005e00e01007387 */ /* 0x0005e80000100a00 */
[----:B------:R3:W-:Y:S01]  /*2840*/  STL.64 [R1+0x660], R20 ;  /* 0x0006601401007387 */ /* 0x0007e20000100a00 */
[-C--:B-1----:R-:W-:Y:S02]  /*2850*/  LEA R28, P2, R24, R3.reuse, 0x1 ;  /* 0x00000003181c7211 */ /* 0x082fe400078408ff */
[----:B--2---:R-:W-:Y:S02]  /*2860*/  LEA R14, P3, R26, R3, 0x1 ;  /* 0x000000031a0e7211 */ /* 0x004fe400078608ff */
[----:B------:R-:W-:Y:S02]  /*2870*/  LEA.HI.X.SX32 R29, R24, R4, 0x1, P2 ;  /* 0x00000004181d7211 */ /* 0x000fe400010f0eff */
[----:B------:R-:W-:-:S02]  /*2880*/  LEA R24, R7, R22, 0x2 ;  /* 0x0000001607187211 */ /* 0x000fc400078e10ff */
[----:B------:R-:W-:Y:S01]  /*2890*/  LEA.HI.X.SX32 R15, R26, R4, 0x1, P3 ;  /* 0x000000041a0f7211 */ /* 0x000fe200018f0eff */
[----:B------:R1:W-:Y:S01]  /*28a0*/  STL.64 [R1+0x5d8], R28 ;  /* 0x0005d81c01007387 */ /* 0x0003e20000100a00 */
[----:B---3--:R-:W-:Y:S01]  /*28b0*/  LEA R20, P2, R9, R3, 0x1 ;  /* 0x0000000309147211 */ /* 0x008fe200078408ff */
[C---:B------:R-:W-:Y:S02]  /*28c0*/  IMAD R26, R7.reuse, 0x4, R24 ;  /* 0x00000004071a7824 */ /* 0x040fe400078e0218 */
[----:B-1----:R-:W2:Y:S04]  /*28d0*/  LDL.LU R29, [R1+0x678] ;  /* 0x00067800011d7983 */ /* 0x002ea80000300800 */
[----:B------:R-:W-:Y:S01]  /*28e0*/  STL.64 [R1+0x668], R22 ;  /* 0x0006681601007387 */ /* 0x000fe20000100a00 */
[----:B------:R-:W-:-:S03]  /*28f0*/  IMAD R28, R7, 0x4, R26 ;  /* 0x00000004071c7824 */ /* 0x000fc600078e021a */
[----:B------:R1:W-:Y:S04]  /*2900*/  STL.64 [R1+0x5d0], R14 ;  /* 0x0005d00e01007387 */ /* 0x0003e80000100a00 */
[----:B-1----:R-:W3:Y:S01]  /*2910*/  LDL.LU.64 R14, [R1+0x670] ;  /* 0x00067000010e7983 */ /* 0x002ee20000300a00 */
[----:B------:R-:W-:-:S03]  /*2920*/  LEA R22, P3, R10, R3, 0x1 ;  /* 0x000000030a167211 */ /* 0x000fc600078608ff */
[----:B------:R1:W-:Y:S04]  /*2930*/  STL [R1+0x5c8], R20 ;  /* 0x0005c81401007387 */ /* 0x0003e80000100800 */
[----:B------:R4:W-:Y:S01]  /*2940*/  STL.64 [R1+0x650], R26 ;  /* 0x0006501a01007387 */ /* 0x0009e20000100a00 */
[-C--:B------:R-:W-:Y:S02]  /*2950*/  LEA.HI.X.SX32 R23, R10, R4.reuse, 0x1, P3 ;  /* 0x000000040a177211 */ /* 0x080fe400018f0eff */
[C---:B-1----:R-:W-:Y:S01]  /*2960*/  LEA R20, P4, R12.reuse, R3, 0x1 ;  /* 0x000000030c147211 */ /* 0x042fe200078808ff */
[----:B----4-:R1:W4:Y:S03]  /*2970*/  LDL.64 R26, [R1+0x5c8] ;  /* 0x0005c800011a7983 */ /* 0x0103260000100a00 */
[-C--:B------:R-:W-:Y:S01]  /*2980*/  LEA.HI.X.SX32 R21, R12, R4.reuse, 0x1, P4 ;  /* 0x000000040c157211 */ /* 0x080fe200020f0eff */
[----:B------:R5:W-:Y:S04]  /*2990*/  STL.64 [R1+0x5c0], R22 ;  /* 0x0005c01601007387 */ /* 0x000be80000100a00 */
[----:B-----5:R-:W5:Y:S01]  /*29a0*/  LDL.LU.64 R22, [R1+0x668] ;  /* 0x0006680001167983 */ /* 0x020f620000300a00 */
[----:B----4-:R-:W-:-:S05]  /*29b0*/  LEA.HI.X.SX32 R27, R9, R4, 0x1, P2 ;  /* 0x00000004091b7211 */ /* 0x010fca00010f0eff */
[----:B------:R-:W-:Y:S04]  /*29c0*/  STL [R1+0x5cc], R27 ;  /* 0x0005cc1b01007387 */ /* 0x000fe80000100800 */
[----:B--2---:R-:W-:Y:S04]  /*29d0*/  STL.64 [R1+0x658], R28 ;  /* 0x0006581c01007387 */ /* 0x004fe80000100a00 */
[----:B------:R3:W-:Y:S02]  /*29e0*/  STL.64 [R1+0x5b8], R20 ;  /* 0x0005b81401007387 */ /* 0x0007e40000100a00 */
[----:B---3--:R-:W-:-:S04]  /*29f0*/  LEA R20, P2, R14, R3, 0x1 ;  /* 0x000000030e147211 */ /* 0x008fc800078408ff */
[----:B------:R-:W-:-:S05]  /*2a00*/  LEA.HI.X.SX32 R21, R14, R4, 0x1, P2 ;  /* 0x000000040e157211 */ /* 0x000fca00010f0eff */
[----:B------:R2:W-:Y:S04]  /*2a10*/  STL.64 [R1+0x5b0], R20 ;  /* 0x0005b01401007387 */ /* 0x0005e80000100a00 */
[----:B--2---:R-:W2:Y:S01]  /*2a20*/  LDL.LU.64 R20, [R1+0x660] ;  /* 0x0006600001147983 */ /* 0x004ea20000300a00 */
[C---:B------:R-:W-:Y:S01]  /*2a30*/  IMAD R9, R7.reuse, 0x4, R28 ;  /* 0x0000000407097824 */ /* 0x040fe200078e021c */
[-C--:B------:R-:W-:Y:S02]  /*2a40*/  LEA R28, P3, R16, R3.reuse, 0x1 ;  /* 0x00000003101c7211 */ /* 0x080fe400078608ff */
[----:B------:R-:W-:Y:S02]  /*2a50*/  LEA R26, P4, R18, R3, 0x1 ;  /* 0x00000003121a7211 */ /* 0x000fe400078808ff */
[----:B------:R-:W-:-:S02]  /*2a60*/  LEA R10, R7, R9, 0x2 ;  /* 0x00000009070a7211 */ /* 0x000fc400078e10ff */
[-C--:B------:R-:W-:Y:S02]  /*2a70*/  LEA.HI.X.SX32 R29, R16, R4.reuse, 0x1, P3 ;  /* 0x00000004101d7211 */ /* 0x080fe400018f0eff */
[----:B------:R-:W-:Y:S01]  /*2a80*/  LEA.HI.X.SX32 R27, R18, R4, 0x1, P4 ;  /* 0x00000004121b7211 */ /* 0x000fe200020f0eff */
[----:B------:R-:W-:Y:S04]  /*2a90*/  STL.64 [R1+0x648], R10 ;  /* 0x0006480a01007387 */ /* 0x000fe80000100a00 */
[----:B------:R-:W-:Y:S04]  /*2aa0*/  STL.64 [R1+0x5a8], R28 ;  /* 0x0005a81c01007387 */ /* 0x000fe80000100a00 */
[----:B------:R5:W-:Y:S02]  /*2ab0*/  STL.64 [R1+0x5a0], R26 ;  /* 0x0005a01a01007387 */ /* 0x000be40000100a00 */
[----:B-----5:R-:W-:-:S04]  /*2ac0*/  LEA R26, P3, R22, R3, 0x1 ;  /* 0x00000003161a7211 */ /* 0x020fc800078608ff */
[----:B------:R-:W-:Y:S02]  /*2ad0*/  LEA.HI.X.SX32 R27, R22, R4, 0x1, P3 ;  /* 0x00000004161b7211 */ /* 0x000fe400018f0eff */
[----:B--2---:R-:W-:-:S04]  /*2ae0*/  LEA R28, P2, R20, R3, 0x1 ;  /* 0x00000003141c7211 */ /* 0x004fc800078408ff */
[----:B------:R-:W-:-:S05]  /*2af0*/  LEA.HI.X.SX32 R29, R20, R4, 0x1, P2 ;  /* 0x00000004141d7211 */ /* 0x000fca00010f0eff */
[----:B------:R2:W-:Y:S04]  /*2b00*/  STL.64 [R1+0x598], R28 ;  /* 0x0005981c01007387 */ /* 0x0005e80000100a00 */
[----:B--2---:R-:W2:Y:S04]  /*2b10*/  LDL.LU.64 R28, [R1+0x658] ;  /* 0x00065800011c7983 */ /* 0x004ea80000300a00 */
[----:B------:R3:W-:Y:S04]  /*2b20*/  STL.64 [R1+0x590], R26 ;  /* 0x0005901a01007387 */ /* 0x0007e80000100a00 */
[----:B---3--:R-:W3:Y:S01]  /*2b30*/  LDL.LU.64 R26, [R1+0x650] ;  /* 0x00065000011a7983 */ /* 0x008ee20000300a00 */
[----:B------:R-:W-:Y:S01]  /*2b40*/  IMAD R14, R7, 0x4, R10 ;  /* 0x00000004070e7824 */ /* 0x000fe200078e020a */
[----:B------:R-:W-:-:S04]  /*2b50*/  LEA R10, P4, R24, R3, 0x1 ;  /* 0x00000003180a7211 */ /* 0x000fc800078808ff */
[----:B------:R-:W-:Y:S01]  /*2b60*/  LEA.HI.X.SX32 R11, R24, R4, 0x1, P4 ;  /* 0x00000004180b7211 */ /* 0x000fe200020f0eff */
[----:B------:R-:W-:Y:S04]  /*2b70*/  STL [R1+0x634], R23 ;  /* 0x0006341701007387 */ /* 0x000fe80000100800 */
[----:B------:R-:W-:Y:S04]  /*2b80*/  STL [R1+0x630], R25 ;  /* 0x0006301901007387 */ /* 0x000fe80000100800 */
[----:B------:R3:W-:Y:S02]  /*2b90*/  STL.64 [R1+0x588], R10 ;  /* 0x0005880a01007387 */ /* 0x0007e40000100a00 */
[----:B---3--:R-:W-:-:S04]  /*2ba0*/  LEA R10, P2, R26, R3, 0x1 ;  /* 0x000000031a0a7211 */ /* 0x008fc800078408ff */
[----:B------:R-:W-:-:S05]  /*2bb0*/  LEA.HI.X.SX32 R11, R26, R4, 0x1, P2 ;  /* 0x000000041a0b7211 */ /* 0x000fca00010f0eff */
[----:B------:R3:W-:Y:S04]  /*2bc0*/  STL.64 [R1+0x580], R10 ;  /* 0x0005800a01007387 */ /* 0x0007e80000100a00 */
[----:B---3--:R-:W3:Y:S01]  /*2bd0*/  LDL.LU.64 R10, [R1+0x648] ;  /* 0x00064800010a7983 */ /* 0x008ee20000300a00 */
[----:B------:R-:W-:Y:S01]  /*2be0*/  IMAD R12, R7, 0x4, R14 ;  /* 0x00000004070c7824 */ /* 0x000fe200078e020e */
[-C--:B--2---:R-:W-:Y:S02]  /*2bf0*/  LEA R24, P3, R28, R3.reuse, 0x1 ;  /* 0x000000031c187211 */ /* 0x084fe400078608ff */
[----:B------:R-:W-:Y:S02]  /*2c00*/  LEA R22, P4, R9, R3, 0x1 ;  /* 0x0000000309167211 */ /* 0x000fe400078808ff */
[----:B------:R-:W-:-:S02]  /*2c10*/  LEA R18, R7, R12, 0x2 ;  /* 0x0000000c07127211 */ /* 0x000fc400078e10ff */
[-C--:B------:R-:W-:Y:S01]  /*2c20*/  LEA.HI.X.SX32 R25, R28, R4.reuse, 0x1, P3 ;  /* 0x000000041c197211 */ /* 0x080fe200018f0eff */
[----:B------:R-:W-:Y:S01]  /*2c30*/  STL [R1+0x640], R27 ;  /* 0x0006401b01007387 */ /* 0x000fe20000100800 */
[----:B------:R-:W-:Y:S01]  /*2c40*/  LEA.HI.X.SX32 R23, R9, R4, 0x1, P4 ;  /* 0x0000000409177211 */ /* 0x000fe200020f0eff */
[C---:B------:R-:W-:Y:S02]  /*2c50*/  IMAD R16, R7.reuse, 0x4, R18 ;  /* 0x0000000407107824 */ /* 0x040fe400078e0212 */
[----:B------:R2:W-:Y:S02]  /*2c60*/  STL.64 [R1+0x578], R24 ;  /* 0x0005781801007387 */ /* 0x0005e40000100a00 */
[C---:B------:R-:W-:Y:S02]  /*2c70*/  IMAD R20, R7.reuse, 0x4, R16 ;  /* 0x0000000407147824 */ /* 0x040fe400078e0210 */
[----:B------:R4:W-:Y:S03]  /*2c80*/  STL.64 [R1+0x570], R22 ;  /* 0x0005701601007387 */ /* 0x0009e60000100a00 */
[----:B------:R-:W-:-:S02]  /*2c90*/  LEA R9, R7, R20, 0x2 ;  /* 0x0000001407097211 */ /* 0x000fc400078e10ff */
[-C--:B--2---:R-:W-:Y:S02]  /*2ca0*/  LEA R24, P3, R14, R3.reuse, 0x1 ;  /* 0x000000030e187211 */ /* 0x084fe400078608ff */
[-C--:B----4-:R-:W-:Y:S02]  /*2cb0*/  LEA R22, P4, R12, R3.reuse, 0x1 ;  /* 0x000000030c167211 */ /* 0x090fe400078808ff */
[-C--:B------:R-:W-:Y:S02]  /*2cc0*/  LEA.HI.X.SX32 R25, R14, R4.reuse, 0x1, P3 ;  /* 0x000000040e197211 */ /* 0x080fe400018f0eff */
[----:B------:R-:W-:Y:S01]  /*2cd0*/  LEA.HI.X.SX32 R23, R12, R4, 0x1, P4 ;  /* 0x000000040c177211 */ /* 0x000fe200020f0eff */
[----:B------:R-:W-:Y:S01]  /*2ce0*/  IMAD R12, R7, 0x4, R9 ;  /* 0x00000004070c7824 */ /* 0x000fe200078e0209 */
[----:B---3--:R-:W-:-:S04]  /*2cf0*/  LEA R26, P2, R10, R3, 0x1 ;  /* 0x000000030a1a7211 */ /* 0x008fc800078408ff */
[----:B------:R-:W-:-:S05]  /*2d00*/  LEA.HI.X.SX32 R27, R10, R4, 0x1, P2 ;  /* 0x000000040a1b7211 */ /* 0x000fca00010f0eff */
[----:B------:R2:W-:Y:S04]  /*2d10*/  STL.64 [R1+0x568], R26 ;  /* 0x0005681a01007387 */ /* 0x0005e80000100a00 */
[----:B------:R3:W-:Y:S01]  /*2d20*/  STL.64 [R1+0x560], R24 ;  /* 0x0005601801007387 */ /* 0x0007e20000100a00 */
[----:B--2---:R-:W-:-:S04]  /*2d30*/  LEA R26, P2, R18, R3, 0x1 ;  /* 0x00000003121a7211 */ /* 0x004fc800078408ff */
[-C--:B------:R-:W-:Y:S01]  /*2d40*/  LEA.HI.X.SX32 R27, R18, R4.reuse, 0x1, P2 ;  /* 0x00000004121b7211 */ /* 0x080fe200010f0eff */
[----:B------:R2:W-:Y:S01]  /*2d50*/  STL.64 [R1+0x558], R22 ;  /* 0x0005581601007387 */ /* 0x0005e20000100a00 */
[CC--:B---3--:R-:W-:Y:S01]  /*2d60*/  LEA R24, P3, R16.reuse, R3.reuse, 0x1 ;  /* 0x0000000310187211 */ /* 0x0c8fe200078608ff */
[----:B------:R-:W-:Y:S02]  /*2d70*/  IMAD R10, R7, 0x4, R12 ;  /* 0x00000004070a7824 */ /* 0x000fe400078e020c */
[----:B------:R3:W-:Y:S01]  /*2d80*/  STL.64 [R1+0x550], R26 ;  /* 0x0005501a01007387 */ /* 0x0007e20000100a00 */
[----:B------:R-:W-:Y:S02]  /*2d90*/  LEA.HI.X.SX32 R25, R16, R4, 0x1, P3 ;  /* 0x0000000410197211 */ /* 0x000fe400018f0eff */
[-C--:B------:R-:W-:Y:S02]  /*2da0*/  LEA R6, P3, R12, R3.reuse, 0x1 ;  /* 0x000000030c067211 */ /* 0x080fe400078608ff */
[----:B--2---:R-:W-:-:S02]  /*2db0*/  LEA R22, P4, R20, R3, 0x1 ;  /* 0x0000000314167211 */ /* 0x004fc400078808ff */
[C---:B---3--:R-:W-:Y:S02]  /*2dc0*/  LEA R26, P2, R9.reuse, R3, 0x1 ;  /* 0x00000003091a7211 */ /* 0x048fe400078408ff */
[-C--:B------:R-:W-:Y:S02]  /*2dd0*/  LEA.HI.X.SX32 R23, R20, R4.reuse, 0x1, P4 ;  /* 0x0000000414177211 */ /* 0x080fe400020f0eff */
[----:B------:R-:W-:Y:S02]  /*2de0*/  LEA.HI.X.SX32 R27, R9, R4, 0x1, P2 ;  /* 0x00000004091b7211 */ /* 0x000fe400010f0eff */
[----:B------:R-:W-:Y:S01]  /*2df0*/  LEA R14, R7, R10, 0x2 ;  /* 0x0000000a070e7211 */ /* 0x000fe200078e10ff */
[----:B------:R-:W-:Y:S01]  /*2e00*/  STL.64 [R1+0x548], R24 ;  /* 0x0005481801007387 */ /* 0x000fe20000100a00 */
[----:B------:R-:W-:-:S03]  /*2e10*/  LEA.HI.X.SX32 R7, R12, R4, 0x1, P3 ;  /* 0x000000040c077211 */ /* 0x000fc600018f0eff */
[----:B------:R-:W-:Y:S04]  /*2e20*/  STL.64 [R1+0x540], R22 ;  /* 0x0005401601007387 */ /* 0x000fe80000100a00 */
[----:B------:R2:W-:Y:S04]  /*2e30*/  STL.64 [R1+0x538], R26 ;  /* 0x0005381a01007387 */ /* 0x0005e80000100a00 */
[----:B--2---:R-:W2:Y:S04]  /*2e40*/  LDL.LU R27, [R1+0x640] ;  /* 0x00064000011b7983 */ /* 0x004ea80000300800 */
[----:B------:R3:W-:Y:S04]  /*2e50*/  STL.64 [R1+0x530], R6 ;  /* 0x0005300601007387 */ /* 0x0007e80000100a00 */
[----:B---3--:R-:W3:Y:S01]  /*2e60*/  LDL.LU.64 R6, [R1+0x638] ;  /* 0x0006380001067983 */ /* 0x008ee20000300a00 */
[----:B------:R-:W-:-:S04]  /*2e70*/  LEA R24, P4, R10, R3, 0x1 ;  /* 0x000000030a187211 */ /* 0x000fc800078808ff */
[----:B------:R-:W-:Y:S02]  /*2e80*/  LEA.HI.X.SX32 R25, R10, R4, 0x1, P4 ;  /* 0x000000040a197211 */ /* 0x000fe400020f0eff */
[----:B------:R-:W-:-:S03]  /*2e90*/  LEA R22, P5, R14, R3, 0x1 ;  /* 0x000000030e167211 */ /* 0x000fc600078a08ff */
[----:B------:R4:W-:Y:S01]  /*2ea0*/  STL.64 [R1+0x528], R24 ;  /* 0x0005281801007387 */ /* 0x0009e20000100a00 */
[----:B------:R-:W-:-:S05]  /*2eb0*/  LEA.HI.X.SX32 R23, R14, R4, 0x1, P5 ;  /* 0x000000040e177211 */ /* 0x000fca00028f0eff */
[----:B------:R5:W-:Y:S01]  /*2ec0*/  STL.64 [R1+0x520], R22 ;  /* 0x0005201601007387 */ /* 0x000be20000100a00 */
[----:B---3--:R-:W-:Y:S02]  /*2ed0*/  IADD3.X R6, PT, PT, R6, UR13, R29, P0, P1 ;  /* 0x0000000d06067c10 */ /* 0x008fe400087e241d */
[----:B----4-:R-:W-:-:S04]  /*2ee0*/  LEA R24, P0, R5, R0, 0x1 ;  /* 0x0000000005187211 */ /* 0x010fc800078008ff */
[----:B------:R-:W-:Y:S02]  /*2ef0*/  LEA.HI.X.SX32 R25, R5, R6, 0x1, P0 ;  /* 0x0000000605197211 */ /* 0x000fe400000f0eff */
[CC--:B-----5:R-:W-:Y:S02]  /*2f00*/  LEA R22, P1, R7.reuse, R0.reuse, 0x1 ;  /* 0x0000000007167211 */ /* 0x0e0fe400078208ff */
[C---:B------:R-:W-:Y:S01]  /*2f10*/  LEA R28, P0, R8.reuse, R0, 0x1 ;  /* 0x00000000081c7211 */ /* 0x040fe200078008ff */
[----:B------:R3:W-:Y:S01]  /*2f20*/  STL.64 [R1+0x518], R24 ;  /* 0x0005181801007387 */ /* 0x0007e20000100a00 */
[-C--:B------:R-:W-:Y:S02]  /*2f30*/  LEA.HI.X.SX32 R23, R7, R6.reuse, 0x1, P1 ;  /* 0x0000000607177211 */ /* 0x080fe400008f0eff */
[----:B------:R-:W-:-:S03]  /*2f40*/  LEA.HI.X.SX32 R29, R8, R6, 0x1, P0 ;  /* 0x00000006081d7211 */ /* 0x000fc600000f0eff */
[----:B------:R4:W-:Y:S01]  /*2f50*/  STL.64 [R1+0x510], R22 ;  /* 0x0005101601007387 */ /* 0x0009e20000100a00 */
[----:B---3--:R-:W-:-:S04]  /*2f60*/  LEA R24, P2, R11, R0, 0x1 ;  /* 0x000000000b187211 */ /* 0x008fc800078408ff */
[----:B------:R-:W-:Y:S01]  /*2f70*/  LEA.HI.X.SX32 R25, R11, R6, 0x1, P2 ;  /* 0x000000060b197211 */ /* 0x000fe200010f0eff */
[----:B----4-:R-:W3:Y:S01]  /*2f80*/  LDL.LU R23, [R1+0x634] ;  /* 0x0006340001177983 */ /* 0x010ee20000300800 */
[----:B------:R-:W-:-:S03]  /*2f90*/  LEA R8, P2, R17, R0, 0x1 ;  /* 0x0000000011087211 */ /* 0x000fc600078408ff */
[----:B------:R4:W-:Y:S01]  /*2fa0*/  STL.64 [R1+0x508], R28 ;  /* 0x0005081c01007387 */ /* 0x0009e20000100a00 */
[----:B------:R-:W-:-:S03]  /*2fb0*/  LEA.HI.X.SX32 R9, R17, R6, 0x1, P2 ;  /* 0x0000000611097211 */ /* 0x000fc600010f0eff */
[----:B------:R5:W-:Y:S01]  /*2fc0*/  STL.64 [R1+0x500], R24 ;  /* 0x0005001801007387 */ /* 0x000be20000100a00 */
[-C--:B----4-:R-:W-:Y:S02]  /*2fd0*/  LEA R28, P0, R13, R0.reuse, 0x1 ;  /* 0x000000000d1c7211 */ /* 0x090fe400078008ff */
[----:B-----5:R-:W-:Y:S02]  /*2fe0*/  LEA R24, P1, R15, R0, 0x1 ;  /* 0x000000000f187211 */ /* 0x020fe400078208ff */
[-C--:B------:R-:W-:Y:S02]  /*2ff0*/  LEA.HI.X.SX32 R29, R13, R6.reuse, 0x1, P0 ;  /* 0x000000060d1d7211 */ /* 0x080fe400000f0eff */
[----:B------:R-:W-:Y:S01]  /*3000*/  LEA.HI.X.SX32 R25, R15, R6, 0x1, P1 ;  /* 0x000000060f197211 */ /* 0x000fe200008f0eff */
[----:B------:R-:W-:Y:S04]  /*3010*/  STL.64 [R1+0x4e8], R8 ;  /* 0x0004e80801007387 */ /* 0x000fe80000100a00 */
[----:B------:R-:W-:Y:S04]  /*3020*/  STL.64 [R1+0x4f8], R28 ;  /* 0x0004f81c01007387 */ /* 0x000fe80000100a00 */
[----:B------:R4:W-:Y:S02]  /*3030*/  STL.64 [R1+0x4f0], R24 ;  /* 0x0004f01801007387 */ /* 0x0009e40000100a00 */
[----:B----4-:R-:W-:-:S04]  /*3040*/  LEA R24, P0, R19, R0, 0x1 ;  /* 0x0000000013187211 */ /* 0x010fc800078008ff */
[----:B------:R-:W-:-:S05]  /*3050*/  LEA.HI.X.SX32 R25, R19, R6, 0x1, P0 ;  /* 0x0000000613197211 */ /* 0x000fca00000f0eff */
[----:B------:R4:W-:Y:S04]  /*3060*/  STL.64 [R1+0x4e0], R24 ;  /* 0x0004e01801007387 */ /* 0x0009e80000100a00 */
[----:B----4-:R-:W4:Y:S01]  /*3070*/  LDL.LU R25, [R1+0x630] ;  /* 0x0006300001197983 */ /* 0x010f220000300800 */
[----:B--2---:R-:W-:-:S04]  /*3080*/  IMAD R4, R2, 0x4, R27 ;  /* 0x0000000402047824 */ /* 0x004fc800078e021b */
[----:B------:R-:W-:-:S05]  /*3090*/  IMAD R10, R2, 0x4, R4 ;  /* 0x00000004020a7824 */ /* 0x000fca00078e0204 */
[----:B------:R-:W-:-:S05]  /*30a0*/  LEA R5, R2, R10, 0x2 ;  /* 0x0000000a02057211 */ /* 0x000fca00078e10ff */
[----:B------:R-:W-:Y:S01]  /*30b0*/  IMAD R14, R2, 0x4, R5 ;  /* 0x00000004020e7824 */ /* 0x000fe200078e0205 */
[----:B------:R-:W-:-:S03]  /*30c0*/  LEA R16, P1, R21, R0, 0x1 ;  /* 0x0000000015107211 */ /* 0x000fc600078208ff */
[----:B------:R-:W-:Y:S01]  /*30d0*/  IMAD R7, R2, 0x4, R14 ;  /* 0x0000000402077824 */ /* 0x000fe200078e020e */
[----:B------:R-:W-:-:S04]  /*30e0*/  LEA.HI.X.SX32 R17, R21, R6, 0x1, P1 ;  /* 0x0000000615117211 */ /* 0x000fc800008f0eff */
[----:B------:R-:W-:Y:S01]  /*30f0*/  LEA R8, R2, R7, 0x2 ;  /* 0x0000000702087211 */ /* 0x000fe200078e10ff */
[----:B------:R2:W-:Y:S01]  /*3100*/  STL.64 [R1+0x4d8], R16 ;  /* 0x0004d81001007387 */ /* 0x0005e20000100a00 */
[----:B------:R-:W-:-:S03]  /*3110*/  LEA R18, P1, R27, R0, 0x1 ;  /* 0x000000001b127211 */ /* 0x000fc600078208ff */
[----:B------:R-:W-:Y:S01]  /*3120*/  IMAD R12, R2, 0x4, R8 ;  /* 0x00000004020c7824 */ /* 0x000fe200078e0208 */
[----:B------:R-:W-:-:S03]  /*3130*/  LEA.HI.X.SX32 R19, R27, R6, 0x1, P1 ;  /* 0x000000061b137211 */ /* 0x000fc600008f0eff */
[----:B------:R-:W-:-:S05]  /*3140*/  IMAD R3, R2, 0x4, R12 ;  /* 0x0000000402037824 */ /* 0x000fca00078e020c */
[----:B------:R-:W-:-:S05]  /*3150*/  LEA R9, R2, R3, 0x2 ;  /* 0x0000000302097211 */ /* 0x000fca00078e10ff */
[----:B------:R-:W-:Y:S01]  /*3160*/  IMAD R11, R2, 0x4, R9 ;  /* 0x00000004020b7824 */ /* 0x000fe200078e0209 */
[----:B---3--:R-:W-:-:S04]  /*3170*/  LEA R28, P2, R23, R0, 0x1 ;  /* 0x00000000171c7211 */ /* 0x008fc800078408ff */
[----:B------:R-:W-:Y:S02]  /*3180*/  LEA.HI.X.SX32 R29, R23, R6, 0x1, P2 ;  /* 0x00000006171d7211 */ /* 0x000fe400010f0eff */
[----:B--2---:R-:W-:-:S04]  /*3190*/  LEA R16, P2, R4, R0, 0x1 ;  /* 0x0000000004107211 */ /* 0x004fc800078408ff */
[----:B------:R-:W-:Y:S01]  /*31a0*/  LEA.HI.X.SX32 R17, R4, R6, 0x1, P2 ;  /* 0x0000000604117211 */ /* 0x000fe200010f0eff */
[----:B------:R-:W-:Y:S01]  /*31b0*/  STL.64 [R1+0x4d0], R28 ;  /* 0x0004d01c01007387 */ /* 0x000fe20000100a00 */
[----:B------:R-:W-:Y:S01]  /*31c0*/  IMAD R4, R2, 0x4, R11 ;  /* 0x0000000402047824 */ /* 0x000fe200078e020b */
[----:B----4-:R-:W-:-:S04]  /*31d0*/  LEA R20, P0, R25, R0, 0x1 ;  /* 0x0000000019147211 */ /* 0x010fc800078008ff */
[----:B------:R-:W-:-:S05]  /*31e0*/  LEA.HI.X.SX32 R21, R25, R6, 0x1, P0 ;  /* 0x0000000619157211 */ /* 0x000fca00000f0eff */
[----:B------:R2:W-:Y:S04]  /*31f0*/  STL.64 [R1+0x4c8], R20 ;  /* 0x0004c81401007387 */ /* 0x0005e80000100a00 */
[----:B------:R3:W-:Y:S04]  /*3200*/  STL.64 [R1+0x4c0], R18 ;  /* 0x0004c01201007387 */ /* 0x0007e80000100a00 */
[----:B------:R4:W-:Y:S01]  /*3210*/  STL.64 [R1+0x4b8], R16 ;  /* 0x0004b81001007387 */ /* 0x0009e20000100a00 */
[-C--:B--2---:R-:W-:Y:S02]  /*3220*/  LEA R20, P0, R10, R0.reuse, 0x1 ;  /* 0x000000000a147211 */ /* 0x084fe400078008ff */
[----:B---3--:R-:W-:-:S02]  /*3230*/  LEA R18, P1, R5, R0, 0x1 ;  /* 0x0000000005127211 */ /* 0x008fc400078208ff */
[----:B------:R-:W-:Y:S02]  /*3240*/  LEA.HI.X.SX32 R21, R10, R6, 0x1, P0 ;  /* 0x000000060a157211 */ /* 0x000fe400000f0eff */
[C---:B----4-:R-:W-:Y:S02]  /*3250*/  LEA R16, P2, R14.reuse, R0, 0x1 ;  /* 0x000000000e107211 */ /* 0x050fe400078408ff */
[-C--:B------:R-:W-:Y:S02]  /*3260*/  LEA.HI.X.SX32 R19, R5, R6.reuse, 0x1, P1 ;  /* 0x0000000605137211 */ /* 0x080fe400008f0eff */
[----:B------:R-:W-:Y:S01]  /*3270*/  LEA.HI.X.SX32 R17, R14, R6, 0x1, P2 ;  /* 0x000000060e117211 */ /* 0x000fe200010f0eff */
[----:B------:R2:W-:Y:S01]  /*3280*/  STL.64 [R1+0x4b0], R20 ;  /* 0x0004b01401007387 */ /* 0x0005e20000100a00 */
[----:B------:R-:W-:-:S03]  /*3290*/  LEA R5, R2, R4, 0x2 ;  /* 0x0000000402057211 */ /* 0x000fc600078e10ff */
[----:B------:R3:W-:Y:S04]  /*32a0*/  STL.64 [R1+0x4a8], R18 ;  /* 0x0004a81201007387 */ /* 0x0007e80000100a00 */
[----:B------:R4:W-:Y:S01]  /*32b0*/  STL.64 [R1+0x4a0], R16 ;  /* 0x0004a01001007387 */ /* 0x0009e20000100a00 */
[CC--:B--2---:R-:W-:Y:S02]  /*32c0*/  LEA R20, P0, R7.reuse, R0.reuse, 0x1 ;  /* 0x0000000007147211 */ /* 0x0c4fe400078008ff */
[----:B---3--:R-:W-:Y:S02]  /*32d0*/  LEA R18, P1, R8, R0, 0x1 ;  /* 0x0000000008127211 */ /* 0x008fe400078208ff */
[----:B------:R-:W-:Y:S02]  /*32e0*/  LEA.HI.X.SX32 R21, R7, R6, 0x1, P0 ;  /* 0x0000000607157211 */ /* 0x000fe400000f0eff */
[----:B----4-:R-:W-:-:S02]  /*32f0*/  LEA R16, P2, R12, R0, 0x1 ;  /* 0x000000000c107211 */ /* 0x010fc400078408ff */
[-C--:B------:R-:W-:Y:S02]  /*3300*/  LEA.HI.X.SX32 R19, R8, R6.reuse, 0x1, P1 ;  /* 0x0000000608137211 */ /* 0x080fe400008f0eff */
[----:B------:R-:W-:Y:S01]  /*3310*/  LEA.HI.X.SX32 R17, R12, R6, 0x1, P2 ;  /* 0x000000060c117211 */ /* 0x000fe200010f0eff */
[----:B------:R-:W-:Y:S01]  /*3320*/  IMAD R10, R2, 0x4, R5 ;  /* 0x00000004020a7824 */ /* 0x000fe200078e0205 */
[----:B------:R-:W-:Y:S01]  /*3330*/  STL.64 [R1+0x498], R20 ;  /* 0x0004981401007387 */ /* 0x000fe20000100a00 */
[----:B------:R-:W-:-:S03]  /*3340*/  LEA R14, P2, R11, R0, 0x1 ;  /* 0x000000000b0e7211 */ /* 0x000fc600078408ff */
[----:B------:R2:W-:Y:S01]  /*3350*/  STL.64 [R1+0x490], R18 ;  /* 0x0004901201007387 */ /* 0x0005e20000100a00 */
[----:B------:R-:W-:-:S03]  /*3360*/  IMAD R7, R2, 0x4, R10 ;  /* 0x0000000402077824 */ /* 0x000fc600078e020a */
[----:B------:R3:W-:Y:S01]  /*3370*/  STL.64 [R1+0x488], R16 ;  /* 0x0004881001007387 */ /* 0x0007e20000100a00 */
[----:B------:R-:W-:Y:S02]  /*3380*/  LEA.HI.X.SX32 R15, R11, R6, 0x1, P2 ;  /* 0x000000060b0f7211 */ /* 0x000fe400010f0eff */
[-C--:B--2---:R-:W-:Y:S02]  /*3390*/  LEA R18, P0, R3, R0.reuse, 0x1 ;  /* 0x0000000003127211 */ /* 0x084fe400078008ff */
[----:B---3--:R-:W-:Y:S02]  /*33a0*/  LEA R16, P1, R9, R0, 0x1 ;  /* 0x0000000009107211 */ /* 0x008fe400078208ff */
[-C--:B------:R-:W-:Y:S02]  /*33b0*/  LEA.HI.X.SX32 R19, R3, R6.reuse, 0x1, P0 ;  /* 0x0000000603137211 */ /* 0x080fe400000f0eff */
[----:B------:R-:W-:Y:S02]  /*33c0*/  LEA.HI.X.SX32 R17, R9, R6, 0x1, P1 ;  /* 0x0000000609117211 */ /* 0x000fe400008f0eff */
[----:B------:R-:W-:Y:S01]  /*33d0*/  LEA R8, R2, R7, 0x2 ;  /* 0x0000000702087211 */ /* 0x000fe200078e10ff */
[----:B------:R-:W-:Y:S01]  /*33e0*/  STL.64 [R1+0x480], R18 ;  /* 0x0004801201007387 */ /* 0x000fe20000100a00 */
[----:B------:R-:W-:-:S03]  /*33f0*/  LEA R12, P2, R10, R0, 0x1 ;  /* 0x000000000a0c7211 */ /* 0x000fc600078408ff */
[----:B------:R2:W-:Y:S01]  /*3400*/  STL.64 [R1+0x478], R16 ;  /* 0x0004781001007387 */ /* 0x0005e20000100a00 */
[----:B------:R-:W-:-:S03]  /*3410*/  IMAD R9, R2, 0x4, R8 ;  /* 0x0000000402097824 */ /* 0x000fc600078e0208 */
[----:B------:R3:W-:Y:S01]  /*3420*/  STL.64 [R1+0x470], R14 ;  /* 0x0004700e01007387 */ /* 0x0007e20000100a00 */
[----:B------:R-:W-:Y:S01]  /*3430*/  IMAD R3, R2, 0x4, R9 ;  /* 0x0000000402037824 */ /* 0x000fe200078e0209 */
[----:B------:R-:W-:Y:S02]  /*3440*/  LEA.HI.X.SX32 R13, R10, R6, 0x1, P2 ;  /* 0x000000060a0d7211 */ /* 0x000fe400010f0eff */
[CC--:B--2---:R-:W-:Y:S02]  /*3450*/  LEA R16, P0, R4.reuse, R0.reuse, 0x1 ;  /* 0x0000000004107211 */ /* 0x0c4fe400078008ff */
[C---:B---3--:R-:W-:Y:S02]  /*3460*/  LEA R14, P1, R5.reuse, R0, 0x1 ;  /* 0x00000000050e7211 */ /* 0x048fe400078208ff */
[-C--:B------:R-:W-:Y:S02]  /*3470*/  LEA.HI.X.SX32 R17, R4, R6.reuse, 0x1, P0 ;  /* 0x0000000604117211 */ /* 0x080fe400000f0eff */
[----:B------:R-:W-:-:S02]  /*3480*/  LEA.HI.X.SX32 R15, R5, R6, 0x1, P1 ;  /* 0x00000006050f7211 */ /* 0x000fc400008f0eff */
[C---:B------:R-:W-:Y:S01]  /*3490*/  LEA R4, R2.reuse, R3, 0x2 ;  /* 0x0000000302047211 */ /* 0x040fe200078e10ff */
[----:B------:R2:W-:Y:S04]  /*34a0*/  STL.64 [R1+0x468], R16 ;  /* 0x0004681001007387 */ /* 0x0005e80000100a00 */
[----:B------:R3:W-:Y:S01]  /*34b0*/  STL.64 [R1+0x460], R14 ;  /* 0x0004600e01007387 */ /* 0x0007e20000100a00 */
[----:B------:R-:W-:-:S03]  /*34c0*/  IMAD R5, R2, 0x4, R4 ;  /* 0x0000000402057824 */ /* 0x000fc600078e0204 */
[----:B------:R4:W-:Y:S01]  /*34d0*/  STL.64 [R1+0x458], R12 ;  /* 0x0004580c01007387 */ /* 0x0009e20000100a00 */
[CC--:B--2---:R-:W-:Y:S02]  /*34e0*/  LEA R16, P0, R7.reuse, R0.reuse, 0x1 ;  /* 0x0000000007107211 */ /* 0x0c4fe400078008ff */
[C---:B---3--:R-:W-:Y:S02]  /*34f0*/  LEA R14, P1, R8.reuse, R0, 0x1 ;  /* 0x00000000080e7211 */ /* 0x048fe400078208ff */
[----:B------:R-:W-:Y:S02]  /*3500*/  LEA.HI.X.SX32 R17, R7, R6, 0x1, P0 ;  /* 0x0000000607117211 */ /* 0x000fe400000f0eff */
[C---:B----4-:R-:W-:Y:S02]  /*3510*/  LEA R12, P2, R9.reuse, R0, 0x1 ;  /* 0x00000000090c7211 */ /* 0x050fe400078408ff */
[-C--:B------:R-:W-:Y:S02]  /*3520*/  LEA.HI.X.SX32 R15, R8, R6.reuse, 0x1, P1 ;  /* 0x00000006080f7211 */ /* 0x080fe400008f0eff */
[----:B------:R-:W-:Y:S01]  /*3530*/  LEA.HI.X.SX32 R13, R9, R6, 0x1, P2 ;  /* 0x00000006090d7211 */ /* 0x000fe200010f0eff */
[----:B------:R-:W-:Y:S01]  /*3540*/  IMAD R2, R2, 0x4, R5 ;  /* 0x0000000402027824 */ /* 0x000fe200078e0205 */
[----:B------:R2:W-:Y:S04]  /*3550*/  STL.64 [R1+0x450], R16 ;  /* 0x0004501001007387 */ /* 0x0005e80000100a00 */
[----:B------:R3:W-:Y:S01]  /*3560*/  STL.64 [R1+0x448], R14 ;  /* 0x0004480e01007387 */ /* 0x0007e20000100a00 */
[----:B------:R-:W-:-:S03]  /*3570*/  LEA R10, P3, R2, R0, 0x1 ;  /* 0x00000000020a7211 */ /* 0x000fc600078608ff */
[----:B------:R4:W-:Y:S01]  /*3580*/  STL.64 [R1+0x440], R12 ;  /* 0x0004400c01007387 */ /* 0x0009e20000100a00 */
[CC--:B--2---:R-:W-:Y:S02]  /*3590*/  LEA R16, P0, R3.reuse, R0.reuse, 0x1 ;  /* 0x0000000003107211 */ /* 0x0c4fe400078008ff */
[C---:B---3--:R-:W-:Y:S02]  /*35a0*/  LEA R14, P1, R4.reuse, R0, 0x1 ;  /* 0x00000000040e7211 */ /* 0x048fe400078208ff */
[----:B------:R-:W-:Y:S02]  /*35b0*/  LEA.HI.X.SX32 R17, R3, R6, 0x1, P0 ;  /* 0x0000000603117211 */ /* 0x000fe400000f0eff */
[C---:B----4-:R-:W-:Y:S02]  /*35c0*/  LEA R12, P2, R5.reuse, R0, 0x1 ;  /* 0x00000000050c7211 */ /* 0x050fe400078408ff */
[-C--:B------:R-:W-:Y:S02]  /*35d0*/  LEA.HI.X.SX32 R15, R4, R6.reuse, 0x1, P1 ;  /* 0x00000006040f7211 */ /* 0x080fe400008f0eff */
[----:B------:R-:W-:-:S02]  /*35e0*/  LEA.HI.X.SX32 R13, R5, R6, 0x1, P2 ;  /* 0x00000006050d7211 */ /* 0x000fc400010f0eff */
[----:B------:R-:W-:Y:S01]  /*35f0*/  LEA.HI.X.SX32 R11, R2, R6, 0x1, P3 ;  /* 0x00000006020b7211 */ /* 0x000fe200018f0eff */
[----:B------:R-:W-:Y:S01]  /*3600*/  STL.64 [R1+0x438], R16 ;  /* 0x0004381001007387 */ /* 0x000fe20000100a00 */
[----:B------:R-:W-:Y:S01]  /*3610*/  MOV R2, 0x3f800000 ;  /* 0x3f80000000027802 */ /* 0x000fe20000000f00 */
[----:B------:R-:W-:Y:S02]  /*3620*/  IMAD.MOV.U32 R0, RZ, RZ, -0x800000 ;  /* 0xff800000ff007424 */ /* 0x000fe400078e00ff */
[----:B------:R-:W-:Y:S04]  /*3630*/  STL.64 [R1+0x430], R14 ;  /* 0x0004300e01007387 */ /* 0x000fe80000100a00 */
[----:B------:R-:W-:Y:S04]  /*3640*/  STL.64 [R1+0x428], R12 ;  /* 0x0004280c01007387 */ /* 0x000fe80000100a00 */
[----:B------:R-:W-:Y:S04]  /*3650*/  STL.64 [R1+0x420], R10 ;  /* 0x0004200a01007387 */ /* 0x000fe80000100a00 */
[----:B------:R2:W-:Y:S04]  /*3660*/  STL [R1+0x410], R2 ;  /* 0x0004100201007387 */ /* 0x0005e80000100800 */
[----:B------:R-:W-:Y:S04]  /*3670*/  STL [R1+0x24c], RZ ;  /* 0x00024cff01007387 */ /* 0x000fe80000100800 */
[----:B------:R3:W-:Y:S01]  /*3680*/  STL [R1+0x224], R0 ;  /* 0x0002240001007387 */ /* 0x0007e20000100800 */
[----:B--2---:R-:W-:-:S03]  /*3690*/  IMAD.MOV.U32 R2, RZ, RZ, -0x800000 ;  /* 0xff800000ff027424 */ /* 0x004fc600078e00ff */
[----:B------:R-:W-:Y:S01]  /*36a0*/  STL [R1+0x248], RZ ;  /* 0x000248ff01007387 */ /* 0x000fe20000100800 */
[----:B---3--:R-:W-:-:S03]  /*36b0*/  MOV R0, 0x3f800000 ;  /* 0x3f80000000007802 */ /* 0x008fc60000000f00 */
        /* <DEDUP_REMOVED lines=18> */
[----:B------:R-:W2:Y:S04]  /*37e0*/  LDL.LU R22, [R1] ;  /* 0x0000000001167983 */ /* 0x000ea80000300800 */
        /* <DEDUP_REMOVED lines=34> */
[----:B------:R-:W-:Y:S01]  /*3a10*/  UMOV UR5, URZ ;  /* 0x000000ff00057c82 */ /* 0x000fe20008000000 */
[----:B--2---:R-:W-:-:S05]  /*3a20*/  LOP3.LUT R0, R22, 0x40, RZ, 0x3c, !PT ;  /* 0x0000004016007812 */ /* 0x004fca00078e3cff */
        /* <DEDUP_REMOVED lines=14> */
[----:B0-----:R1:W-:Y:S02]  /*3b10*/  STL [R1+0x35c], RZ ;  /* 0x00035cff01007387 */ /* 0x0013e40000100800 */
.L_x_1:
[----:B------:R-:W2:Y:S04]  /*3b20*/  LDL.64 R4, [R1+0x618] ;  /* 0x0006180001047983 */ /* 0x000ea80000100a00 */
[----:B-1----:R-:W2:Y:S04]  /*3b30*/  LDL R0, [R1+0x24c] ;  /* 0x00024c0001007983 */ /* 0x002ea80000100800 */
[----:B------:R-:W3:Y:S04]  /*3b40*/  LDL.64 R2, [R1+0x610] ;  /* 0x0006100001027983 */ /* 0x000ee80000100a00 */
[----:B0-----:R-:W4:Y:S04]  /*3b50*/  LDL.64 R10, [R1+0x608] ;  /* 0x00060800010a7983 */ /* 0x001f280000100a00 */
[----:B------:R-:W5:Y:S04]  /*3b60*/  LDL.64 R8, [R1+0x600] ;  /* 0x0006000001087983 */ /* 0x000f680000100a00 */
[----:B------:R-:W5:Y:S04]  /*3b70*/  LDL.64 R14, [R1+0x5e8] ;  /* 0x0005e800010e7983 */ /* 0x000f680000100a00 */
[----:B------:R-:W5:Y:S04]  /*3b80*/  LDL.64 R6, [R1+0x5f8] ;  /* 0x0005f80001067983 */ /* 0x000f680000100a00 */
[----:B------:R-:W5:Y:S04]  /*3b90*/  LDL.64 R20, [R1+0x5f0] ;  /* 0x0005f00001147983 */ /* 0x000f680000100a00 */
[----:B------:R-:W5:Y:S04]  /*3ba0*/  LDL.64 R18, [R1+0x5d0] ;  /* 0x0005d00001127983 */ /* 0x000f680000100a00 */
[----:B------:R-:W5:Y:S04]  /*3bb0*/  LDL.64 R12, [R1+0x5e0] ;  /* 0x0005e000010c7983 */ /* 0x000f680000100a00 */
[----:B------:R-:W5:Y:S04]  /*3bc0*/  LDL.64 R16, [R1+0x5c8] ;  /* 0x0005c80001107983 */ /* 0x000f680000100a00 */
[----:B------:R-:W5:Y:S04]  /*3bd0*/  LDL.64 R24, [R1+0x5d8] ;  /* 0x0005d80001187983 */ /* 0x000f680000100a00 */
[----:B------:R-:W5:Y:S01]  /*3be0*/  LDL.64 R22, [R1+0x5c0] ;  /* 0x0005c00001167983 */ /* 0x000f620000100a00 */
[----:B--2---:R-:W-:-:S04]  /*3bf0*/  IMAD.WIDE R4, R0, 0x2, R4 ;  /* 0x0000000200047825 */ /* 0x004fc800078e0204 */
[C---:B---3--:R-:W-:Y:S01]  /*3c00*/  IMAD.WIDE R2, R0.reuse, 0x2, R2 ;  /* 0x0000000200027825 */ /* 0x048fe200078e0202 */
[----:B------:R-:W2:Y:S03]  /*3c10*/  LDG.E.U16 R29, desc[UR8][R4.64] ;  /* 0x00000008041d7981 */ /* 0x000ea6000c1e1500 */
[C---:B----4-:R-:W-:Y:S01]  /*3c20*/  IMAD.WIDE R10, R0.reuse, 0x2, R10 ;  /* 0x00000002000a7825 */ /* 0x050fe200078e020a */
[----:B------:R0:W3:Y:S03]  /*3c30*/  LDG.E.U16 R27, desc[UR8][R2.64] ;  /* 0x00000008021b7981 */ /* 0x0000e6000c1e1500 */
[----:B-----5:R-:W-:-:S05]  /*3c40*/  IMAD.WIDE R8, R0, 0x2, R8 ;  /* 0x0000000200087825 */ /* 0x020fca00078e0208 */
[----:B------:R-:W4:Y:S01]  /*3c50*/  LDG.E.U16 R28, desc[UR8][R8.64] ;  /* 0x00000008081c7981 */ /* 0x000f22000c1e1500 */
[----:B0-----:R-:W-:-:S03]  /*3c60*/  IMAD.WIDE R2, R0, 0x2, R14 ;  /* 0x0000000200027825 */ /* 0x001fc600078e020e */
[----:B------:R0:W5:Y:S01]  /*3c70*/  LDG.E.U16 R15, desc[UR8][R10.64] ;  /* 0x000000080a0f7981 */ /* 0x000162000c1e1500 */
[----:B------:R-:W-:-:S04]  /*3c80*/  IMAD.WIDE R6, R0, 0x2, R6 ;  /* 0x0000000200067825 */ /* 0x000fc800078e0206 */
[C---:B------:R-:W-:Y:S01]  /*3c90*/  IMAD.WIDE R4, R0.reuse, 0x2, R20 ;  /* 0x0000000200047825 */ /* 0x040fe200078e0214 */
[----:B------:R1:W4:Y:S03]  /*3ca0*/  LDG.E.U16 R26, desc[UR8][R6.64] ;  /* 0x00000008061a7981 */ /* 0x000326000c1e1500 */
[----:B0-----:R-:W-:-:S04]  /*3cb0*/  IMAD.WIDE R10, R0, 0x2, R12 ;  /* 0x00000002000a7825 */ /* 0x001fc800078e020c */
[C---:B-1----:R-:W-:Y:S01]  /*3cc0*/  IMAD.WIDE R6, R0.reuse, 0x2, R18 ;  /* 0x0000000200067825 */ /* 0x042fe200078e0212 */
[----:B--2---:R0:W-:Y:S04]  /*3cd0*/  STL [R1+0x20], R29 ;  /* 0x0000201d01007387 */ /* 0x0041e80000100800 */
[----:B---3--:R-:W-:Y:S04]  /*3ce0*/  STL [R1+0x1c], R27 ;  /* 0x00001c1b01007387 */ /* 0x008fe80000100800 */
[----:B------:R-:W2:Y:S04]  /*3cf0*/  LDL.64 R20, [R1+0x5b8] ;  /* 0x0005b80001147983 */ /* 0x000ea80000100a00 */
[----:B0-----:R0:W3:Y:S04]  /*3d00*/  LDG.E.U16 R29, desc[UR8][R4.64] ;  /* 0x00000008041d7981 */ /* 0x0010e8000c1e1500 */
[----:B-----5:R1:W-:Y:S04]  /*3d10*/  STL [R1+0x18], R15 ;  /* 0x0000180f01007387 */ /* 0x0203e80000100800 */
[----:B------:R-:W5:Y:S01]  /*3d20*/  LDL.64 R12, [R1+0x5a8] ;  /* 0x0005a800010c7983 */ /* 0x000f620000100a00 */
[----:B0-----:R-:W-:-:S03]  /*3d30*/  IMAD.WIDE R4, R0, 0x2, R16 ;  /* 0x0000000200047825 */ /* 0x001fc600078e0210 */
[----:B------:R-:W2:Y:S04]  /*3d40*/  LDL.64 R18, [R1+0x5a0] ;  /* 0x0005a00001127983 */ /* 0x000ea80000100a00 */
[----:B-1----:R-:W2:Y:S04]  /*3d50*/  LDL.64 R14, [R1+0x5b0] ;  /* 0x0005b000010e7983 */ /* 0x002ea80000100a00 */
[----:B------:R-:W2:Y:S04]  /*3d60*/  LDL.64 R16, [R1+0x598] ;  /* 0x0005980001107983 */ /* 0x000ea80000100a00 */
[----:B----4-:R0:W-:Y:S04]  /*3d70*/  STL [R1+0x14], R28 ;  /* 0x0000141c01007387 */ /* 0x0101e80000100800 */
[----:B------:R1:W4:Y:S04]  /*3d80*/  LDG.E.U16 R27, desc[UR8][R2.64] ;  /* 0x00000008021b7981 */ /* 0x000328000c1e1500 */
[----:B0-----:R-:W2:Y:S01]  /*3d90*/  LDG.E.U16 R28, desc[UR8][R6.64] ;  /* 0x00000008061c7981 */ /* 0x001ea2000c1e1500 */
[----:B-1----:R-:W-:-:S03]  /*3da0*/  IMAD.WIDE R2, R0, 0x2, R22 ;  /* 0x0000000200027825 */ /* 0x002fc600078e0216 */
[----:B------:R-:W3:Y:S01]  /*3db0*/  LDG.E.U16 R22, desc[UR8][R10.64] ;  /* 0x000000080a167981 */ /* 0x000ee2000c1e1500 */
[----:B------:R-:W-:-:S03]  /*3dc0*/  IMAD.WIDE R8, R0, 0x2, R24 ;  /* 0x0000000200087825 */ /* 0x000fc600078e0218 */
[----:B------:R5:W3:Y:S04]  /*3dd0*/  LDG.E.U16 R24, desc[UR8][R2.64] ;  /* 0x0000000802187981 */ /* 0x000ae8000c1e1500 */
[----:B------:R0:W3:Y:S04]  /*3de0*/  LDG.E.U16 R23, desc[UR8][R8.64] ;  /* 0x0000000808177981 */ /* 0x0000e8000c1e1500 */
[----:B--2---:R-:W-:Y:S04]  /*3df0*/  STL [R1+0x17f0], R28 ;  /* 0x0017f01c01007387 */ /* 0x004fe80000100800 */
[----:B------:R1:W-:Y:S04]  /*3e00*/  STL [R1+0x10], R26 ;  /* 0x0000101a01007387 */ /* 0x0003e80000100800 */
[----:B-1----:R1:W2:Y:S01]  /*3e10*/  LDG.E.U16 R26, desc[UR8][R4.64] ;  /* 0x00000008041a7981 */ /* 0x0022a2000c1e1500 */
[----:B------:R-:W-:-:S04]  /*3e20*/  IMAD.WIDE R6, R0, 0x2, R14 ;  /* 0x0000000200067825 */ /* 0x000fc800078e020e */
[C---:B-----5:R-:W-:Y:S02]  /*3e30*/  IMAD.WIDE R2, R0.reuse, 0x2, R12 ;  /* 0x0000000200027825 */ /* 0x060fe400078e020c */
[----:B------:R-:W5:Y:S02]  /*3e40*/  LDG.E.U16 R7, desc[UR8][R6.64] ;  /* 0x0000000806077981 */ /* 0x000f64000c1e1500 */
[C---:B0-----:R-:W-:Y:S02]  /*3e50*/  IMAD.WIDE R8, R0.reuse, 0x2, R18 ;  /* 0x0000000200087825 */ /* 0x041fe400078e0212 */
[----:B------:R-:W4:Y:S02]  /*3e60*/  LDG.E.U16 R2, desc[UR8][R2.64] ;  /* 0x0000000802027981 */ /* 0x000f24000c1e1500 */
[----:B------:R-:W-:-:S04]  /*3e70*/  IMAD.WIDE R10, R0, 0x2, R20 ;  /* 0x00000002000a7825 */ /* 0x000fc800078e0214 */
[C---:B-1----:R-:W-:Y:S01]  /*3e80*/  IMAD.WIDE R4, R0.reuse, 0x2, R16 ;  /* 0x0000000200047825 */ /* 0x042fe200078e0210 */
[----:B------:R-:W4:Y:S04]  /*3e90*/  LDG.E.U16 R6, desc[UR8][R8.64] ;  /* 0x0000000808067981 */ /* 0x000f28000c1e1500 */
[----:B------:R0:W4:Y:S04]  /*3ea0*/  LDG.E.U16 R3, desc[UR8][R4.64] ;  /* 0x0000000804037981 */ /* 0x000128000c1e1500 */
[----:B--2---:R-:W-:Y:S04]  /*3eb0*/  STL [R1+0x17f4], R26 ;  /* 0x0017f41a01007387 */ /* 0x004fe80000100800 */
[----:B---3--:R-:W-:Y:S04]  /*3ec0*/  STL [R1+0x17f8], R24 ;  /* 0x0017f81801007387 */ /* 0x008fe80000100800 */
[----:B------:R-:W2:Y:S04]  /*3ed0*/  LDL.64 R14, [R1+0x580] ;  /* 0x00058000010e7983 */ /* 0x000ea80000100a00 */
[----:B------:R-:W3:Y:S04]  /*3ee0*/  LDL.64 R12, [R1+0x578] ;  /* 0x00057800010c7983 */ /* 0x000ee80000100a00 */
[----:B------:R1:W-:Y:S04]  /*3ef0*/  STL [R1+0xc], R29 ;  /* 0x00000c1d01007387 */ /* 0x0003e80000100800 */
[----:B------:R-:W5:Y:S04]  /*3f00*/  LDL.64 R20, [R1+0x558] ;  /* 0x0005580001147983 */ /* 0x000f680000100a00 */
[----:B-1----:R-:W5:Y:S04]  /*3f10*/  LDL.64 R28, [R1+0x568] ;  /* 0x00056800011c7983 */ /* 0x002f680000100a00 */
[----:B----4-:R1:W-:Y:S04]  /*3f20*/  STL [R1+0x8], R27 ;  /* 0x0000081b01007387 */ /* 0x0103e80000100800 */
[----:B------:R-:W4:Y:S04]  /*3f30*/  LDL.64 R24, [R1+0x538] ;  /* 0x0005380001187983 */ /* 0x000f280000100a00 */
[----:B------:R-:W4:Y:S04]  /*3f40*/  LDL.64 R16, [R1+0x528] ;  /* 0x0005280001107983 */ /* 0x000f280000100a00 */
[----:B-1----:R-:W4:Y:S04]  /*3f50*/  LDL.64 R26, [R1+0x548] ;  /* 0x00054800011a7983 */ /* 0x002f280000100a00 */
[----:B------:R-:W4:Y:S04]  /*3f60*/  LDL.64 R18, [R1+0x570] ;  /* 0x0005700001127983 */ /* 0x000f280000100a00 */
[----:B------:R1:W-:Y:S04]  /*3f70*/  STL [R1+0x4], R22 ;  /* 0x0000041601007387 */ /* 0x0003e80000100800 */
[----:B------:R-:W0:Y:S04]  /*3f80*/  LDL.64 R8, [R1+0x590] ;  /* 0x0005900001087983 */ /* 0x000e280000100a00 */
[----:B-1----:R1:W4:Y:S04]  /*3f90*/  LDG.E.U16 R22, desc[UR8][R10.64] ;  /* 0x000000080a167981 */ /* 0x002328000c1e1500 */
[----:B------:R-:W4:Y:S04]  /*3fa0*/  LDL.64 R10, [R1+0x588] ;  /* 0x00058800010a7983 */ /* 0x000f280000100a00 */
[----:B------:R0:W-:Y:S01]  /*3fb0*/  STL [R1], R23 ;  /* 0x0000001701007387 */ /* 0x0001e20000100800 */
[----:B---3--:R-:W-:-:S04]  /*3fc0*/  IMAD.WIDE R12, R0, 0x2, R12 ;  /* 0x00000002000c7825 */ /* 0x008fc800078e020c */
[----:B--2---:R-:W-:-:S04]  /*3fd0*/  IMAD.WIDE R14, R0, 0x2, R14 ;  /* 0x00000002000e7825 */ /* 0x004fc800078e020e */
[----:B-----5:R-:W-:-:S04]  /*3fe0*/  IMAD.WIDE R20, R0, 0x2, R20 ;  /* 0x0000000200147825 */ /* 0x020fc800078e0214 */
[----:B----4-:R-:W-:-:S04]  /*3ff0*/  IMAD.WIDE R16, R0, 0x2, R16 ;  /* 0x0000000200107825 */ /* 0x010fc800078e0210 */
[----:B0-----:R-:W-:-:S04]  /*4000*/  IMAD.WIDE R4, R0, 0x2, R8 ;  /* 0x0000000200047825 */ /* 0x001fc800078e0208 */
[C---:B------:R-:W-:Y:S02]  /*4010*/  IMAD.WIDE R18, R0.reuse, 0x2, R18 ;  /* 0x0000000200127825 */ /* 0x040fe400078e0212 */
[----:B------:R-:W2:Y:S02]  /*4020*/  LDG.E.U16 R5, desc[UR8][R4.64] ;  /* 0x0000000804057981 */ /* 0x000ea4000c1e1500 */
[C---:B------:R-:W-:Y:S02]  /*4030*/  IMAD.WIDE R8, R0.reuse, 0x2, R10 ;  /* 0x0000000200087825 */ /* 0x040fe400078e020a */
[----:B------:R0:W3:Y:S04]  /*4040*/  LDG.E.U16 R4, desc[UR8][R14.64] ;  /* 0x000000080e047981 */ /* 0x0000e8000c1e1500 */
[----:B------:R-:W4:Y:S01]  /*4050*/  LDG.E.U16 R8, desc[UR8][R8.64] ;  /* 0x0000000808087981 */ /* 0x000f22000c1e1500 */
[----:B-1----:R-:W-:-:S03]  /*4060*/  IMAD.WIDE R10, R0, 0x2, R28 ;  /* 0x00000002000a7825 */ /* 0x002fc600078e021c */
[----:B------:R-:W5:Y:S04]  /*4070*/  LDG.E.U16 R29, desc[UR8][R18.64] ;  /* 0x00000008121d7981 */ /* 0x000f68000c1e1500 */
[----:B------:R-:W2:Y:S04]  /*4080*/  LDG.E.U16 R10, desc[UR8][R10.64] ;  /* 0x000000080a0a7981 */ /* 0x000ea8000c1e1500 */
[----:B------:R1:W2:Y:S01]  /*4090*/  LDG.E.U16 R9, desc[UR8][R12.64] ;  /* 0x000000080c097981 */ /* 0x0002a2000c1e1500 */
[----:B0-----:R-:W-:-:S03]  /*40a0*/  IMAD.WIDE R14, R0, 0x2, R24 ;  /* 0x00000002000e7825 */ /* 0x001fc600078e0218 */
[----:B------:R-:W2:Y:S04]  /*40b0*/  LDL.64 R18, [R1+0x530] ;  /* 0x0005300001127983 */ /* 0x000ea80000100a00 */
[----:B------:R0:W3:Y:S01]  /*40c0*/  LDG.E.U16 R11, desc[UR8][R20.64] ;  /* 0x00000008140b7981 */ /* 0x0000e2000c1e1500 */
[----:B-1----:R-:W-:-:S03]  /*40d0*/  IMAD.WIDE R12, R0, 0x2, R26 ;  /* 0x00000002000c7825 */ /* 0x002fc600078e021a */
[----:B------:R1:W3:Y:S04]  /*40e0*/  LDG.E.U16 R27, desc[UR8][R16.64] ;  /* 0x00000008101b7981 */ /* 0x0002e8000c1e1500 */
[----:B------:R0:W3:Y:S04]  /*40f0*/  LDG.E.U16 R23, desc[UR8][R12.64] ;  /* 0x000000080c177981 */ /* 0x0000e8000c1e1500 */
[----:B------:R-:W0:Y:S04]  /*4100*/  LDL.64 R20, [R1+0x520] ;  /* 0x0005200001147983 */ /* 0x000e280000100a00 */
[----:B------:R-:W1:Y:S04]  /*4110*/  LDL.64 R16, [R1+0x540] ;  /* 0x0005400001107983 */ /* 0x000e680000100a00 */
[----:B------:R-:W3:Y:S04]  /*4120*/  LDL.64 R12, [R1+0x560] ;  /* 0x00056000010c7983 */ /* 0x000ee80000100a00 */
[----:B------:R0:W4:Y:S04]  /*4130*/  LDG.E.U16 R25, desc[UR8][R14.64] ;  /* 0x000000080e197981 */ /* 0x000128000c1e1500 */
[----:B------:R-:W4:Y:S04]  /*4140*/  LDL.64 R14, [R1+0x550] ;  /* 0x00055000010e7983 */ /* 0x000f280000100a00 */
[----:B------:R-:W5:Y:S04]  /*4150*/  LDL.LU R24, [R1+0x20] ;  /* 0x0000200001187983 */ /* 0x000f680000300800 */
[----:B------:R-:W5:Y:S04]  /*4160*/  LDL.LU R26, [R1+0x18] ;  /* 0x00001800011a7983 */ /* 0x000f680000300800 */
[----:B------:R-:W5:Y:S01]  /*4170*/  LDL.LU R28, [R1+0x10] ;  /* 0x00001000011c7983 */ /* 0x000f620000300800 */
[----:B--2---:R-:W-:-:S04]  /*4180*/  IMAD.WIDE R18, R0, 0x2, R18 ;  /* 0x0000000200127825 */ /* 0x004fc800078e0212 */
[----:B0-----:R-:W-:-:S04]  /*4190*/  IMAD.WIDE R20, R0, 0x2, R20 ;  /* 0x0000000200147825 */ /* 0x001fc800078e0214 */
[----:B-1----:R-:W-:-:S04]  /*41a0*/  IMAD.WIDE R16, R0, 0x2, R16 ;  /* 0x0000000200107825 */ /* 0x002fc800078e0210 */
[----:B---3--:R-:W-:-:S06]  /*41b0*/  IMAD.WIDE R12, R0, 0x2, R12 ;  /* 0x00000002000c7825 */ /* 0x008fcc00078e020c */
[----:B------:R-:W2:Y:S04]  /*41c0*/  LDG.E.U16 R12, desc[UR8][R12.64] ;  /* 0x000000080c0c7981 */ /* 0x000ea8000c1e1500 */
[----:B------:R-:W3:Y:S01]  /*41d0*/  LDG.E.U16 R13, desc[UR8][R16.64] ;  /* 0x00000008100d7981 */ /* 0x000ee2000c1e1500 */
[----:B----4-:R-:W-:Y:S02]  /*41e0*/  IMAD.WIDE R14, R0, 0x2, R14 ;  /* 0x00000002000e7825 */ /* 0x010fe400078e020e */
[----:B------:R-:W0:Y:S04]  /*41f0*/  S2R R0, SR_TID.X ;  /* 0x0000000000007919 */ /* 0x000e280000002100 */
[----:B------:R-:W4:Y:S04]  /*4200*/  LDG.E.U16 R14, desc[UR8][R14.64] ;  /* 0x000000080e0e7981 */ /* 0x000f28000c1e1500 */
[----:B------:R1:W2:Y:S04]  /*4210*/  LDG.E.U16 R16, desc[UR8][R20.64] ;  /* 0x0000000814107981 */ /* 0x0002a8000c1e1500 */
[----:B------:R0:W2:Y:S01]  /*4220*/  LDG.E.U16 R15, desc[UR8][R18.64] ;  /* 0x00000008120f7981 */ /* 0x0000a2000c1e1500 */
[----:B-1----:R-:W1:Y:S01]  /*4230*/  S2R R20, SR_TID.X ;  /* 0x0000000000147919 */ /* 0x002e620000002100 */
[----:B0-----:R-:W-:-:S05]  /*4240*/  LOP3.LUT R17, R0, 0x7, RZ, 0xc0, !PT ;  /* 0x0000000700117812 */ /* 0x001fca00078ec0ff */
[----:B------:R-:W-:Y:S02]  /*4250*/  IMAD R17, R17, 0x210, RZ ;  /* 0x0000021011117824 */ /* 0x000fe400078e02ff */
[----:B-1----:R-:W-:-:S05]  /*4260*/  IMAD.SHL.U32 R19, R20, 0x2, RZ ;  /* 0x0000000214137824 */ /* 0x002fca00078e00ff */
[----:B------:R-:W-:-:S04]  /*4270*/  LOP3.LUT R0, R19, 0x10, RZ, 0xc0, !PT ;  /* 0x0000001013007812 */ /* 0x000fc800078ec0ff */
[----:B------:R-:W-:-:S04]  /*4280*/  LOP3.LUT R0, R0, 0x1e0, R20, 0xf8, !PT ;  /* 0x000001e000007812 */ /* 0x000fc800078ef814 */
[----:B------:R-:W-:Y:S02]  /*4290*/  LOP3.LUT R17, R17, R0, RZ, 0x3c, !PT ;  /* 0x0000000011117212 */ /* 0x000fe400078e3cff */
[----:B------:R-:W0:Y:S01]  /*42a0*/  S2R R0, SR_TID.X ;  /* 0x0000000000007919 */ /* 0x000e220000002100 */
[C---:B------:R-:W-:Y:S01]  /*42b0*/  LOP3.LUT R18, R20.reuse, 0x180, RZ, 0xc0, !PT ;  /* 0x0000018014127812 */ /* 0x040fe200078ec0ff */
[C---:B------:R-:W-:Y:S01]  /*42c0*/  IMAD.SHL.U32 R21, R20.reuse, 0x100, RZ ;  /* 0x0000010014157824 */ /* 0x040fe200078e00ff */
[----:B------:R-:W-:Y:S02]  /*42d0*/  LOP3.LUT R20, R20, 0x1ff, RZ, 0xc0, !PT ;  /* 0x000001ff14147812 */ /* 0x000fe400078ec0ff */
[----:B------:R-:W-:Y:S02]  /*42e0*/  SHF.R.U32.HI R18, RZ, 0x3, R18 ;  /* 0x00000003ff127819 */ /* 0x000fe40000011612 */
[----:B------:R-:W-:Y:S02]  /*42f0*/  SHF.L.U32 R20, R20, 0x1, RZ ;  /* 0x0000000114147819 */ /* 0x000fe400000006ff */
[----:B------:R-:W-:-:S02]  /*4300*/  LOP3.LUT R21, R21, 0x1000, RZ, 0xc0, !PT ;  /* 0x0000100015157812 */ /* 0x000fc400078ec0ff */
[----:B------:R-:W-:Y:S01]  /*4310*/  LOP3.LUT R18, R20, R18, RZ, 0x3c, !PT ;  /* 0x0000001214127212 */ /* 0x000fe200078e3cff */
[----:B------:R-:W-:Y:S01]  /*4320*/  BAR.SYNC.DEFER_BLOCKING 0x0 ;  /* 0x0000000000007b1d */ /* 0x000fe20000010000 */
[----:B------:R-:W-:-:S05]  /*4330*/  IADD3 R17, PT, PT, R17, UR6, R21 ;  /* 0x0000000611117c10 */ /* 0x000fca000fffe015 */
[----:B------:R-:W2:Y:S01]  /*4340*/  LDL.LU R20, [R1] ;  /* 0x0000000001147983 */ /* 0x000ea20000300800 */
[----:B0-----:R-:W-:-:S05]  /*4350*/  LOP3.LUT R0, R0, 0x7, RZ, 0xc0, !PT ;  /* 0x0000000700007812 */ /* 0x001fca00078ec0ff */
[----:B------:R-:W-:Y:S01]  /*4360*/  IMAD R0, R0, 0x110, RZ ;  /* 0x0000011000007824 */ /* 0x000fe200078e02ff */
[----:B-----5:R0:W-:Y:S04]  /*4370*/  STS.U16 [R18+UR6+0x10000], R24 ;  /* 0x0100001812007988 */ /* 0x0201e80008000406 */
[----:B------:R-:W-:Y:S02]  /*4380*/  LOP3.LUT R0, R0, 0x30, R19, 0x78, !PT ;  /* 0x0000003000007812 */ /* 0x000fe400078e7813 */
[----:B------:R-:W5:Y:S04]  /*4390*/  LDL.LU R19, [R1+0x8] ;  /* 0x0000080001137983 */ /* 0x000f680000300800 */
[----:B------:R-:W2:Y:S04]  /*43a0*/  LDL.LU R21, [R1+0x4] ;  /* 0x0000040001157983 */ /* 0x000ea80000300800 */
[----:B0-----:R-:W2:Y:S04]  /*43b0*/  LDL.LU R24, [R1+0x17f8] ;  /* 0x0017f80001187983 */ /* 0x001ea80000300800 */
[----:B------:R0:W-:Y:S04]  /*43c0*/  STS.U16 [R18+UR6+0x10800], R26 ;  /* 0x0108001a12007988 */ /* 0x0001e80008000406 */
[----:B0-----:R-:W2:Y:S04]  /*43d0*/  LDL.LU R26, [R1+0x17f4] ;  /* 0x0017f400011a7983 */ /* 0x001ea80000300800 */
[----:B------:R-:W-:Y:S04]  /*43e0*/  STL [R1+0x220], R17 ;  /* 0x0002201101007387 */ /* 0x000fe80000100800 */
[----:B------:R0:W-:Y:S04]  /*43f0*/  STS.U16 [R18+UR6+0x11000], R28 ;  /* 0x0110001c12007988 */ /* 0x0001e80008000406 */
[----:B------:R-:W-:Y:S04]  /*4400*/  STS.U16 [R18+UR6+0x13000], R22 ;  /* 0x0130001612007988 */ /* 0x000fe80008000406 */
[----:B------:R-:W-:Y:S04]  /*4410*/  STS.U16 [R18+UR6+0x13800], R2 ;  /* 0x0138000212007988 */ /* 0x000fe80008000406 */
[----:B0-----:R-:W3:Y:S04]  /*4420*/  LDL.LU R28, [R1+0x17f0] ;  /* 0x0017f000011c7983 */ /* 0x001ee80000300800 */
[----:B--2---:R0:W-:Y:S04]  /*4430*/  STS.U16 [R18+UR6+0x12800], R26 ;  /* 0x0128001a12007988 */ /* 0x0041e80008000406 */
[----:B0-----:R-:W2:Y:S04]  /*4440*/  LDL.LU R26, [R1+0xc] ;  /* 0x00000c00011a7983 */ /* 0x001ea80000300800 */
[----:B------:R-:W2:Y:S04]  /*4450*/  LDL.LU R22, [R1+0x14] ;  /* 0x0000140001167983 */ /* 0x000ea80000300800 */
[----:B------:R-:W2:Y:S04]  /*4460*/  LDL.LU R2, [R1+0x1c] ;  /* 0x00001c0001027983 */ /* 0x000ea80000300800 */
[----:B-----5:R0:W-:Y:S02]  /*4470*/  STS.U16 [R18+UR6+0x11800], R19 ;  /* 0x0118001312007988 */ /* 0x0201e40008000406 */
[----:B0-----:R-:W0:Y:S02]  /*4480*/  S2R R19, SR_TID.X ;  /* 0x0000000000137919 */ /* 0x001e240000002100 */
[----:B------:R0:W-:Y:S04]  /*4490*/  STS.U16 [R18+UR6+0x12000], R20 ;  /* 0x0120001412007988 */ /* 0x0001e80008000406 */
[----:B------:R-:W-:Y:S04]  /*44a0*/  STS.U16 [R18+UR6+0x14000], R3 ;  /* 0x0140000312007988 */ /* 0x000fe80008000406 */
[----:B------:R-:W-:Y:S01]  /*44b0*/  STS.U16 [R18+UR6+0x14800], R8 ;  /* 0x0148000812007988 */ /* 0x000fe20008000406 */
[----:B0-----:R-:W-:-:S02]  /*44c0*/  LOP3.LUT R20, R19, 0x180, RZ, 0xc0, !PT ;  /* 0x0000018013147812 */ /* 0x001fc400078ec0ff */
[----:B------:R-:W-:Y:S02]  /*44d0*/  LOP3.LUT R19, R19, 0x1ff, RZ, 0xc0, !PT ;  /* 0x000001ff13137812 */ /* 0x000fe400078ec0ff */
[----:B------:R-:W-:-:S03]  /*44e0*/  SHF.R.U32.HI R20, RZ, 0x3, R20 ;  /* 0x00000003ff147819 */ /* 0x000fc60000011614 */
[----:B------:R-:W-:-:S05]  /*44f0*/  IMAD.SHL.U32 R19, R19, 0x2, RZ ;  /* 0x0000000213137824 */ /* 0x000fca00078e00ff */
[----:B------:R-:W-:-:S04]  /*4500*/  LOP3.LUT R19, R19, R20, RZ, 0x3c, !PT ;  /* 0x0000001413137212 */ /* 0x000fc800078e3cff */
[----:B------:R-:W-:Y:S01]  /*4510*/  LOP3.LUT R19, R19, 0x40, RZ, 0x3c, !PT ;  /* 0x0000004013137812 */ /* 0x000fe200078e3cff */
[----:B------:R-:W-:Y:S04]  /*4520*/  STS.U16 [R18+UR6+0x15000], R9 ;  /* 0x0150000912007988 */ /* 0x000fe80008000406 */
[----:B------:R-:W-:Y:S04]  /*4530*/  STS.U16 [R18+UR6+0x15800], R10 ;  /* 0x0158000a12007988 */ /* 0x000fe80008000406 */
[----:B------:R-:W-:Y:S04]  /*4540*/  STS.U16 [R18+UR6+0x16000], R11 ;  /* 0x0160000b12007988 */ /* 0x000fe80008000406 */
[----:B------:R-:W-:Y:S04]  /*4550*/  STS.U16 [R18+UR6+0x16800], R23 ;  /* 0x0168001712007988 */ /* 0x000fe80008000406 */
[----:B------:R-:W-:Y:S04]  /*4560*/  STS.U16 [R18+UR6+0x17000], R25 ;  /* 0x0170001912007988 */ /* 0x000fe80008000406 */
[----:B------:R-:W-:Y:S04]  /*4570*/  STS.U16 [R18+UR6+0x17800], R27 ;  /* 0x0178001b12007988 */ /* 0x000fe80008000406 */
[----:B--2---:R-:W-:Y:S04]  /*4580*/  STS.U16 [R19+UR6+0x10400], R2 ;  /* 0x0104000213007988 */ /* 0x004fe80008000406 */
[----:B------:R-:W-:Y:S04]  /*4590*/  STS.U16 [R19+UR6+0x10c00], R22 ;  /* 0x010c001613007988 */ /* 0x000fe80008000406 */
[----:B------:R-:W-:Y:S04]  /*45a0*/  STS.U16 [R19+UR6+0x11400], R26 ;  /* 0x0114001a13007988 */ /* 0x000fe80008000406 */
[----:B------:R-:W-:Y:S04]  /*45b0*/  STS.U16 [R19+UR6+0x11c00], R21 ;  /* 0x011c001513007988 */ /* 0x000fe80008000406 */
[----:B---3--:R-:W-:Y:S04]  /*45c0*/  STS.U16 [R19+UR6+0x12400], R28 ;  /* 0x0124001c13007988 */ /* 0x008fe80008000406 */
[----:B------:R-:W-:Y:S04]  /*45d0*/  STS.U16 [R19+UR6+0x12c00], R24 ;  /* 0x012c001813007988 */ /* 0x000fe80008000406 */
[----:B------:R-:W-:Y:S04]  /*45e0*/  STS.U16 [R19+UR6+0x13400], R7 ;  /* 0x0134000713007988 */ /* 0x000fe80008000406 */
[----:B------:R-:W-:Y:S04]  /*45f0*/  STS.U16 [R19+UR6+0x13c00], R6 ;  /* 0x013c000613007988 */ /* 0x000fe80008000406 */
[----:B------:R-:W-:Y:S04]  /*4600*/  STS.U16 [R19+UR6+0x14400], R5 ;  /* 0x0144000513007988 */ /* 0x000fe80008000406 */
[----:B------:R-:W-:Y:S04]  /*4610*/  STS.U16 [R19+UR6+0x14c00], R4 ;  /* 0x014c000413007988 */ /* 0x000fe80008000406 */
[----:B------:R-:W-:Y:S04]  /*4620*/  STS.U16 [R19+UR6+0x15400], R29 ;  /* 0x0154001d13007988 */ /* 0x000fe80008000406 */
[----:B------:R-:W-:Y:S04]  /*4630*/  STS.U16 [R19+UR6+0x15c00], R12 ;  /* 0x015c000c13007988 */ /* 0x000fe80008000406 */
[----:B----4-:R-:W-:Y:S04]  /*4640*/  STS.U16 [R19+UR6+0x16400], R14 ;  /* 0x0164000e13007988 */ /* 0x010fe80008000406 */
[----:B------:R-:W-:Y:S04]  /*4650*/  STS.U16 [R19+UR6+0x16c00], R13 ;  /* 0x016c000d13007988 */ /* 0x000fe80008000406 */
[----:B------:R-:W-:Y:S04]  /*4660*/  STS.U16 [R19+UR6+0x17400], R15 ;  /* 0x0174000f13007988 */ /* 0x000fe80008000406 */
[----:B------:R-:W-:Y:S01]  /*4670*/  STS.U16 [R19+UR6+0x17c00], R16 ;  /* 0x017c001013007988 */ /* 0x000fe20008000406 */
[----:B------:R-:W-:Y:S06]  /*4680*/  BAR.SYNC.DEFER_BLOCKING 0x0 ;  /* 0x0000000000007b1d */ /* 0x000fec0000010000 */
[----:B------:R-:W0:Y:S04]  /*4690*/  LDSM.16.MT88.4 R8, [R17+0x2000] ;  /* 0x002000001108783b */ /* 0x000e280000004200 */
[----:B------:R-:W1:Y:S04]  /*46a0*/  LDSM.16.M88.4 R4, [R0+UR6+0x10800] ;  /* 0x010800060004783b */ /* 0x000e680008000200 */
[----:B------:R-:W2:Y:S04]  /*46b0*/  LDSM.16.MT88.4 R12, [R17] ;  /* 0x00000000110c783b */ /* 0x000ea80000004200 */
[----:B------:R-:W-:Y:S04]  /*46c0*/  LDSM.16.M88.4 R24, [R0+UR6+0x10000] ;  /* 0x010000060018783b */ /* 0x000fe80008000200 */
[----:B------:R-:W-:Y:S04]  /*46d0*/  LDSM.16.M88.4 R16, [R0+UR6+0x13000] ;  /* 0x013000060010783b */ /* 0x000fe80008000200 */
[----:B------:R-:W-:Y:S04]  /*46e0*/  LDSM.16.M88.4 R20, [R0+UR6+0x11000] ;  /* 0x011000060014783b */ /* 0x000fe80008000200 */
[----:B0-----:R-:W-:Y:S04]  /*46f0*/  STL.64 [R1+0x17e8], R10 ;  /* 0x0017e80a01007387 */ /* 0x001fe80000100a00 */
[----:B-1----:R2:W-:Y:S04]  /*4700*/  STL.64 [R1+0x8], R6 ;  /* 0x0000080601007387 */ /* 0x0025e80000100a00 */
[----:B------:R-:W-:Y:S04]  /*4710*/  STL.64 [R1+0x17e0], R8 ;  /* 0x0017e00801007387 */ /* 0x000fe80000100a00 */
[----:B------:R-:W0:Y:S01]  /*4720*/  LDSM.16.M88.4 R8, [R0+UR6+0x11800] ;  /* 0x011800060008783b */ /* 0x000e220008000200 */
[----:B--2---:R-:W-:-:S15]  /*4730*/  HMMA.16816.F32.BF16 R4, R12, R4, RZ ;  /* 0x000000040c04723c */ /* 0x004fde00000418ff */
[----:B------:R-:W-:-:S04]  /*4740*/  NOP ;  /* 0x0000000000007918 */ /* 0x000fc80000000000 */
[----:B------:R1:W-:Y:S04]  /*4750*/  STL.64 [R1+0x17d8], R6 ;  /* 0x0017d80601007387 */ /* 0x0003e80000100a00 */
[----:B0-----:R-:W-:Y:S04]  /*4760*/  STL.64 [R1+0xe0], R8 ;  /* 0x0000e00801007387 */ /* 0x001fe80000100a00 */
[----:B------:R-:W-:Y:S04]  /*4770*/  STL.64 [R1+0xe8], R10 ;  /* 0x0000e80a01007387 */ /* 0x000fe80000100a00 */
[----:B------:R-:W0:Y:S01]  /*4780*/  LDSM.16.M88.4 R8, [R0+UR6+0x12000] ;  /* 0x012000060008783b */ /* 0x000e220008000200 */
[----:B------:R-:W-:-:S03]  /*4790*/  MOV R2, R27 ;  /* 0x0000001b00027202 */ /* 0x000fc60000000f00 */
[----:B------:R-:W-:Y:S02]  /*47a0*/  STL.64 [R1+0x17d0], R4 ;  /* 0x0017d00401007387 */ /* 0x000fe40000100a00 */
[----:B-1----:R-:W-:Y:S02]  /*47b0*/  IMAD.MOV.U32 R7, RZ, RZ, R2 ;  /* 0x000000ffff077224 */ /* 0x002fe400078e0002 */
[----:B0-----:R-:W-:Y:S01]  /*47c0*/  STL [R1+0xd0], R8 ;  /* 0x0000d00801007387 */ /* 0x001fe20000100800 */
[----:B------:R-:W-:-:S03]  /*47d0*/  MOV R2, R9 ;  /* 0x0000000900027202 */ /* 0x000fc60000000f00 */
[----:B------:R-:W-:Y:S04]  /*47e0*/  STL.64 [R1+0xd8], R10 ;  /* 0x0000d80a01007387 */ /* 0x000fe80000100a00 */
[----:B------:R-:W0:Y:S04]  /*47f0*/  LDSM.16.M88.4 R8, [R0+UR6+0x12800] ;  /* 0x012800060008783b */ /* 0x000e280008000200 */
[----:B0-----:R-:W-:Y:S04]  /*4800*/  STL.64 [R1+0xc0], R8 ;  /* 0x0000c00801007387 */ /* 0x001fe80000100a00 */
[----:B------:R-:W-:Y:S04]  /*4810*/  STL.64 [R1+0xc8], R10 ;  /* 0x0000c80a01007387 */ /* 0x000fe80000100a00 */
[----:B------:R-:W0:Y:S04]  /*4820*/  LDSM.16.M88.4 R8, [R0+UR6+0x13800] ;  /* 0x013800060008783b */ /* 0x000e280008000200 */
[----:B------:R-:W-:Y:S04]  /*4830*/  STL.64 [R1+0xb0], R16 ;  /* 0x0000b01001007387 */ /* 0x000fe80000100a00 */
[----:B------:R-:W-:Y:S04]  /*4840*/  STL.64 [R1+0xb8], R18 ;  /* 0x0000b81201007387 */ /* 0x000fe80000100a00 */
[----:B------:R-:W1:Y:S04]  /*4850*/  LDSM.16.M88.4 R16, [R0+UR6+0x14000] ;  /* 0x014000060010783b */ /* 0x000e680008000200 */
[----:B0-----:R-:W-:Y:S04]  /*4860*/  STL.64 [R1+0xa0], R8 ;  /* 0x0000a00801007387 */ /* 0x001fe80000100a00 */
[----:B------:R-:W-:Y:S04]  /*4870*/  STL.64 [R1+0xa8], R10 ;  /* 0x0000a80a01007387 */ /* 0x000fe80000100a00 */
[----:B------:R-:W0:Y:S04]  /*4880*/  LDSM.16.M88.4 R8, [R0+UR6+0x14800] ;  /* 0x014800060008783b */ /* 0x000e280008000200 */
[----:B-1----:R-:W-:Y:S04]  /*4890*/  STL.64 [R1+0x90], R16 ;  /* 0x0000901001007387 */ /* 0x002fe80000100a00 */
[----:B------:R-:W-:Y:S04]  /*48a0*/  STL.64 [R1+0x98], R18 ;  /* 0x0000981201007387 */ /* 0x000fe80000100a00 */
[----:B------:R-:W-:Y:S04]  /*48b0*/  STL [R1+0x17cc], R14 ;  /* 0x0017cc0e01007387 */ /* 0x000fe80000100800 */
[----:B0-----:R-:W-:Y:S04]  /*48c0*/  STL.64 [R1+0xf0], R8 ;  /* 0x0000f00801007387 */ /* 0x001fe80000100a00 */
[----:B------:R-:W-:Y:S04]  /*48d0*/  STL.64 [R1+0xf8], R10 ;  /* 0x0000f80a01007387 */ /* 0x000fe80000100a00 */
[----:B------:R-:W0:Y:S04]  /*48e0*/  LDSM.16.M88.4 R8, [R0+UR6+0x15000] ;  /* 0x015000060008783b */ /* 0x000e280008000200 */
[----:B------:R-:W-:Y:S04]  /*48f0*/  STL [R1+0x17c8], R15 ;  /* 0x0017c80f01007387 */ /* 0x000fe80000100800 */
[----:B0-----:R-:W-:Y:S04]  /*4900*/  STL.64 [R1+0x100], R8 ;  /* 0x0001000801007387 */ /* 0x001fe80000100a00 */
[----:B------:R-:W-:Y:S04]  /*4910*/  STL.64 [R1+0x108], R10 ;  /* 0x0001080a01007387 */ /* 0x000fe80000100a00 */
[----:B------:R-:W0:Y:S04]  /*4920*/  LDSM.16.M88.4 R8, [R0+UR6+0x15800] ;  /* 0x015800060008783b */ /* 0x000e280008000200 */
[----:B0-----:R-:W-:Y:S04]  /*4930*/  STL.64 [R1+0x120], R8 ;  /* 0x0001200801007387 */ /* 0x001fe80000100a00 */
[----:B------:R-:W-:Y:S04]  /*4940*/  STL.64 [R1+0x128], R10 ;  /* 0x0001280a01007387 */ /* 0x000fe80000100a00 */
[----:B------:R-:W0:Y:S01]  /*4950*/  LDSM.16.M88.4 R8, [R0+UR6+0x16000] ;  /* 0x016000060008783b */ /* 0x000e220008000200 */
[----:B------:R-:W-:Y:S01]  /*4960*/  HMMA.16816.F32.BF16 R16, R12, R20, RZ ;  /* 0x000000140c10723c */ /* 0x000fe200000418ff */
[----:B0-----:R-:W-:-:S02]  /*4970*/  IMAD.MOV.U32 R20, RZ, RZ, R8 ;  /* 0x000000ffff147224 */ /* 0x001fc400078e0008 */
[----:B------:R-:W-:Y:S01]  /*4980*/  STL.64 [R1+0x138], R10 ;  /* 0x0001380a01007387 */ /* 0x000fe20000100a00 */
[----:B------:R-:W-:-:S03]  /*4990*/  IMAD.MOV.U32 R21, RZ, RZ, R9 ;  /* 0x000000ffff157224 */ /* 0x000fc600078e0009 */
[----:B------:R-:W0:Y:S01]  /*49a0*/  LDSM.16.M88.4 R8, [R0+UR6+0x16800] ;  /* 0x016800060008783b */ /* 0x000e220008000200 */
[----:B------:R-:W-:-:S03]  /*49b0*/  IMAD.MOV.U32 R3, RZ, RZ, R26 ;  /* 0x000000ffff037224 */ /* 0x000fc600078e001a */
[----:B0-----:R-:W-:Y:S04]  /*49c0*/  STL.64 [R1+0x150], R8 ;  /* 0x0001500801007387 */ /* 0x001fe80000100a00 */
[----:B------:R-:W-:Y:S04]  /*49d0*/  STL.64 [R1+0x158], R10 ;  /* 0x0001580a01007387 */ /* 0x000fe80000100a00 */
[----:B------:R-:W0:Y:S01]  /*49e0*/  LDSM.16.M88.4 R8, [R0+UR6+0x17000] ;  /* 0x017000060008783b */ /* 0x000e220008000200 */
[----:B------:R-:W-:Y:S01]  /*49f0*/  IMAD.MOV.U32 R6, RZ, RZ, R3 ;  /* 0x000000ffff067224 */ /* 0x000fe200078e0003 */
[----:B0-----:R-:W-:-:S02]  /*4a00*/  MOV R28, R10 ;  /* 0x0000000a001c7202 */ /* 0x001fc40000000f00 */
[----:B------:R-:W-:Y:S01]  /*4a10*/  STL.64 [R1+0x180], R8 ;  /* 0x0001800801007387 */ /* 0x000fe20000100a00 */
[----:B------:R-:W-:-:S03]  /*4a20*/  IMAD.MOV.U32 R3, RZ, RZ, R11 ;  /* 0x000000ffff037224 */ /* 0x000fc600078e000b */
[----:B------:R-:W0:Y:S01]  /*4a30*/  LDSM.16.M88.4 R8, [R0+UR6+0x17800] ;  /* 0x017800060008783b */ /* 0x000e220008000200 */
[----:B------:R-:W-:Y:S03]  /*4a40*/  HMMA.16816.F32.BF16 R24, R12, R24, RZ ;  /* 0x000000180c18723c */ /* 0x000fe600000418ff */
[----:B------:R-:W-:Y:S04]  /*4a50*/  STL [R1+0x1734], R3 ;  /* 0x0017340301007387 */ /* 0x000fe80000100800 */
[----:B------:R0:W-:Y:S02]  /*4a60*/  STL [R1+0x1730], R28 ;  /* 0x0017301c01007387 */ /* 0x0001e40000100800 */
[----:B0-----:R-:W-:Y:S01]  /*4a70*/  IMAD.MOV.U32 R28, RZ, RZ, R10 ;  /* 0x000000ffff1c7224 */ /* 0x001fe200078e000a */
[----:B------:R-:W-:Y:S01]  /*4a80*/  MOV R15, R9 ;  /* 0x00000009000f7202 */ /* 0x000fe20000000f00 */
[----:B------:R-:W-:-:S02]  /*4a90*/  IMAD.MOV.U32 R3, RZ, RZ, R11 ;  /* 0x000000ffff037224 */ /* 0x000fc400078e000b */
[----:B------:R-:W-:Y:S01]  /*4aa0*/  IMAD.MOV.U32 R14, RZ, RZ, R8 ;  /* 0x000000ffff0e7224 */ /* 0x000fe200078e0008 */
[----:B------:R-:W2:Y:S04]  /*4ab0*/  LDL.LU.64 R10, [R1+0x17e8] ;  /* 0x0017e800010a7983 */ /* 0x000ea80000300a00 */
[----:B------:R-:W2:Y:S02]  /*4ac0*/  LDL.LU.64 R8, [R1+0x17e0] ;  /* 0x0017e00001087983 */ /* 0x000ea40000300a00 */
[----:B--2---:R-:W-:Y:S02]  /*4ad0*/  HMMA.16816.F32.BF16 R24, R8, R6, R24 ;  /* 0x000000060818723c */ /* 0x004fe40000041818 */
[----:B------:R-:W2:Y:S04]  /*4ae0*/  LDL.LU.64 R6, [R1+0x17d8] ;  /* 0x0017d80001067983 */ /* 0x000ea80000300a00 */
[----:B------:R-:W2:-:S13]  /*4af0*/  LDL.LU.64 R4, [R1+0x17d0] ;  /* 0x0017d00001047983 */ /* 0x000e9a0000300a00 */
[----:B------:R-:W-:Y:S01]  /*4b00*/  STL.64 [R1+0x170], R24 ;  /* 0x0001701801007387 */ /* 0x000fe20000100a00 */
[----:B------:R-:W-:-:S03]  /*4b10*/  MOV R29, R27 ;  /* 0x0000001b001d7202 */ /* 0x000fc60000000f00 */
[----:B------:R0:W-:Y:S04]  /*4b20*/  STL [R1+0x178], R26 ;  /* 0x0001781a01007387 */ /* 0x0001e80000100800 */
[----:B0-----:R-:W2:Y:S04]  /*4b30*/  LDL.LU R26, [R1+0x8] ;  /* 0x00000800011a7983 */ /* 0x001ea80000300800 */
[----:B------:R-:W2:Y:S04]  /*4b40*/  LDL.LU R27, [R1+0xc] ;  /* 0x00000c00011b7983 */ /* 0x000ea80000300800 */
[----:B------:R-:W-:Y:S01]  /*4b50*/  STL [R1+0x1620], R29 ;  /* 0x0016201d01007387 */ /* 0x000fe20000100800 */
[C---:B--2---:R-:W-:Y:S08]  /*4b60*/  HMMA.16816.F32.BF16 R24, R8.reuse, R26, R4 ;  /* 0x0000001a0818723c */ /* 0x044ff00000041804 */
[----:B------:R-:W-:Y:S01]  /*4b70*/  HMMA.16816.F32.BF16 R4, R8, R22, R16 ;  /* 0x000000160804723c */ /* 0x000fe20000041810 */
[----:B------:R-:W2:Y:S10]  /*4b80*/  LDL.LU R16, [R1+0xe0] ;  /* 0x0000e00001107983 */ /* 0x000eb40000300800 */
[----:B------:R0:W-:Y:S04]  /*4b90*/  STL.64 [R1+0x140], R24 ;  /* 0x0001401801007387 */ /* 0x0001e80000100a00 */
[----:B------:R-:W-:Y:S04]  /*4ba0*/  STL.64 [R1+0x148], R26 ;  /* 0x0001481a01007387 */ /* 0x000fe80000100a00 */
[----:B------:R-:W-:Y:S04]  /*4bb0*/  STL.64 [R1+0x1c0], R4 ;  /* 0x0001c00401007387 */ /* 0x000fe80000100a00 */
[----:B------:R-:W-:Y:S04]  /*4bc0*/  STL.64 [R1+0x1c8], R6 ;  /* 0x0001c80601007387 */ /* 0x000fe80000100a00 */
[----:B------:R-:W2:Y:S04]  /*4bd0*/  LDL.LU R17, [R1+0xe4] ;  /* 0x0000e40001117983 */ /* 0x000ea80000300800 */
[----:B0-----:R-:W3:Y:S01]  /*4be0*/  LDL.LU R24, [R1+0xd0] ;  /* 0x0000d00001187983 */ /* 0x001ee20000300800 */
[----:B------:R-:W-:-:S03]  /*4bf0*/  IMAD.MOV.U32 R25, RZ, RZ, R2 ;  /* 0x000000ffff197224 */ /* 0x000fc600078e0002 */
[----:B------:R-:W-:Y:S01]  /*4c00*/  STL [R1+0x1744], R8 ;  /* 0x0017440801007387 */ /* 0x000fe20000100800 */
[----:B------:R-:W-:-:S03]  /*4c10*/  LOP3.LUT R2, R0, 0x40, RZ, 0x3c, !PT ;  /* 0x0000004000027812 */ /* 0x000fc600078e3cff */
[----:B------:R-:W-:Y:S04]  /*4c20*/  STL [R1+0x1740], R9 ;  /* 0x0017400901007387 */ /* 0x000fe80000100800 */
[----:B------:R-:W-:Y:S04]  /*4c30*/  STL [R1+0x173c], R10 ;  /* 0x00173c0a01007387 */ /* 0x000fe80000100800 */
[----:B------:R-:W-:Y:S04]  /*4c40*/  STL [R1+0x1738], R11 ;  /* 0x0017380b01007387 */ /* 0x000fe80000100800 */
[----:B------:R0:W-:Y:S04]  /*4c50*/  STL [R1+0x1428], R0 ;  /* 0x0014280001007387 */ /* 0x0001e80000100800 */
[----:B------:R-:W-:Y:S04]  /*4c60*/  LDSM.16.M88.4 R8, [R2+UR6+0x10000] ;  /* 0x010000060208783b */ /* 0x000fe80008000200 */
[----:B0-----:R-:W4:Y:S04]  /*4c70*/  LDL R0, [R1+0x220] ;  /* 0x0002200001007983 */ /* 0x001f280000100800 */
[----:B----4-:R-:W0:Y:S04]  /*4c80*/  LDSM.16.MT88.4 R4, [R0+0x4000] ;  /* 0x004000000004783b */ /* 0x010e280000004200 */
[----:B0-----:R-:W-:Y:S04]  /*4c90*/  STL.64 [R1+0x1618], R6 ;  /* 0x0016180601007387 */ /* 0x001fe80000100a00 */
[----:B------:R0:W-:Y:S02]  /*4ca0*/  STL.64 [R1+0x1610], R4 ;  /* 0x0016100401007387 */ /* 0x0001e40000100a00 */
[----:B0-----:R-:W-:Y:S01]  /*4cb0*/  IMAD.MOV.U32 R4, RZ, RZ, R14 ;  /* 0x000000ffff047224 */ /* 0x001fe200078e000e */
[----:B------:R-:W-:Y:S01]  /*4cc0*/  MOV R5, R15 ;  /* 0x0000000f00057202 */ /* 0x000fe20000000f00 */
[----:B------:R-:W2:Y:S04]  /*4cd0*/  LDL.LU R14, [R1+0x17cc] ;  /* 0x0017cc00010e7983 */ /* 0x000ea80000300800 */
[----:B------:R0:W-:Y:S04]  /*4ce0*/  STL [R1+0x1748], R4 ;  /* 0x0017480401007387 */ /* 0x0001e80000100800 */
[----:B------:R-:W2:Y:S01]  /*4cf0*/  LDL.LU R15, [R1+0x17c8] ;  /* 0x0017c800010f7983 */ /* 0x000ea20000300800 */
[----:B------:R-:W-:-:S02]  /*4d00*/  IMAD.MOV.U32 R6, RZ, RZ, R28 ;  /* 0x000000ffff067224 */ /* 0x000fc400078e001c */
[----:B------:R-:W-:Y:S01]  /*4d10*/  IMAD.MOV.U32 R7, RZ, RZ, R3 ;  /* 0x000000ffff077224 */ /* 0x000fe200078e0003 */
[----:B------:R1:W-:Y:S04]  /*4d20*/  STL [R1+0x174c], R5 ;  /* 0x00174c0501007387 */ /* 0x0003e80000100800 */
[----:B------:R-:W-:Y:S04]  /*4d30*/  STL [R1+0x1750], R6 ;  /* 0x0017500601007387 */ /* 0x000fe80000100800 */
[----:B------:R-:W-:Y:S04]  /*4d40*/  STL [R1+0x1754], R7 ;  /* 0x0017540701007387 */ /* 0x000fe80000100800 */
[----:B0-----:R-:W4:Y:S04]  /*4d50*/  LDL.LU R4, [R1+0xc0] ;  /* 0x0000c00001047983 */ /* 0x001f280000300800 */
[----:B-1----:R-:W4:Y:S01]  /*4d60*/  LDL.LU R5, [R1+0xc4] ;  /* 0x0000c40001057983 */ /* 0x002f220000300800 */
[----:B------:R-:W-:-:S03]  /*4d70*/  MOV R29, R9 ;  /* 0x00000009001d7202 */ /* 0x000fc60000000f00 */
[----:B------:R-:W-:Y:S04]  /*4d80*/  STL [R1+0x1558], R0 ;  /* 0x0015580001007387 */ /* 0x000fe80000100800 */
[----:B------:R-:W-:Y:S04]  /*4d90*/  STL [R1+0x200], R8 ;  /* 0x0002000801007387 */ /* 0x000fe80000100800 */
[----:B------:R2:W-:Y:S04]  /*4da0*/  STL.64 [R1+0x208], R10 ;  /* 0x0002080a01007387 */ /* 0x0005e80000100a00 */
[----:B------:R-:W-:Y:S01]  /*4db0*/  STL [R1+0x1640], R29 ;  /* 0x0016401d01007387 */ /* 0x000fe20000100800 */
[----:B--2---:R-:W-:-:S15]  /*4dc0*/  HMMA.16816.F32.BF16 R8, R12, R16, RZ ;  /* 0x000000100c08723c */ /* 0x004fde00000418ff */
[----:B------:R-:W-:-:S04]  /*4dd0*/  NOP ;  /* 0x0000000000007918 */ /* 0x000fc80000000000 */
[----:B------:R-:W-:Y:S01]  /*4de0*/  IMAD.MOV.U32 R3, RZ, RZ, R8 ;  /* 0x000000ffff037224 */ /* 0x000fe200078e0008 */
[----:B------:R-:W-:Y:S01]  /*4df0*/  MOV R19, R10 ;  /* 0x0000000a00137202 */ /* 0x000fe20000000f00 */
[----:B------:R-:W-:Y:S02]  /*4e00*/  IMAD.MOV.U32 R28, RZ, RZ, R9 ;  /* 0x000000ffff1c7224 */ /* 0x000fe400078e0009 */
[----:B------:R-:W-:Y:S02]  /*4e10*/  IMAD.MOV.U32 R18, RZ, RZ, R11 ;  /* 0x000000ffff127224 */ /* 0x000fe400078e000b */
[----:B------:R-:W0:Y:S01]  /*4e20*/  LDSM.16.M88.4 R8, [R2+UR6+0x10800] ;  /* 0x010800060208783b */ /* 0x000e220008000200 */
[----:B---3--:R-:W-:Y:S03]  /*4e30*/  HMMA.16816.F32.BF16 R24, R12, R24, RZ ;  /* 0x000000180c18723c */ /* 0x008fe600000418ff */
[----:B------:R-:W-:Y:S04]  /*4e40*/  STL [R1+0x1764], R18 ;  /* 0x0017641201007387 */ /* 0x000fe80000100800 */
[----:B------:R-:W-:Y:S04]  /*4e50*/  STL [R1+0x1760], R19 ;  /* 0x0017601301007387 */ /* 0x000fe80000100800 */
[----:B------:R-:W2:Y:S04]  /*4e60*/  LDL.LU R16, [R1+0xb0] ;  /* 0x0000b00001107983 */ /* 0x000ea80000300800 */
[----:B------:R-:W2:Y:S04]  /*4e70*/  LDL.LU R17, [R1+0xb4] ;  /* 0x0000b40001117983 */ /* 0x000ea80000300800 */
[----:B------:R-:W-:Y:S04]  /*4e80*/  STL [R1+0x175c], R28 ;  /* 0x00175c1c01007387 */ /* 0x000fe80000100800 */
[----:B------:R-:W-:Y:S01]  /*4e90*/  STL [R1+0x1758], R3 ;  /* 0x0017580301007387 */ /* 0x000fe20000100800 */
[----:B0-----:R-:W-:Y:S01]  /*4ea0*/  MOV R0, R9 ;  /* 0x0000000900007202 */ /* 0x001fe20000000f00 */
[----:B------:R-:W-:-:S02]  /*4eb0*/  IMAD.MOV.U32 R29, RZ, RZ, R8 ;  /* 0x000000ffff1d7224 */ /* 0x000fc400078e0008 */
[----:B------:R0:W-:Y:S01]  /*4ec0*/  STL.64 [R1+0x210], R10 ;  /* 0x0002100a01007387 */ /* 0x0001e20000100a00 */
[----:B------:R-:W-:-:S03]  /*4ed0*/  IMAD.MOV.U32 R8, RZ, RZ, R24 ;  /* 0x000000ffff087224 */ /* 0x000fc600078e0018 */
[----:B------:R-:W-:Y:S01]  /*4ee0*/  STL [R1+0x1770], R0 ;  /* 0x0017700001007387 */ /* 0x000fe20000100800 */
[----:B------:R-:W-:-:S03]  /*4ef0*/  IMAD.MOV.U32 R9, RZ, RZ, R25 ;  /* 0x000000ffff097224 */ /* 0x000fc600078e0019 */
[----:B------:R-:W-:Y:S01]  /*4f00*/  STL [R1+0x176c], R29 ;  /* 0x00176c1d01007387 */ /* 0x000fe20000100800 */
[----:B0-----:R-:W-:Y:S01]  /*4f10*/  IMAD.MOV.U32 R11, RZ, RZ, R27 ;  /* 0x000000ffff0b7224 */ /* 0x001fe200078e001b */
[----:B------:R-:W-:Y:S02]  /*4f20*/  MOV R10, R26 ;  /* 0x0000001a000a7202 */ /* 0x000fe40000000f00 */
[----:B------:R-:W-:Y:S04]  /*4f30*/  STL [R1+0x1768], R2 ;  /* 0x0017680201007387 */ /* 0x000fe80000100800 */
[----:B------:R-:W3:Y:S04]  /*4f40*/  LDL.LU R24, [R1+0xa0] ;  /* 0x0000a00001187983 */ /* 0x000ee80000300800 */
[----:B------:R-:W3:Y:S04]  /*4f50*/  LDL.LU R25, [R1+0xa4] ;  /* 0x0000a40001197983 */ /* 0x000ee80000300800 */
[----:B------:R-:W-:Y:S04]  /*4f60*/  STL [R1+0x1780], R11 ;  /* 0x0017800b01007387 */ /* 0x000fe80000100800 */
[----:B------:R-:W-:Y:S04]  /*4f70*/  STL [R1+0x177c], R10 ;  /* 0x00177c0a01007387 */ /* 0x000fe80000100800 */
[----:B------:R-:W-:Y:S04]  /*4f80*/  STL [R1+0x1778], R9 ;  /* 0x0017780901007387 */ /* 0x000fe80000100800 */
[----:B------:R4:W-:Y:S02]  /*4f90*/  STL [R1+0x1774], R8 ;  /* 0x0017740801007387 */ /* 0x0009e40000100800 */
[----:B----4-:R-:W-:-:S15]  /*4fa0*/  HMMA.16816.F32.BF16 R8, R12, R4, RZ ;  /* 0x000000040c08723c */ /* 0x010fde00000418ff */
[----:B------:R-:W-:-:S04]  /*4fb0*/  NOP ;  /* 0x0000000000007918 */ /* 0x000fc80000000000 */
[----:B------:R-:W-:Y:S01]  /*4fc0*/  IMAD.MOV.U32 R4, RZ, RZ, R11 ;  /* 0x000000ffff047224 */ /* 0x000fe200078e000b */
[----:B------:R-:W-:Y:S01]  /*4fd0*/  MOV R6, R9 ;  /* 0x0000000900067202 */ /* 0x000fe20000000f00 */
[----:B------:R-:W-:Y:S02]  /*4fe0*/  IMAD.MOV.U32 R5, RZ, RZ, R10 ;  /* 0x000000ffff057224 */ /* 0x000fe400078e000a */
[----:B------:R-:W-:Y:S01]  /*4ff0*/  IMAD.MOV.U32 R7, RZ, RZ, R8 ;  /* 0x000000ffff077224 */ /* 0x000fe200078e0008 */
[----:B------:R0:W-:Y:S04]  /*5000*/  STL [R1+0x1790], R4 ;  /* 0x0017900401007387 */ /* 0x0001e80000100800 */
[----:B------:R1:W-:Y:S04]  /*5010*/  STL [R1+0x178c], R5 ;  /* 0x00178c0501007387 */ /* 0x0003e80000100800 */
[----:B------:R-:W-:Y:S04]  /*5020*/  STL [R1+0x1788], R6 ;  /* 0x0017880601007387 */ /* 0x000fe80000100800 */
[----:B------:R-:W-:Y:S04]  /*5030*/  STL [R1+0x1784], R7 ;  /* 0x0017840701007387 */ /* 0x000fe80000100800 */
[----:B0-----:R-:W4:Y:S04]  /*5040*/  LDL.LU R4, [R1+0xf0] ;  /* 0x0000f00001047983 */ /* 0x001f280000300800 */
[----:B-1----:R-:W4:Y:S04]  /*5050*/  LDL.LU R5, [R1+0xf4] ;  /* 0x0000f40001057983 */ /* 0x002f280000300800 */
[----:B------:R0:W-:Y:S04]  /*5060*/  STL.64 [R1+0x17b0], R20 ;  /* 0x0017b01401007387 */ /* 0x0001e80000100a00 */
[----:B0-----:R-:W5:Y:S04]  /*5070*/  LDL.LU R20, [R1+0x120] ;  /* 0x0001200001147983 */ /* 0x001f680000300800 */
[----:B------:R-:W5:Y:S04]  /*5080*/  LDL.LU R21, [R1+0x124] ;  /* 0x0001240001157983 */ /* 0x000f680000300800 */
[----:B-----5:R0:W-:Y:S04]  /*5090*/  STL.64 [R1+0x17b8], R20 ;  /* 0x0017b81401007387 */ /* 0x0201e80000100a00 */
[----:B0-----:R-:W5:Y:S04]  /*50a0*/  LDL.LU R20, [R1+0x100] ;  /* 0x0001000001147983 */ /* 0x001f680000300800 */
[----:B------:R-:W5:Y:S04]  /*50b0*/  LDL.LU R21, [R1+0x104] ;  /* 0x0001040001157983 */ /* 0x000f680000300800 */
[----:B-----5:R0:W-:Y:S04]  /*50c0*/  STL.64 [R1+0x17c0], R20 ;  /* 0x0017c01401007387 */ /* 0x0201e80000100a00 */
[----:B0-----:R-:W5:Y:S04]  /*50d0*/  LDL.LU R20, [R1+0x90] ;  /* 0x0000900001147983 */ /* 0x001f680000300800 */
[----:B------:R-:W5:Y:S01]  /*50e0*/  LDL.LU R21, [R1+0x94] ;  /* 0x0000940001157983 */ /* 0x000f620000300800 */
[C---:B--2---:R-:W-:Y:S08]  /*50f0*/  HMMA.16816.F32.BF16 R8, R12.reuse, R16, RZ ;  /* 0x000000100c08723c */ /* 0x044ff000000418ff */
[----:B---3--:R-:W-:Y:S11]  /*5100*/  HMMA.16816.F32.BF16 R24, R12, R24, RZ ;  /* 0x000000180c18723c */ /* 0x008ff600000418ff */
[----:B------:R-:W-:-:S02]  /*5110*/  IMAD.MOV.U32 R19, RZ, RZ, R9 ;  /* 0x000000ffff137224 */ /* 0x000fc400078e0009 */
[----:B------:R-:W-:Y:S01]  /*5120*/  IMAD.MOV.U32 R28, RZ, RZ, R10 ;  /* 0x000000ffff1c7224 */ /* 0x000fe200078e000a */
[----:B------:R-:W-:Y:S02]  /*5130*/  MOV R3, R11 ;  /* 0x0000000b00037202 */ /* 0x000fe40000000f00 */
[----:B------:R-:W-:-:S03]  /*5140*/  MOV R18, R8 ;  /* 0x0000000800127202 */ /* 0x000fc60000000f00 */
[----:B------:R-:W-:Y:S01]  /*5150*/  STL [R1+0x17a0], R3 ;  /* 0x0017a00301007387 */ /* 0x000fe20000100800 */
[----:B------:R-:W-:Y:S01]  /*5160*/  MOV R29, R26 ;  /* 0x0000001a001d7202 */ /* 0x000fe20000000f00 */
[----:B------:R-:W-:Y:S02]  /*5170*/  IMAD.MOV.U32 R0, RZ, RZ, R25 ;  /* 0x000000ffff007224 */ /* 0x000fe400078e0019 */
[----:B------:R0:W-:Y:S01]  /*5180*/  STL [R1+0x179c], R28 ;  /* 0x00179c1c01007387 */ /* 0x0001e20000100800 */
[----:B------:R-:W-:-:S03]  /*5190*/  IMAD.MOV.U32 R8, RZ, RZ, R24 ;  /* 0x000000ffff087224 */ /* 0x000fc600078e0018 */
[----:B------:R1:W-:Y:S04]  /*51a0*/  STL [R1+0x1798], R19 ;  /* 0x0017981301007387 */ /* 0x0003e80000100800 */
[----:B------:R2:W-:Y:S04]  /*51b0*/  STL [R1+0x1794], R18 ;  /* 0x0017941201007387 */ /* 0x0005e80000100800 */
[----:B------:R-:W3:Y:S04]  /*51c0*/  LDL.LU R24, [R1+0x150] ;  /* 0x0001500001187983 */ /* 0x000ee80000300800 */
[----:B------:R-:W3:Y:S04]  /*51d0*/  LDL.LU R25, [R1+0x154] ;  /* 0x0001540001197983 */ /* 0x000ee80000300800 */
[----:B------:R0:W-:Y:S04]  /*51e0*/  STL [R1+0x17ac], R29 ;  /* 0x0017ac1d01007387 */ /* 0x0001e80000100800 */
[----:B------:R0:W-:Y:S04]  /*51f0*/  STL [R1+0x17a8], R0 ;  /* 0x0017a80001007387 */ /* 0x0001e80000100800 */
[----:B------:R0:W-:Y:S01]  /*5200*/  STL [R1+0x17a4], R8 ;  /* 0x0017a40801007387 */ /* 0x0001e20000100800 */
[----:B-----5:R-:W-:-:S15]  /*5210*/  HMMA.16816.F32.BF16 R20, R12, R20, RZ ;  /* 0x000000140c14723c */ /* 0x020fde00000418ff */
[----:B------:R-:W-:-:S04]  /*5220*/  NOP ;  /* 0x0000000000007918 */ /* 0x000fc80000000000 */
[----:B------:R-:W-:Y:S01]  /*5230*/  IMAD.MOV.U32 R10, RZ, RZ, R20 ;  /* 0x000000ffff0a7224 */ /* 0x000fe200078e0014 */
[----:B------:R-:W-:Y:S01]  /*5240*/  MOV R9, R21 ;  /* 0x0000001500097202 */ /* 0x000fe20000000f00 */
[----:B------:R-:W-:Y:S02]  /*5250*/  IMAD.MOV.U32 R17, RZ, RZ, R22 ;  /* 0x000000ffff117224 */ /* 0x000fe400078e0016 */
[----:B------:R-:W-:Y:S02]  /*5260*/  IMAD.MOV.U32 R16, RZ, RZ, R23 ;  /* 0x000000ffff107224 */ /* 0x000fe400078e0017 */
[----:B----4-:R-:W-:-:S15]  /*5270*/  HMMA.16816.F32.BF16 R20, R12, R4, RZ ;  /* 0x000000040c14723c */ /* 0x010fde00000418ff */
[----:B------:R-:W-:-:S04]  /*5280*/  NOP ;  /* 0x0000000000007918 */ /* 0x000fc80000000000 */
[----:B------:R-:W-:Y:S01]  /*5290*/  MOV R5, R20 ;  /* 0x0000001400057202 */ /* 0x000fe20000000f00 */
[----:B------:R-:W-:Y:S02]  /*52a0*/  IMAD.MOV.U32 R6, RZ, RZ, R21 ;  /* 0x000000ffff067224 */ /* 0x000fe400078e0015 */
[----:B------:R-:W4:Y:S01]  /*52b0*/  LDL.LU.64 R20, [R1+0x17c0] ;  /* 0x0017c00001147983 */ /* 0x000f220000300a00 */
[----:B------:R-:W-:Y:S01]  /*52c0*/  IMAD.MOV.U32 R7, RZ, RZ, R22 ;  /* 0x000000ffff077224 */ /* 0x000fe200078e0016 */
[----:B------:R-:W-:Y:S02]  /*52d0*/  MOV R11, R23 ;  /* 0x00000017000b7202 */ /* 0x000fe40000000f00 */
[----:B----4-:R-:W-:-:S15]  /*52e0*/  HMMA.16816.F32.BF16 R20, R12, R20, RZ ;  /* 0x000000140c14723c */ /* 0x010fde00000418ff */
[----:B------:R-:W-:-:S04]  /*52f0*/  NOP ;  /* 0x0000000000007918 */ /* 0x000fc80000000000 */
[----:B0-----:R-:W-:Y:S02]  /*5300*/  IMAD.MOV.U32 R28, RZ, RZ, R20 ;  /* 0x000000ffff1c7224 */ /* 0x001fe400078e0014 */
[----:B-1----:R-:W-:Y:S02]  /*5310*/  IMAD.MOV.U32 R19, RZ, RZ, R21 ;  /* 0x000000ffff137224 */ /* 0x002fe400078e0015 */
[----:B------:R-:W4:Y:S01]  /*5320*/  LDL.LU.64 R20, [R1+0x17b8] ;  /* 0x0017b80001147983 */ /* 0x000f220000300a00 */
[----:B--2---:R-:W-:Y:S01]  /*5330*/  MOV R18, R22 ;  /* 0x0000001600127202 */ /* 0x004fe20000000f00 */
[----:B------:R-:W-:Y:S02]  /*5340*/  IMAD.MOV.U32 R4, RZ, RZ, R23 ;  /* 0x000000ffff047224 */ /* 0x000fe400078e0017 */
[----:B----4-:R-:W-:-:S15]  /*5350*/  HMMA.16816.F32.BF16 R20, R12, R20, RZ ;  /* 0x000000140c14723c */ /* 0x010fde00000418ff */
[----:B------:R-:W-:-:S04]  /*5360*/  NOP ;  /* 0x0000000000007918 */ /* 0x000fc80000000000 */
[----:B------:R-:W-:Y:S01]  /*5370*/  IMAD.MOV.U32 R29, RZ, RZ, R20 ;  /* 0x000000ffff1d7224 */ /* 0x000fe200078e0014 */
[----:B------:R-:W-:Y:S02]  /*5380*/  MOV R0, R21 ;  /* 0x0000001500007202 */ /* 0x000fe40000000f00 */
[----:B------:R-:W2:Y:S01]  /*5390*/  LDL.LU.64 R20, [R1+0x17b0] ;  /* 0x0017b00001147983 */ /* 0x000ea20000300a00 */
[----:B------:R-:W-:Y:S02]  /*53a0*/  IMAD.MOV.U32 R8, RZ, RZ, R22 ;  /* 0x000000ffff087224 */ /* 0x000fe400078e0016 */
[----:B------:R-:W-:Y:S02]  /*53b0*/  IMAD.MOV.U32 R3, RZ, RZ, R23 ;  /* 0x000000ffff037224 */ /* 0x000fe400078e0017 */
[----:B--2---:R-:W-:-:S15]  /*53c0*/  HMMA.16816.F32.BF16 R20, R12, R20, RZ ;  /* 0x000000140c14723c */ /* 0x004fde00000418ff */
[----:B------:R-:W-:-:S04]  /*53d0*/  NOP ;  /* 0x0000000000007918 */ /* 0x000fc80000000000 */
[----:B------:R0:W-:Y:S04]  /*53e0*/  STL.64 [R1+0x1660], R22 ;  /* 0x0016601601007387 */ /* 0x0001e80000100a00 */
[----:B------:R-:W-:Y:S04]  /*53f0*/  STL.64 [R1+0x1658], R20 ;  /* 0x0016581401007387 */ /* 0x000fe80000100a00 */
[----:B0-----:R-:W2:Y:S04]  /*5400*/  LDL.LU R22, [R1+0x128] ;  /* 0x0001280001167983 */ /* 0x001ea80000300800 */
[----:B------:R-:W2:Y:S04]  /*5410*/  LDL.LU R23, [R1+0x12c] ;  /* 0x00012c0001177983 */ /* 0x000ea80000300800 */
[----:B--2---:R0:W-:Y:S04]  /*5420*/  STL.64 [R1+0x1670], R22 ;  /* 0x0016701601007387 */ /* 0x0041e80000100a00 */
[----:B0-----:R-:W2:Y:S04]  /*5430*/  LDL.LU R22, [R1+0x108] ;  /* 0x0001080001167983 */ /* 0x001ea80000300800 */
[----:B------:R-:W2:Y:S01]  /*5440*/  LDL.LU R23, [R1+0x10c] ;  /* 0x00010c0001177983 */ /* 0x000ea20000300800 */
[----:B------:R-:W-:-:S02]  /*5450*/  IMAD.MOV.U32 R2, RZ, RZ, R27 ;  /* 0x000000ffff027224 */ /* 0x000fc400078e001b */
[----:B---3--:R-:W-:Y:S01]  /*5460*/  HMMA.16816.F32.BF16 R24, R12, R24, RZ ;  /* 0x000000180c18723c */ /* 0x008fe200000418ff */
[----:B--2---:R0:W-:Y:S04]  /*5470*/  STL.64 [R1+0x1688], R22 ;  /* 0x0016881601007387 */ /* 0x0041e80000100a00 */
[----:B0-----:R-:W2:Y:S04]  /*5480*/  LDL.LU R22, [R1+0xf8] ;  /* 0x0000f80001167983 */ /* 0x001ea80000300800 */
[----:B------:R-:W2:Y:S04]  /*5490*/  LDL.LU R23, [R1+0xfc] ;  /* 0x0000fc0001177983 */ /* 0x000ea80000300800 */
[----:B--2---:R-:W-:Y:S06]  /*54a0*/  STL.64 [R1+0x16a0], R22 ;  /* 0x0016a01601007387 */ /* 0x004fec0000100a00 */
[----:B------:R0:W-:Y:S04]  /*54b0*/  STL.64 [R1+0x1650], R26 ;  /* 0x0016501a01007387 */ /* 0x0001e80000100a00 */
[----:B------:R1:W-:Y:S04]  /*54c0*/  STL.64 [R1+0x1648], R24 ;  /* 0x0016481801007387 */ /* 0x0003e80000100a00 */
[----:B0-----:R-:W2:Y:S04]  /*54d0*/  LDL.LU R26, [R1+0x138] ;  /* 0x00013800011a7983 */ /* 0x001ea80000300800 */
[----:B------:R-:W2:Y:S04]  /*54e0*/  LDL.LU R27, [R1+0x13c] ;  /* 0x00013c00011b7983 */ /* 0x000ea80000300800 */
[----:B------:R-:W3:Y:S04]  /*54f0*/  LDL.LU R22, [R1+0x98] ;  /* 0x0000980001167983 */ /* 0x000ee80000300800 */
[----:B------:R-:W3:Y:S01]  /*5500*/  LDL.LU R23, [R1+0x9c] ;  /* 0x00009c0001177983 */ /* 0x000ee20000300800 */
[----:B-1----:R-:W-:Y:S01]  /*5510*/  MOV R24, R29 ;  /* 0x0000001d00187202 */ /* 0x002fe20000000f00 */
[----:B------:R-:W-:-:S02]  /*5520*/  IMAD.MOV.U32 R25, RZ, RZ, R0 ;  /* 0x000000ffff197224 */ /* 0x000fc400078e0000 */
[----:B---3--:R-:W-:Y:S04]  /*5530*/  STL.64 [R1+0x16b8], R22 ;  /* 0x0016b81601007387 */ /* 0x008fe80000100a00 */
[----:B--2---:R0:W-:Y:S04]  /*5540*/  STL.64 [R1+0x1668], R26 ;  /* 0x0016681a01007387 */ /* 0x0041e80000100a00 */
[----:B------:R-:W2:Y:S04]  /*5550*/  LDL.LU R29, [R1+0x17ac] ;  /* 0x0017ac00011d7983 */ /* 0x000ea80000300800 */
[----:B------:R-:W3:Y:S01]  /*5560*/  LDL.LU R0, [R1+0x17a8] ;  /* 0x0017a80001007983 */ /* 0x000ee20000300800 */
[----:B0-----:R-:W-:Y:S01]  /*5570*/  IMAD.MOV.U32 R26, RZ, RZ, R8 ;  /* 0x000000ffff1a7224 */ /* 0x001fe200078e0008 */
[----:B------:R-:W-:-:S02]  /*5580*/  MOV R27, R3 ;  /* 0x00000003001b7202 */ /* 0x000fc40000000f00 */
[----:B------:R-:W4:Y:S04]  /*5590*/  LDL.LU R8, [R1+0x17a4] ;  /* 0x0017a40001087983 */ /* 0x000f280000300800 */
[----:B------:R-:W5:Y:S04]  /*55a0*/  LDL.LU R3, [R1+0x17a0] ;  /* 0x0017a00001037983 */ /* 0x000f680000300800 */
[----:B------:R-:W2:Y:S04]  /*55b0*/  LDL.LU R22, [R1+0xa8] ;  /* 0x0000a80001167983 */ /* 0x000ea80000300800 */
[----:B------:R-:W2:Y:S04]  /*55c0*/  LDL.LU R23, [R1+0xac] ;  /* 0x0000ac0001177983 */ /* 0x000ea80000300800 */
[----:B--2---:R-:W-:Y:S04]  /*55d0*/  STL.64 [R1+0x16d0], R22 ;  /* 0x0016d01601007387 */ /* 0x004fe80000100a00 */
[----:B------:R0:W-:Y:S04]  /*55e0*/  STL.64 [R1+0x1680], R26 ;  /* 0x0016801a01007387 */ /* 0x0001e80000100a00 */
[----:B------:R1:W-:Y:S01]  /*55f0*/  STL.64 [R1+0x1678], R24 ;  /* 0x0016781801007387 */ /* 0x0003e20000100a00 */
[----:B0-----:R-:W-:Y:S01]  /*5600*/  MOV R26, R18 ;  /* 0x00000012001a7202 */ /* 0x001fe20000000f00 */
[----:B------:R-:W-:-:S02]  /*5610*/  IMAD.MOV.U32 R27, RZ, RZ, R4 ;  /* 0x000000ffff1b7224 */ /* 0x000fc400078e0004 */
[----:B-1----:R-:W-:Y:S02]  /*5620*/  IMAD.MOV.U32 R24, RZ, RZ, R28 ;  /* 0x000000ffff187224 */ /* 0x002fe400078e001c */
[----:B------:R-:W2:Y:S01]  /*5630*/  LDL.LU R28, [R1+0x179c] ;  /* 0x00179c00011c7983 */ /* 0x000ea20000300800 */
[----:B------:R-:W-:-:S03]  /*5640*/  IMAD.MOV.U32 R25, RZ, RZ, R19 ;  /* 0x000000ffff197224 */ /* 0x000fc600078e0013 */
[----:B------:R-:W2:Y:S04]  /*5650*/  LDL.LU R19, [R1+0x1798] ;  /* 0x0017980001137983 */ /* 0x000ea80000300800 */
[----:B------:R-:W2:Y:S04]  /*5660*/  LDL.LU R18, [R1+0x1794] ;  /* 0x0017940001127983 */ /* 0x000ea80000300800 */
[----:B------:R-:W2:Y:S04]  /*5670*/  LDL.LU R4, [R1+0x1790] ;  /* 0x0017900001047983 */ /* 0x000ea80000300800 */
[----:B------:R-:W2:Y:S04]  /*5680*/  LDL.LU R22, [R1+0xb8] ;  /* 0x0000b80001167983 */ /* 0x000ea80000300800 */
[----:B------:R-:W2:Y:S04]  /*5690*/  LDL.LU R23, [R1+0xbc] ;  /* 0x0000bc0001177983 */ /* 0x000ea80000300800 */
[----:B--2---:R0:W-:Y:S04]  /*56a0*/  STL.64 [R1+0x16e8], R22 ;  /* 0x0016e81601007387 */ /* 0x0041e80000100a00 */
[----:B0-----:R-:W2:Y:S04]  /*56b0*/  LDL.LU R22, [R1+0xc8] ;  /* 0x0000c80001167983 */ /* 0x001ea80000300800 */
[----:B------:R-:W2:Y:S04]  /*56c0*/  LDL.LU R23, [R1+0xcc] ;  /* 0x0000cc0001177983 */ /* 0x000ea80000300800 */
[----:B--2---:R-:W-:Y:S04]  /*56d0*/  STL.64 [R1+0x1700], R22 ;  /* 0x0017001601007387 */ /* 0x004fe80000100a00 */
[----:B------:R0:W-:Y:S04]  /*56e0*/  STL.64 [R1+0x1698], R26 ;  /* 0x0016981a01007387 */ /* 0x0001e80000100a00 */
[----:B------:R1:W-:Y:S01]  /*56f0*/  STL.64 [R1+0x1690], R24 ;  /* 0x0016901801007387 */ /* 0x0003e20000100a00 */
[----:B0-----:R-:W-:-:S02]  /*5700*/  IMAD.MOV.U32 R26, RZ, RZ, R7 ;  /* 0x000000ffff1a7224 */ /* 0x001fc400078e0007 */
[----:B-1----:R-:W-:Y:S01]  /*5710*/  IMAD.MOV.U32 R24, RZ, RZ, R5 ;  /* 0x000000ffff187224 */ /* 0x002fe200078e0005 */
[----:B------:R-:W-:Y:S01]  /*5720*/  MOV R25, R6 ;  /* 0x0000000600197202 */ /* 0x000fe20000000f00 */
[----:B------:R-:W2:Y:S01]  /*5730*/  LDL.LU R5, [R1+0x178c] ;  /* 0x00178c0001057983 */ /* 0x000ea20000300800 */
[----:B------:R-:W-:-:S03]  /*5740*/  IMAD.MOV.U32 R27, RZ, RZ, R11 ;  /* 0x000000ffff1b7224 */ /* 0x000fc600078e000b */
[----:B------:R-:W2:Y:S04]  /*5750*/  LDL.LU R6, [R1+0x1788] ;  /* 0x0017880001067983 */ /* 0x000ea80000300800 */
[----:B------:R-:W2:Y:S04]  /*5760*/  LDL.LU R7, [R1+0x1784] ;  /* 0x0017840001077983 */ /* 0x000ea80000300800 */
[----:B------:R-:W2:Y:S04]  /*5770*/  LDL.LU R11, [R1+0x1780] ;  /* 0x00178000010b7983 */ /* 0x000ea80000300800 */
[----:B------:R-:W2:Y:S04]  /*5780*/  LDL.LU R22, [R1+0xd8] ;  /* 0x0000d80001167983 */ /* 0x000ea80000300800 */
[----:B------:R-:W2:Y:S04]  /*5790*/  LDL.LU R23, [R1+0xdc] ;  /* 0x0000dc0001177983 */ /* 0x000ea80000300800 */
[----:B--2---:R-:W-:Y:S04]  /*57a0*/  STL.64 [R1+0x1718], R22 ;  /* 0x0017181601007387 */ /* 0x004fe80000100a00 */
[----:B------:R0:W-:Y:S04]  /*57b0*/  STL.64 [R1+0x16b0], R26 ;  /* 0x0016b01a01007387 */ /* 0x0001e80000100a00 */
[----:B------:R1:W-:Y:S01]  /*57c0*/  STL.64 [R1+0x16a8], R24 ;  /* 0x0016a81801007387 */ /* 0x0003e20000100a00 */
[----:B0-----:R-:W-:Y:S01]  /*57d0*/  IMAD.MOV.U32 R26, RZ, RZ, R17 ;  /* 0x000000ffff1a7224 */ /* 0x001fe200078e0011 */
[----:B------:R-:W-:-:S02]  /*57e0*/  MOV R27, R16 ;  /* 0x00000010001b7202 */ /* 0x000fc40000000f00 */
[----:B-1----:R-:W-:Y:S01]  /*57f0*/  MOV R24, R10 ;  /* 0x0000000a00187202 */ /* 0x002fe20000000f00 */
[----:B------:R-:W-:Y:S01]  /*5800*/  IMAD.MOV.U32 R25, RZ, RZ, R9 ;  /* 0x000000ffff197224 */ /* 0x000fe200078e0009 */
[----:B------:R-:W2:Y:S04]  /*5810*/  LDL.LU R10, [R1+0x177c] ;  /* 0x00177c00010a7983 */ /* 0x000ea80000300800 */
[----:B------:R-:W2:Y:S04]  /*5820*/  LDL.LU R9, [R1+0x1778] ;  /* 0x0017780001097983 */ /* 0x000ea80000300800 */
[----:B------:R-:W2:Y:S04]  /*5830*/  LDL.LU R22, [R1+0xe8] ;  /* 0x0000e80001167983 */ /* 0x000ea80000300800 */
[----:B------:R-:W2:Y:S04]  /*5840*/  LDL.LU R23, [R1+0xec] ;  /* 0x0000ec0001177983 */ /* 0x000ea80000300800 */
[----:B------:R-:W2:Y:S04]  /*5850*/  LDL.LU R16, [R1+0x180] ;  /* 0x0001800001107983 */ /* 0x000ea80000300800 */
[----:B------:R-:W2:Y:S04]  /*5860*/  LDL.LU R17, [R1+0x184] ;  /* 0x0001840001117983 */ /* 0x000ea80000300800 */
[----:B------:R-:W-:Y:S04]  /*5870*/  STL.64 [R1+0x16c8], R26 ;  /* 0x0016c81a01007387 */ /* 0x000fe80000100a00 */
[----:B------:R4:W-:Y:S02]  /*5880*/  STL.64 [R1+0x16c0], R24 ;  /* 0x0016c01801007387 */ /* 0x0009e40000100a00 */
[----:B----4-:R-:W-:-:S02]  /*5890*/  IMAD.MOV.U32 R24, RZ, RZ, R8 ;  /* 0x000000ffff187224 */ /* 0x010fc400078e0008 */
[----:B------:R-:W4:Y:S01]  /*58a0*/  LDL.LU R8, [R1+0x1774] ;  /* 0x0017740001087983 */ /* 0x000f220000300800 */
[----:B------:R-:W-:Y:S01]  /*58b0*/  MOV R26, R29 ;  /* 0x0000001d001a7202 */ /* 0x000fe20000000f00 */
[----:B------:R-:W-:Y:S02]  /*58c0*/  IMAD.MOV.U32 R27, RZ, RZ, R2 ;  /* 0x000000ffff1b7224 */ /* 0x000fe400078e0002 */
[----:B---3--:R-:W-:Y:S02]  /*58d0*/  IMAD.MOV.U32 R25, RZ, RZ, R0 ;  /* 0x000000ffff197224 */ /* 0x008fe400078e0000 */
[----:B------:R-:W3:Y:S04]  /*58e0*/  LDL.LU R0, [R1+0x1770] ;  /* 0x0017700001007983 */ /* 0x000ee80000300800 */
[----:B------:R-:W3:Y:S04]  /*58f0*/  LDL.LU R29, [R1+0x176c] ;  /* 0x00176c00011d7983 */ /* 0x000ee80000300800 */
[----:B------:R-:W3:Y:S04]  /*5900*/  LDL.LU R2, [R1+0x1768] ;  /* 0x0017680001027983 */ /* 0x000ee80000300800 */
[----:B------:R0:W-:Y:S04]  /*5910*/  STL.64 [R1+0x16e0], R26 ;  /* 0x0016e01a01007387 */ /* 0x0001e80000100a00 */
[----:B------:R1:W-:Y:S01]  /*5920*/  STL.64 [R1+0x16d8], R24 ;  /* 0x0016d81801007387 */ /* 0x0003e20000100a00 */
[----:B0-----:R-:W-:-:S02]  /*5930*/  IMAD.MOV.U32 R26, RZ, RZ, R28 ;  /* 0x000000ffff1a7224 */ /* 0x001fc400078e001c */
[----:B-----5:R-:W-:Y:S02]  /*5940*/  IMAD.MOV.U32 R27, RZ, RZ, R3 ;  /* 0x000000ffff1b7224 */ /* 0x020fe400078e0003 */
[----:B-1----:R-:W-:Y:S01]  /*5950*/  IMAD.MOV.U32 R24, RZ, RZ, R18 ;  /* 0x000000ffff187224 */ /* 0x002fe200078e0012 */
[----:B------:R-:W-:Y:S01]  /*5960*/  MOV R25, R19 ;  /* 0x0000001300197202 */ /* 0x000fe20000000f00 */
[----:B------:R-:W5:Y:S04]  /*5970*/  LDL.LU R18, [R1+0x1764] ;  /* 0x0017640001127983 */ /* 0x000f680000300800 */
[----:B------:R-:W3:Y:S04]  /*5980*/  LDL.LU R19, [R1+0x1760] ;  /* 0x0017600001137983 */ /* 0x000ee80000300800 */
[----:B------:R-:W3:Y:S04]  /*5990*/  LDL.LU R28, [R1+0x175c] ;  /* 0x00175c00011c7983 */ /* 0x000ee80000300800 */
[----:B------:R-:W3:Y:S04]  /*59a0*/  LDL.LU R3, [R1+0x1758] ;  /* 0x0017580001037983 */ /* 0x000ee80000300800 */
[----:B------:R0:W-:Y:S04]  /*59b0*/  STL.64 [R1+0x16f8], R26 ;  /* 0x0016f81a01007387 */ /* 0x0001e80000100a00 */
[----:B------:R1:W-:Y:S01]  /*59c0*/  STL.64 [R1+0x16f0], R24 ;  /* 0x0016f01801007387 */ /* 0x0003e20000100a00 */
[----:B0-----:R-:W-:Y:S01]  /*59d0*/  IMAD.MOV.U32 R26, RZ, RZ, R5 ;  /* 0x000000ffff1a7224 */ /* 0x001fe200078e0005 */
[----:B------:R-:W-:-:S02]  /*59e0*/  MOV R27, R4 ;  /* 0x00000004001b7202 */ /* 0x000fc40000000f00 */
[----:B-1----:R-:W-:Y:S01]  /*59f0*/  MOV R24, R7 ;  /* 0x0000000700187202 */ /* 0x002fe20000000f00 */
[----:B------:R-:W-:Y:S01]  /*5a00*/  IMAD.MOV.U32 R25, RZ, RZ, R6 ;  /* 0x000000ffff197224 */ /* 0x000fe200078e0006 */
[----:B------:R-:W3:Y:S04]  /*5a10*/  LDL.LU R7, [R1+0x1754] ;  /* 0x0017540001077983 */ /* 0x000ee80000300800 */
[----:B------:R-:W3:Y:S04]  /*5a20*/  LDL.LU R6, [R1+0x1750] ;  /* 0x0017500001067983 */ /* 0x000ee80000300800 */
[----:B------:R-:W3:Y:S04]  /*5a30*/  LDL.LU R5, [R1+0x174c] ;  /* 0x00174c0001057983 */ /* 0x000ee80000300800 */
[----:B------:R-:W3:Y:S04]  /*5a40*/  LDL.LU R4, [R1+0x1748] ;  /* 0x0017480001047983 */ /* 0x000ee80000300800 */
[----:B------:R0:W-:Y:S04]  /*5a50*/  STL.64 [R1+0x1710], R26 ;  /* 0x0017101a01007387 */ /* 0x0001e80000100a00 */
[----:B------:R1:W-:Y:S01]  /*5a60*/  STL.64 [R1+0x1708], R24 ;  /* 0x0017081801007387 */ /* 0x0003e20000100a00 */
[----:B0-----:R-:W-:Y:S01]  /*5a70*/  IMAD.MOV.U32 R27, RZ, RZ, R11 ;  /* 0x000000ffff1b7224 */ /* 0x001fe200078e000b */
[----:B--2---:R-:W-:Y:S01]  /*5a80*/  MOV R26, R10 ;  /* 0x0000000a001a7202 */ /* 0x004fe20000000f00 */
[----:B-1----:R-:W-:-:S02]  /*5a90*/  IMAD.MOV.U32 R25, RZ, RZ, R9 ;  /* 0x000000ffff197224 */ /* 0x002fc400078e0009 */
[----:B----4-:R-:W-:Y:S02]  /*5aa0*/  IMAD.MOV.U32 R24, RZ, RZ, R8 ;  /* 0x000000ffff187224 */ /* 0x010fe400078e0008 */
[----:B------:R-:W2:Y:S04]  /*5ab0*/  LDL.LU R8, [R1+0x1744] ;  /* 0x0017440001087983 */ /* 0x000ea80000300800 */
[----:B------:R-:W2:Y:S04]  /*5ac0*/  LDL.LU R9, [R1+0x1740] ;  /* 0x0017400001097983 */ /* 0x000ea80000300800 */
[----:B------:R-:W2:Y:S04]  /*5ad0*/  LDL.LU R10, [R1+0x173c] ;  /* 0x00173c00010a7983 */ /* 0x000ea80000300800 */
[----:B------:R-:W2:Y:S04]  /*5ae0*/  LDL.LU R11, [R1+0x1738] ;  /* 0x00173800010b7983 */ /* 0x000ea80000300800 */
[----:B------:R5:W-:Y:S04]  /*5af0*/  STL.64 [R1+0x1728], R26 ;  /* 0x0017281a01007387 */ /* 0x000be80000100a00 */
[----:B------:R0:W-:Y:S01]  /*5b00*/  STL.64 [R1+0x1720], R24 ;  /* 0x0017201801007387 */ /* 0x0001e20000100a00 */
[----:B-----5:R-:W-:-:S02]  /*5b10*/  IMAD.MOV.U32 R27, RZ, RZ, R18 ;  /* 0x000000ffff1b7224 */ /* 0x020fc400078e0012 */
[----:B---3--:R-:W-:Y:S02]  /*5b20*/  IMAD.MOV.U32 R26, RZ, RZ, R19 ;  /* 0x000000ffff1a7224 */ /* 0x008fe400078e0013 */
[----:B------:R-:W-:Y:S01]  /*5b30*/  HMMA.16816.F32.BF16 R16, R12, R16, RZ ;  /* 0x000000100c10723c */ /* 0x000fe200000418ff */
[----:B0-----:R-:W-:Y:S01]  /*5b40*/  MOV R25, R28 ;  /* 0x0000001c00197202 */ /* 0x001fe20000000f00 */
[----:B------:R-:W-:Y:S02]  /*5b50*/  IMAD.MOV.U32 R24, RZ, RZ, R3 ;  /* 0x000000ffff187224 */ /* 0x000fe400078e0003 */
[----:B------:R-:W3:Y:S04]  /*5b60*/  LDL.LU R3, [R1+0x1734] ;  /* 0x0017340001037983 */ /* 0x000ee80000300800 */
[----:B------:R-:W4:Y:S11]  /*5b70*/  LDL.LU R28, [R1+0x1730] ;  /* 0x00173000011c7983 */ /* 0x000f360000300800 */
[----:B------:R0:W-:Y:S04]  /*5b80*/  STL.64 [R1+0x1638], R18 ;  /* 0x0016381201007387 */ /* 0x0001e80000100a00 */
[----:B------:R-:W-:Y:S04]  /*5b90*/  STL.64 [R1+0x1630], R16 ;  /* 0x0016301001007387 */ /* 0x000fe80000100a00 */
[----:B0-----:R-:W5:Y:S04]  /*5ba0*/  LDL.LU R18, [R1+0x158] ;  /* 0x0001580001127983 */ /* 0x001f680000300800 */
[----:B------:R-:W5:Y:S04]  /*5bb0*/  LDL.LU R19, [R1+0x15c] ;  /* 0x00015c0001137983 */ /* 0x000f680000300800 */
[----:B------:R-:W-:Y:S01]  /*5bc0*/  STL.64 [R1+0x1628], R6 ;  /* 0x0016280601007387 */ /* 0x000fe20000100a00 */
[----:B--2---:R-:W-:Y:S03]  /*5bd0*/  HMMA.16816.F32.BF16 R20, R8, R22, R24 ;  /* 0x000000160814723c */ /* 0x004fe60000041818 */
[----:B------:R-:W2:Y:S04]  /*5be0*/  LDL.LU.64 R26, [R1+0x1728] ;  /* 0x00172800011a7983 */ /* 0x000ea80000300a00 */
[----:B------:R-:W2:-:S12]  /*5bf0*/  LDL.LU.64 R24, [R1+0x1720] ;  /* 0x0017200001187983 */ /* 0x000e980000300a00 */
[----:B------:R-:W-:Y:S04]  /*5c00*/  STL.64 [R1+0x1b0], R20 ;  /* 0x0001b01401007387 */ /* 0x000fe80000100a00 */
[----:B------:R0:W-:Y:S04]  /*5c10*/  STL.64 [R1+0x1b8], R22 ;  /* 0x0001b81601007387 */ /* 0x0001e80000100a00 */
[----:B0-----:R-:W2:Y:S02]  /*5c20*/  LDL.LU.64 R22, [R1+0x1718] ;  /* 0x0017180001167983 */ /* 0x001ea40000300a00 */
[----:B--2---:R-:W-:Y:S02]  /*5c30*/  HMMA.16816.F32.BF16 R20, R8, R22, R24 ;  /* 0x000000160814723c */ /* 0x004fe40000041818 */
[----:B------:R-:W2:Y:S04]  /*5c40*/  LDL.LU.64 R26, [R1+0x1710] ;  /* 0x00171000011a7983 */ /* 0x000ea80000300a00 */
[----:B------:R-:W2:-:S13]  /*5c50*/  LDL.LU.64 R24, [R1+0x1708] ;  /* 0x0017080001187983 */ /* 0x000e9a0000300a00 */
        /* <DEDUP_REMOVED lines=38> */
[----:B0-----:R-:W2:Y:S01]  /*5ec0*/  LDL.LU.64 R22, [R1+0x1670] ;  /* 0x0016700001167983 */ /* 0x001ea20000300a00 */
[----:B----4-:R-:W-:Y:S01]  /*5ed0*/  MOV R6, R28 ;  /* 0x0000001c00067202 */ /* 0x010fe20000000f00 */
[----:B---3--:R-:W-:Y:S01]  /*5ee0*/  IMAD.MOV.U32 R7, RZ, RZ, R3 ;  /* 0x000000ffff077224 */ /* 0x008fe200078e0003 */
[----:B--2---:R-:W-:Y:S01]  /*5ef0*/  HMMA.16816.F32.BF16 R20, R8, R22, R24 ;  /* 0x000000160814723c */ /* 0x004fe20000041818 */
[----:B------:R-:W2:-:S15]  /*5f00*/  LDL.LU.64 R26, [R1+0x1668] ;  /* 0x00166800011a7983 */ /* 0x000e9e0000300a00 */
[----:B------:R-:W-:-:S03]  /*5f10*/  NOP ;  /* 0x0000000000007918 */ /* 0x000fc60000000000 */
[----:B------:R-:W-:Y:S01]  /*5f20*/  IMAD.MOV.U32 R28, RZ, RZ, R22 ;  /* 0x000000ffff1c7224 */ /* 0x000fe200078e0016 */
[----:B------:R0:W-:Y:S01]  /*5f30*/  STL.64 [R1+0xa0], R20 ;  /* 0x0000a01401007387 */ /* 0x0001e20000100a00 */
[----:B------:R-:W-:-:S03]  /*5f40*/  MOV R3, R23 ;  /* 0x0000001700037202 */ /* 0x000fc60000000f00 */
[----:B------:R-:W2:Y:S04]  /*5f50*/  LDL.LU.64 R22, [R1+0x1660] ;  /* 0x0016600001167983 */ /* 0x000ea80000300a00 */
[----:B0-----:R-:W2:Y:S04]  /*5f60*/  LDL.LU.64 R20, [R1+0x1658] ;  /* 0x0016580001147983 */ /* 0x001ea80000300a00 */
[----:B------:R-:W-:Y:S04]  /*5f70*/  STL [R1+0x15c0], R3 ;  /* 0x0015c00301007387 */ /* 0x000fe80000100800 */
[----:B------:R-:W-:Y:S01]  /*5f80*/  STL [R1+0x15bc], R28 ;  /* 0x0015bc1c01007387 */ /* 0x000fe20000100800 */
[----:B--2---:R-:W-:Y:S03]  /*5f90*/  HMMA.16816.F32.BF16 R20, R8, R26, R20 ;  /* 0x0000001a0814723c */ /* 0x004fe60000041814 */
[----:B------:R-:W5:Y:S04]  /*5fa0*/  LDL.LU.64 R26, [R1+0x1650] ;  /* 0x00165000011a7983 */ /* 0x000f680000300a00 */
[----:B------:R-:W5:-:S12]  /*5fb0*/  LDL.LU.64 R24, [R1+0x1648] ;  /* 0x0016480001187983 */ /* 0x000f580000300a00 */
[----:B------:R0:W-:Y:S04]  /*5fc0*/  STL.64 [R1+0x90], R20 ;  /* 0x0000901401007387 */ /* 0x0001e80000100a00 */
[----:B------:R-:W-:Y:S01]  /*5fd0*/  STL.64 [R1+0x98], R22 ;  /* 0x0000981601007387 */ /* 0x000fe20000100a00 */
[----:B0-----:R-:W-:-:S03]  /*5fe0*/  IMAD.MOV.U32 R20, RZ, RZ, R29 ;  /* 0x000000ffff147224 */ /* 0x001fc600078e001d */
[----:B------:R-:W2:Y:S01]  /*5ff0*/  LDL.LU R29, [R1+0x1640] ;  /* 0x00164000011d7983 */ /* 0x000ea20000300800 */
[----:B-----5:R-:W-:Y:S03]  /*6000*/  HMMA.16816.F32.BF16 R24, R8, R18, R24 ;  /* 0x000000120818723c */ /* 0x020fe60000041818 */
[----:B------:R-:W3:Y:S04]  /*6010*/  LDL.LU.64 R18, [R1+0x1638] ;  /* 0x0016380001127983 */ /* 0x000ee80000300a00 */
[----:B------:R-:W3:Y:S01]  /*6020*/  LDL.LU.64 R16, [R1+0x1630] ;  /* 0x0016300001107983 */ /* 0x000ee20000300a00 */
[----:B------:R-:W-:-:S11]  /*6030*/  IMAD.MOV.U32 R21, RZ, RZ, R0 ;  /* 0x000000ffff157224 */ /* 0x000fd600078e0000 */
[----:B------:R0:W-:Y:S01]  /*6040*/  STL.64 [R1+0x80], R24 ;  /* 0x0000801801007387 */ /* 0x0001e20000100a00 */
[----:B------:R-:W-:-:S03]  /*6050*/  MOV R0, R27 ;  /* 0x0000001b00007202 */ /* 0x000fc60000000f00 */
[----:B------:R1:W-:Y:S04]  /*6060*/  STL [R1+0x88], R26 ;  /* 0x0000881a01007387 */ /* 0x0003e80000100800 */
[----:B0-----:R-:W4:Y:S04]  /*6070*/  LDL.LU R24, [R1+0x140] ;  /* 0x0001400001187983 */ /* 0x001f280000300800 */
[----:B------:R-:W4:Y:S04]  /*6080*/  LDL.LU R25, [R1+0x144] ;  /* 0x0001440001197983 */ /* 0x000f280000300800 */
[----:B-1----:R-:W4:Y:S04]  /*6090*/  LDL.LU R26, [R1+0x148] ;  /* 0x00014800011a7983 */ /* 0x002f280000300800 */
[----:B------:R-:W4:Y:S04]  /*60a0*/  LDL.LU R27, [R1+0x14c] ;  /* 0x00014c00011b7983 */ /* 0x000f280000300800 */
[----:B------:R-:W-:Y:S01]  /*60b0*/  STL [R1+0x15b8], R0 ;  /* 0x0015b80001007387 */ /* 0x000fe20000100800 */
[----:B---3--:R-:W-:Y:S03]  /*60c0*/  HMMA.16816.F32.BF16 R16, R8, R6, R16 ;  /* 0x000000060810723c */ /* 0x008fe60000041810 */
[----:B------:R-:W3:Y:S05]  /*60d0*/  LDL.LU.64 R6, [R1+0x1628] ;  /* 0x0016280001067983 */ /* 0x000eea0000300a00 */
[----:B------:R-:W-:Y:S11]  /*60e0*/  HMMA.16816.F32.BF16 R12, R12, R4, RZ ;  /* 0x000000040c0c723c */ /* 0x000ff600000418ff */
[----:B------:R0:W-:Y:S04]  /*60f0*/  STL.64 [R1+0x70], R16 ;  /* 0x0000701001007387 */ /* 0x0001e80000100a00 */
[----:B------:R-:W-:Y:S04]  /*6100*/  STL.64 [R1+0x78], R18 ;  /* 0x0000781201007387 */ /* 0x000fe80000100a00 */
[----:B0-----:R-:W5:Y:S01]  /*6110*/  LDL.LU R16, [R1+0x200] ;  /* 0x0002000001107983 */ /* 0x001f620000300800 */
[----:B--2---:R-:W-:-:S03]  /*6120*/  IMAD.MOV.U32 R17, RZ, RZ, R29 ;  /* 0x000000ffff117224 */ /* 0x004fc600078e001d */
[----:B------:R-:W2:Y:S01]  /*6130*/  LDL.LU R29, [R1+0x1620] ;  /* 0x00162000011d7983 */ /* 0x000ea20000300800 */
[----:B---3--:R-:W-:Y:S03]  /*6140*/  HMMA.16816.F32.BF16 R8, R8, R6, R12 ;  /* 0x000000060808723c */ /* 0x008fe6000004180c */
[----:B------:R-:W4:Y:S04]  /*6150*/  LDL.LU.64 R6, [R1+0x1618] ;  /* 0x0016180001067983 */ /* 0x000f280000300a00 */
[----:B------:R-:W4:-:S12]  /*6160*/  LDL.LU.64 R4, [R1+0x1610] ;  /* 0x0016100001047983 */ /* 0x000f180000300a00 */
[----:B------:R4:W-:Y:S04]  /*6170*/  STL [R1+0x18], R10 ;  /* 0x0000180a01007387 */ /* 0x0009e80000100800 */
[----:B------:R-:W5:Y:S04]  /*6180*/  LDL.LU R12, [R1+0x170] ;  /* 0x00017000010c7983 */ /* 0x000f680000300800 */
[----:B------:R-:W5:Y:S04]  /*6190*/  LDL.LU R13, [R1+0x174] ;  /* 0x00017400010d7983 */ /* 0x000f680000300800 */
[----:B------:R-:W5:Y:S01]  /*61a0*/  LDL.LU R14, [R1+0x178] ;  /* 0x00017800010e7983 */ /* 0x000f620000300800 */
[----:B--2---:R-:W-:Y:S01]  /*61b0*/  IMAD.MOV.U32 R15, RZ, RZ, R29 ;  /* 0x000000ffff0f7224 */ /* 0x004fe200078e001d */
[----:B------:R-:W-:Y:S01]  /*61c0*/  MOV R28, R9 ;  /* 0x00000009001c7202 */ /* 0x000fe20000000f00 */
[----:B------:R-:W-:-:S02]  /*61d0*/  IMAD.MOV.U32 R3, RZ, RZ, R8 ;  /* 0x000000ffff037224 */ /* 0x000fc400078e0008 */
[----:B------:R-:W-:-:S05]  /*61e0*/  IMAD.MOV.U32 R0, RZ, RZ, R11 ;  /* 0x000000ffff007224 */ /* 0x000fca00078e000b */
[----:B------:R-:W-:Y:S04]  /*61f0*/  STL [R1+0x15cc], R0 ;  /* 0x0015cc0001007387 */ /* 0x000fe80000100800 */
[----:B------:R-:W-:Y:S04]  /*6200*/  STL [R1+0x15c8], R28 ;  /* 0x0015c81c01007387 */ /* 0x000fe80000100800 */
[----:B------:R-:W-:Y:S01]  /*6210*/  STL [R1+0x15c4], R3 ;  /* 0x0015c40301007387 */ /* 0x000fe20000100800 */
[C---:B----4-:R-:W-:Y:S03]  /*6220*/  HMMA.16816.F32.BF16 R8, R4.reuse, R20, R24 ;  /* 0x000000140408723c */ /* 0x050fe60000041818 */
[----:B------:R-:W-:Y:S04]  /*6230*/  STL.64 [R1+0x1608], R6 ;  /* 0x0016080601007387 */ /* 0x000fe80000100a00 */
[----:B------:R-:W-:Y:S04]  /*6240*/  LDSM.16.M88.4 R20, [R2+UR6+0x11800] ;  /* 0x011800060214783b */ /* 0x000fe80008000200 */
[----:B------:R-:W-:Y:S01]  /*6250*/  LDSM.16.M88.4 R24, [R2+UR6+0x12000] ;  /* 0x012000060218783b */ /* 0x000fe20008000200 */
[----:B-----5:R-:W-:Y:S03]  /*6260*/  HMMA.16816.F32.BF16 R12, R4, R16, R12 ;  /* 0x00000010040c723c */ /* 0x020fe6000004180c */
[----:B------:R-:W0:-:S15]  /*6270*/  LDSM.16.M88.4 R16, [R2+UR6+0x11000] ;  /* 0x011000060210783b */ /* 0x000e1e0008000200 */
[----:B------:R-:W-:Y:S01]  /*6280*/  NOP ;  /* 0x0000000000007918 */ /* 0x000fe20000000000 */
[----:B------:R-:W-:Y:S04]  /*6290*/  STL.64 [R1], R12 ;  /* 0x0000000c01007387 */ /* 0x000fe80000100a00 */
[----:B------:R0:W-:Y:S04]  /*62a0*/  STL.64 [R1+0x8], R14 ;  /* 0x0000080e01007387 */ /* 0x0001e80000100a00 */
[----:B------:R-:W-:Y:S04]  /*62b0*/  STL.64 [R1+0x1600], R4 ;  /* 0x0016000401007387 */ /* 0x000fe80000100a00 */
[----:B------:R-:W-:Y:S04]  /*62c0*/  STL.64 [R1+0x14d0], R10 ;  /* 0x0014d00a01007387 */ /* 0x000fe80000100a00 */
[----:B------:R-:W-:Y:S04]  /*62d0*/  STL.64 [R1+0x14c8], R8 ;  /* 0x0014c80801007387 */ /* 0x000fe80000100a00 */
[----:B------:R-:W1:Y:S04]  /*62e0*/  LDSM.16.M88.4 R8, [R2+UR6+0x12800] ;  /* 0x012800060208783b */ /* 0x000e680008000200 */
[----:B------:R-:W2:Y:S01]  /*62f0*/  LDSM.16.M88.4 R4, [R2+UR6+0x13000] ;  /* 0x013000060204783b */ /* 0x000ea20008000200 */
[----:B0-----:R-:W-:Y:S01]  /*6300*/  MOV R15, R18 ;  /* 0x00000012000f7202 */ /* 0x001fe20000000f00 */
[----:B------:R-:W-:Y:S01]  /*6310*/  IMAD.MOV.U32 R14, RZ, RZ, R19 ;  /* 0x000000ffff0e7224 */ /* 0x000fe200078e0013 */
[----:B------:R-:W-:Y:S01]  /*6320*/  MOV R12, R23 ;  /* 0x00000017000c7202 */ /* 0x000fe20000000f00 */
[----:B------:R-:W-:-:S03]  /*6330*/  IMAD.MOV.U32 R13, RZ, RZ, R22 ;  /* 0x000000ffff0d7224 */ /* 0x000fc600078e0016 */
[----:B------:R-:W-:Y:S04]  /*6340*/  STL.64 [R1+0x1568], R14 ;  /* 0x0015680e01007387 */ /* 0x000fe80000100a00 */
[----:B------:R-:W-:Y:S04]  /*6350*/  STL.64 [R1+0x1560], R12 ;  /* 0x0015600c01007387 */ /* 0x000fe80000100a00 */
[----:B------:R-:W-:Y:S04]  /*6360*/  LDSM.16.M88.4 R12, [R2+UR6+0x15000] ;  /* 0x01500006020c783b */ /* 0x000fe80008000200 */
[----:B-1----:R-:W-:Y:S04]  /*6370*/  STL.64 [R1+0x60], R8 ;  /* 0x0000600801007387 */ /* 0x002fe80000100a00 */
[----:B------:R-:W-:Y:S01]  /*6380*/  STL.64 [R1+0x68], R10 ;  /* 0x0000680a01007387 */ /* 0x000fe20000100a00 */
[----:B--2---:R-:W-:Y:S01]  /*6390*/  IMAD.MOV.U32 R23, RZ, RZ, R4 ;  /* 0x000000ffff177224 */ /* 0x004fe200078e0004 */
[----:B------:R-:W-:Y:S01]  /*63a0*/  MOV R29, R7 ;  /* 0x00000007001d7202 */ /* 0x000fe20000000f00 */
[----:B------:R-:W-:Y:S01]  /*63b0*/  IMAD.MOV.U32 R22, RZ, RZ, R5 ;  /* 0x000000ffff167224 */ /* 0x000fe200078e0005 */
[----:B------:R-:W-:Y:S04]  /*63c0*/  STL [R1+0x138], R6 ;  /* 0x0001380601007387 */ /* 0x000fe80000100800 */
[----:B------:R-:W0:Y:S04]  /*63d0*/  LDSM.16.M88.4 R4, [R2+UR6+0x13800] ;  /* 0x013800060204783b */ /* 0x000e280008000200 */
[----:B------:R-:W-:Y:S04]  /*63e0*/  STL.64 [R1+0x15f8], R22 ;  /* 0x0015f81601007387 */ /* 0x000fe80000100a00 */
[----:B------:R1:W-:Y:S04]  /*63f0*/  STL.64 [R1+0x15f0], R20 ;  /* 0x0015f01401007387 */ /* 0x0003e80000100a00 */
[----:B-1----:R-:W2:Y:S04]  /*6400*/  LDL.LU R20, [R1+0x1c0] ;  /* 0x0001c00001147983 */ /* 0x002ea80000300800 */
[----:B------:R-:W2:Y:S04]  /*6410*/  LDL.LU R21, [R1+0x1c4] ;  /* 0x0001c40001157983 */ /* 0x000ea80000300800 */
[----:B------:R-:W2:Y:S04]  /*6420*/  LDL.LU R22, [R1+0x1c8] ;  /* 0x0001c80001167983 */ /* 0x000ea80000300800 */
[----:B------:R-:W2:Y:S04]  /*6430*/  LDL.LU R23, [R1+0x1cc] ;  /* 0x0001cc0001177983 */ /* 0x000ea80000300800 */
[----:B------:R-:W-:Y:S04]  /*6440*/  STL.64 [R1+0x28], R26 ;  /* 0x0000281a01007387 */ /* 0x000fe80000100a00 */
[----:B------:R1:W-:Y:S01]  /*6450*/  STL.64 [R1+0x15e8], R24 ;  /* 0x0015e81801007387 */ /* 0x0003e20000100a00 */
[----:B0-----:R-:W-:-:S02]  /*6460*/  IMAD.MOV.U32 R11, RZ, RZ, R4 ;  /* 0x000000ffff0b7224 */ /* 0x001fc400078e0004 */
[----:B------:R-:W-:Y:S01]  /*6470*/  IMAD.MOV.U32 R10, RZ, RZ, R5 ;  /* 0x000000ffff0a7224 */ /* 0x000fe200078e0005 */
[----:B-1----:R-:W3:Y:S04]  /*6480*/  LDL.LU R24, [R1+0x1b0] ;  /* 0x0001b00001187983 */ /* 0x002ee80000300800 */
[----:B------:R-:W3:Y:S04]  /*6490*/  LDL.LU R25, [R1+0x1b4] ;  /* 0x0001b40001197983 */ /* 0x000ee80000300800 */
[----:B------:R-:W3:Y:S04]  /*64a0*/  LDL.LU R26, [R1+0x1b8] ;  /* 0x0001b800011a7983 */ /* 0x000ee80000300800 */
[----:B------:R-:W3:Y:S04]  /*64b0*/  LDL.LU R27, [R1+0x1bc] ;  /* 0x0001bc00011b7983 */ /* 0x000ee80000300800 */
[----:B------:R-:W-:Y:S04]  /*64c0*/  STL [R1+0x15d0], R29 ;  /* 0x0015d01d01007387 */ /* 0x000fe80000100800 */
[----:B------:R-:W-:Y:S04]  /*64d0*/  STL.64 [R1+0x158], R6 ;  /* 0x0001580601007387 */ /* 0x000fe80000100a00 */
[----:B------:R-:W0:Y:S04]  /*64e0*/  LDSM.16.M88.4 R4, [R2+UR6+0x14000] ;  /* 0x014000060204783b */ /* 0x000e280008000200 */
[----:B------:R-:W-:Y:S04]  /*64f0*/  STL [R1+0x15d8], R10 ;  /* 0x0015d80a01007387 */ /* 0x000fe80000100800 */
[----:B------:R-:W-:Y:S01]  /*6500*/  STL [R1+0x15d4], R11 ;  /* 0x0015d40b01007387 */ /* 0x000fe20000100800 */
[----:B0-----:R-:W-:-:S03]  /*6510*/  MOV R29, R4 ;  /* 0x00000004001d7202 */ /* 0x001fc60000000f00 */
[----:B------:R-:W-:Y:S01]  /*6520*/  STL.64 [R1+0x198], R6 ;  /* 0x0001980601007387 */ /* 0x000fe20000100a00 */
[----:B------:R-:W-:-:S03]  /*6530*/  IMAD.MOV.U32 R0, RZ, RZ, R5 ;  /* 0x000000ffff007224 */ /* 0x000fc600078e0005 */
[----:B------:R-:W0:Y:S02]  /*6540*/  LDSM.16.M88.4 R4, [R2+UR6+0x14800] ;  /* 0x014800060204783b */ /* 0x000e240008000200 */
[----:B0-----:R-:W-:Y:S02]  /*6550*/  IMAD.MOV.U32 R10, RZ, RZ, R4 ;  /* 0x000000ffff0a7224 */ /* 0x001fe400078e0004 */
[----:B------:R-:W-:Y:S01]  /*6560*/  STL.64 [R1+0x1d8], R6 ;  /* 0x0001d80601007387 */ /* 0x000fe20000100a00 */
[----:B------:R-:W-:-:S03]  /*6570*/  MOV R11, R5 ;  /* 0x00000005000b7202 */ /* 0x000fc60000000f00 */
[----:B------:R-:W0:Y:S04]  /*6580*/  LDSM.16.M88.4 R4, [R2+UR6+0x15800] ;  /* 0x015800060204783b */ /* 0x000e280008000200 */
[----:B------:R1:W-:Y:S04]  /*6590*/  STL.64 [R1+0x15e0], R10 ;  /* 0x0015e00a01007387 */ /* 0x0003e80000100a00 */
[----:B------:R-:W4:Y:S04]  /*65a0*/  LDL.LU R8, [R1+0x1a0] ;  /* 0x0001a00001087983 */ /* 0x000f280000300800 */
[----:B------:R-:W4:Y:S04]  /*65b0*/  LDL.LU R9, [R1+0x1a4] ;  /* 0x0001a40001097983 */ /* 0x000f280000300800 */
[----:B-1----:R-:W4:Y:S04]  /*65c0*/  LDL.LU R10, [R1+0x1a8] ;  /* 0x0001a800010a7983 */ /* 0x002f280000300800 */
[----:B------:R-:W4:Y:S04]  /*65d0*/  LDL.LU R11, [R1+0x1ac] ;  /* 0x0001ac00010b7983 */ /* 0x000f280000300800 */
[----:B0-----:R0:W-:Y:S01]  /*65e0*/  STL.64 [R1+0x1f8], R6 ;  /* 0x0001f80601007387 */ /* 0x0011e20000100a00 */
[----:B------:R-:W-:-:S02]  /*65f0*/  IMAD.MOV.U32 R28, RZ, RZ, R4 ;  /* 0x000000ffff1c7224 */ /* 0x000fc400078e0004 */
[----:B------:R-:W-:Y:S01]  /*6600*/  IMAD.MOV.U32 R3, RZ, RZ, R5 ;  /* 0x000000ffff037224 */ /* 0x000fe200078e0005 */
[----:B0-----:R-:W2:Y:S04]  /*6610*/  LDL.LU.64 R6, [R1+0x1608] ;  /* 0x0016080001067983 */ /* 0x001ea80000300a00 */
[----:B------:R-:W2:Y:S02]  /*6620*/  LDL.LU.64 R4, [R1+0x1600] ;  /* 0x0016000001047983 */ /* 0x000ea40000300a00 */
[----:B--2---:R-:W-:Y:S02]  /*6630*/  HMMA.16816.F32.BF16 R16, R4, R16, R20 ;  /* 0x000000100410723c */ /* 0x004fe40000041814 */
[----:B------:R-:W2:Y:S04]  /*6640*/  LDL.LU.64 R22, [R1+0x15f8] ;  /* 0x0015f80001167983 */ /* 0x000ea80000300a00 */
[----:B------:R-:W3:-:S13]  /*6650*/  LDL.LU.64 R20, [R1+0x15f0] ;  /* 0x0015f00001147983 */ /* 0x000eda0000300a00 */
[----:B------:R-:W-:Y:S04]  /*6660*/  STL.64 [R1+0x14c0], R18 ;  /* 0x0014c01201007387 */ /* 0x000fe80000100a00 */
[----:B------:R-:W-:Y:S04]  /*6670*/  STL.64 [R1+0x1e8], R14 ;  /* 0x0001e80e01007387 */ /* 0x000fe80000100a00 */
[----:B------:R-:W-:Y:S04]  /*6680*/  STL.64 [R1+0x1578], R12 ;  /* 0x0015780c01007387 */ /* 0x000fe80000100a00 */
[----:B------:R0:W-:Y:S04]  /*6690*/  STL.64 [R1+0x14b8], R16 ;  /* 0x0014b81001007387 */ /* 0x0001e80000100a00 */
[----:B0-----:R-:W5:Y:S04]  /*66a0*/  LDL.LU R16, [R1+0x110] ;  /* 0x0001100001107983 */ /* 0x001f680000300800 */
[----:B------:R-:W5:Y:S04]  /*66b0*/  LDL.LU R17, [R1+0x114] ;  /* 0x0001140001117983 */ /* 0x000f680000300800 */
[----:B------:R-:W5:Y:S04]  /*66c0*/  LDL.LU R18, [R1+0x118] ;  /* 0x0001180001127983 */ /* 0x000f680000300800 */
[----:B------:R-:W5:Y:S01]  /*66d0*/  LDL.LU R19, [R1+0x11c] ;  /* 0x00011c0001137983 */ /* 0x000f620000300800 */
[----:B--2---:R-:W-:Y:S01]  /*66e0*/  MOV R12, R23 ;  /* 0x00000017000c7202 */ /* 0x004fe20000000f00 */
[----:B------:R-:W-:-:S02]  /*66f0*/  IMAD.MOV.U32 R13, RZ, RZ, R22 ;  /* 0x000000ffff0d7224 */ /* 0x000fc400078e0016 */
[----:B---3--:R-:W-:Y:S01]  /*6700*/  HMMA.16816.F32.BF16 R20, R4, R20, R24 ;  /* 0x000000140414723c */ /* 0x008fe20000041818 */
[----:B------:R-:W4:-:S15]  /*6710*/  LDL.LU.64 R24, [R1+0x15e8] ;  /* 0x0015e80001187983 */ /* 0x000f1e0000300a00 */
[----:B------:R-:W-:-:S03]  /*6720*/  NOP ;  /* 0x0000000000007918 */ /* 0x000fc60000000000 */
[----:B------:R-:W-:Y:S04]  /*6730*/  STL.64 [R1+0x14b0], R22 ;  /* 0x0014b01601007387 */ /* 0x000fe80000100a00 */
[----:B------:R0:W-:Y:S04]  /*6740*/  STL.64 [R1+0x14a8], R20 ;  /* 0x0014a81401007387 */ /* 0x0001e80000100a00 */
[----:B0-----:R-:W2:Y:S04]  /*6750*/  LDL.LU R20, [R1+0x60] ;  /* 0x0000600001147983 */ /* 0x001ea80000300800 */
[----:B------:R-:W2:Y:S01]  /*6760*/  LDL.LU R21, [R1+0x64] ;  /* 0x0000640001157983 */ /* 0x000ea20000300800 */
[----:B----4-:R-:W-:Y:S03]  /*6770*/  HMMA.16816.F32.BF16 R24, R4, R24, R8 ;  /* 0x000000180418723c */ /* 0x010fe60000041808 */
[----:B------:R-:W3:-:S15]  /*6780*/  LDL.LU.64 R10, [R1+0x15e0] ;  /* 0x0015e000010a7983 */ /* 0x000ede0000300a00 */
[----:B------:R-:W-:Y:S01]  /*6790*/  NOP ;  /* 0x0000000000007918 */ /* 0x000fe20000000000 */
[----:B------:R-:W-:Y:S04]  /*67a0*/  STL.64 [R1+0x14a0], R26 ;  /* 0x0014a01a01007387 */ /* 0x000fe80000100a00 */
[----:B------:R0:W-:Y:S04]  /*67b0*/  STL.64 [R1+0x1498], R24 ;  /* 0x0014981801007387 */ /* 0x0001e80000100a00 */
[----:B0-----:R-:W2:Y:S04]  /*67c0*/  LDL.LU R24, [R1+0x160] ;  /* 0x0001600001187983 */ /* 0x001ea80000300800 */
[----:B------:R-:W2:Y:S04]  /*67d0*/  LDL.LU R25, [R1+0x164] ;  /* 0x0001640001197983 */ /* 0x000ea80000300800 */
[----:B------:R-:W2:Y:S04]  /*67e0*/  LDL.LU R26, [R1+0x168] ;  /* 0x00016800011a7983 */ /* 0x000ea80000300800 */
[----:B------:R-:W2:Y:S01]  /*67f0*/  LDL.LU R27, [R1+0x16c] ;  /* 0x00016c00011b7983 */ /* 0x000ea20000300800 */
[C---:B-----5:R-:W-:Y:S08]  /*6800*/  HMMA.16816.F32.BF16 R12, R4.reuse, R12, R16 ;  /* 0x0000000c040c723c */ /* 0x060ff00000041810 */
[----:B--2---:R-:W-:-:S15]  /*6810*/  HMMA.16816.F32.BF16 R24, R4, R20, R24 ;  /* 0x000000140418723c */ /* 0x004fde0000041818 */
[----:B------:R-:W-:-:S04]  /*6820*/  NOP ;  /* 0x0000000000007918 */ /* 0x000fc80000000000 */
[----:B------:R-:W-:Y:S01]  /*6830*/  IMAD.MOV.U32 R21, RZ, RZ, R24 ;  /* 0x000000ffff157224 */ /* 0x000fe200078e0018 */
[----:B------:R-:W-:Y:S01]  /*6840*/  MOV R20, R25 ;  /* 0x0000001900147202 */ /* 0x000fe20000000f00 */
[----:B------:R-:W-:Y:S01]  /*6850*/  IMAD.MOV.U32 R24, RZ, RZ, R15 ;  /* 0x000000ffff187224 */ /* 0x000fe200078e000f */
[----:B------:R-:W-:-:S03]  /*6860*/  MOV R25, R14 ;  /* 0x0000000e00197202 */ /* 0x000fc60000000f00 */
[----:B------:R-:W-:Y:S04]  /*6870*/  STL.64 [R1+0x1570], R20 ;  /* 0x0015701401007387 */ /* 0x000fe80000100a00 */
[----:B------:R3:W-:Y:S04]  /*6880*/  STL.64 [R1+0x110], R12 ;  /* 0x0001100c01007387 */ /* 0x0007e80000100a00 */
[----:B------:R0:W-:Y:S01]  /*6890*/  STL.64 [R1+0x1580], R24 ;  /* 0x0015801801007387 */ /* 0x0001e20000100a00 */
[----:B------:R-:W-:Y:S02]  /*68a0*/  IMAD.MOV.U32 R9, RZ, RZ, R26 ;  /* 0x000000ffff097224 */ /* 0x000fe400078e001a */
[----:B---3--:R-:W-:Y:S01]  /*68b0*/  IMAD.MOV.U32 R12, RZ, RZ, R10 ;  /* 0x000000ffff0c7224 */ /* 0x008fe200078e000a */
[----:B------:R-:W-:Y:S01]  /*68c0*/  MOV R13, R11 ;  /* 0x0000000b000d7202 */ /* 0x000fe20000000f00 */
[----:B------:R-:W2:Y:S04]  /*68d0*/  LDL.LU R10, [R1+0x15d8] ;  /* 0x0015d800010a7983 */ /* 0x000ea80000300800 */
[----:B------:R-:W3:Y:S01]  /*68e0*/  LDL.LU R11, [R1+0x15d4] ;  /* 0x0015d400010b7983 */ /* 0x000ee20000300800 */
[----:B------:R-:W-:-:S03]  /*68f0*/  IMAD.MOV.U32 R8, RZ, RZ, R27 ;  /* 0x000000ffff087224 */ /* 0x000fc600078e001b */
[----:B------:R1:W-:Y:S04]  /*6900*/  STL.64 [R1+0x1588], R12 ;  /* 0x0015880c01007387 */ /* 0x0003e80000100a00 */
[----:B0-----:R-:W4:Y:S04]  /*6910*/  LDL.LU R24, [R1+0xc0] ;  /* 0x0000c00001187983 */ /* 0x001f280000300800 */
[----:B------:R-:W4:Y:S04]  /*6920*/  LDL.LU R25, [R1+0xc4] ;  /* 0x0000c40001197983 */ /* 0x000f280000300800 */
[----:B------:R-:W5:Y:S04]  /*6930*/  LDL.LU R26, [R1+0xc8] ;  /* 0x0000c800011a7983 */ /* 0x000f680000300800 */
[----:B------:R-:W5:Y:S01]  /*6940*/  LDL.LU R27, [R1+0xcc] ;  /* 0x0000cc00011b7983 */ /* 0x000f620000300800 */
[----:B-1----:R-:W-:-:S02]  /*6950*/  IMAD.MOV.U32 R12, RZ, RZ, R29 ;  /* 0x000000ffff0c7224 */ /* 0x002fc400078e001d */
[----:B------:R-:W-:Y:S01]  /*6960*/  IMAD.MOV.U32 R13, RZ, RZ, R0 ;  /* 0x000000ffff0d7224 */ /* 0x000fe200078e0000 */
[----:B-----5:R-:W-:Y:S04]  /*6970*/  STL.64 [R1+0x1598], R26 ;  /* 0x0015981a01007387 */ /* 0x020fe80000100a00 */
[----:B----4-:R0:W-:Y:S04]  /*6980*/  STL.64 [R1+0x1590], R24 ;  /* 0x0015901801007387 */ /* 0x0101e80000100a00 */
[----:B------:R-:W4:Y:S04]  /*6990*/  LDL.LU R29, [R1+0x15d0] ;  /* 0x0015d000011d7983 */ /* 0x000f280000300800 */
[----:B------:R-:W5:Y:S04]  /*69a0*/  LDL.LU R0, [R1+0x15cc] ;  /* 0x0015cc0001007983 */ /* 0x000f680000300800 */
[----:B------:R-:W-:Y:S04]  /*69b0*/  STL.64 [R1+0x15a0], R12 ;  /* 0x0015a00c01007387 */ /* 0x000fe80000100a00 */
[----:B0-----:R-:W2:Y:S04]  /*69c0*/  LDL.LU R24, [R1+0xd0] ;  /* 0x0000d00001187983 */ /* 0x001ea80000300800 */
[----:B------:R-:W2:Y:S04]  /*69d0*/  LDL.LU R25, [R1+0xd4] ;  /* 0x0000d40001197983 */ /* 0x000ea80000300800 */
[----:B------:R-:W2:Y:S04]  /*69e0*/  LDL.LU R26, [R1+0xd8] ;  /* 0x0000d800011a7983 */ /* 0x000ea80000300800 */
[----:B------:R-:W2:Y:S04]  /*69f0*/  LDL.LU R27, [R1+0xdc] ;  /* 0x0000dc00011b7983 */ /* 0x000ea80000300800 */
[----:B--2---:R-:W-:Y:S04]  /*6a00*/  STL.64 [R1+0x15b0], R26 ;  /* 0x0015b01a01007387 */ /* 0x004fe80000100a00 */
[----:B------:R0:W-:Y:S04]  /*6a10*/  STL.64 [R1+0x15a8], R24 ;  /* 0x0015a81801007387 */ /* 0x0001e80000100a00 */
[----:B0-----:R-:W2:Y:S04]  /*6a20*/  LDL.LU R24, [R1+0xe0] ;  /* 0x0000e00001187983 */ /* 0x001ea80000300800 */
[----:B------:R-:W2:Y:S04]  /*6a30*/  LDL.LU R25, [R1+0xe4] ;  /* 0x0000e40001197983 */ /* 0x000ea80000300800 */
[----:B------:R-:W2:Y:S04]  /*6a40*/  LDL.LU R26, [R1+0xe8] ;  /* 0x0000e800011a7983 */ /* 0x000ea80000300800 */
[----:B------:R-:W2:Y:S04]  /*6a50*/  LDL.LU R27, [R1+0xec] ;  /* 0x0000ec00011b7983 */ /* 0x000ea80000300800 */
[----:B------:R-:W2:Y:S04]  /*6a60*/  LDL.LU R20, [R1+0xb0] ;  /* 0x0000b00001147983 */ /* 0x000ea80000300800 */
[----:B------:R-:W2:Y:S04]  /*6a70*/  LDL.LU R21, [R1+0xb4] ;  /* 0x0000b40001157983 */ /* 0x000ea80000300800 */
[----:B------:R-:W2:Y:S04]  /*6a80*/  LDL.LU R22, [R1+0xb8] ;  /* 0x0000b80001167983 */ /* 0x000ea80000300800 */
[----:B------:R-:W2:Y:S04]  /*6a90*/  LDL.LU R23, [R1+0xbc] ;  /* 0x0000bc0001177983 */ /* 0x000ea80000300800 */
[----:B------:R-:W2:Y:S04]  /*6aa0*/  LDL.LU R18, [R1+0x210] ;  /* 0x0002100001127983 */ /* 0x000ea80000300800 */
[----:B------:R-:W2:Y:S01]  /*6ab0*/  LDL.LU R19, [R1+0x214] ;  /* 0x0002140001137983 */ /* 0x000ea20000300800 */
[----:B------:R-:W-:Y:S01]  /*6ac0*/  IMAD.MOV.U32 R13, RZ, RZ, R10 ;  /* 0x000000ffff0d7224 */ /* 0x000fe200078e000a */
[----:B---3--:R-:W-:-:S02]  /*6ad0*/  MOV R12, R11 ;  /* 0x0000000b000c7202 */ /* 0x008fc40000000f00 */
[----:B--2---:R-:W-:Y:S04]  /*6ae0*/  STL.64 [R1+0x14d8], R18 ;  /* 0x0014d81201007387 */ /* 0x004fe80000100a00 */
[----:B------:R-:W2:Y:S04]  /*6af0*/  LDL.LU R10, [R1+0x208] ;  /* 0x00020800010a7983 */ /* 0x000ea80000300800 */
[----:B------:R-:W2:Y:S04]  /*6b00*/  LDL.LU R11, [R1+0x20c] ;  /* 0x00020c00010b7983 */ /* 0x000ea80000300800 */
[----:B--2---:R-:W-:Y:S04]  /*6b10*/  STL.64 [R1+0x14e8], R10 ;  /* 0x0014e80a01007387 */ /* 0x004fe80000100a00 */
[----:B------:R0:W-:Y:S02]  /*6b20*/  STL.64 [R1+0x14e0], R8 ;  /* 0x0014e00801007387 */ /* 0x0001e40000100a00 */
[----:B0-----:R-:W-:Y:S01]  /*6b30*/  IMAD.MOV.U32 R8, RZ, RZ, R28 ;  /* 0x000000ffff087224 */ /* 0x001fe200078e001c */
[----:B------:R-:W-:Y:S01]  /*6b40*/  MOV R9, R3 ;  /* 0x0000000300097202 */ /* 0x000fe20000000f00 */
[----:B------:R-:W2:Y:S04]  /*6b50*/  LDL.LU R28, [R1+0x15c8] ;  /* 0x0015c800011c7983 */ /* 0x000ea80000300800 */
[----:B------:R-:W3:Y:S04]  /*6b60*/  LDL.LU R3, [R1+0x15c4] ;  /* 0x0015c40001037983 */ /* 0x000ee80000300800 */
[----:B------:R-:W2:Y:S04]  /*6b70*/  LDL.LU R16, [R1] ;  /* 0x0000000001107983 */ /* 0x000ea80000300800 */
[----:B------:R-:W2:Y:S04]  /*6b80*/  LDL.LU R17, [R1+0x4] ;  /* 0x0000040001117983 */ /* 0x000ea80000300800 */
[----:B------:R-:W2:Y:S04]  /*6b90*/  LDL.LU R18, [R1+0x8] ;  /* 0x0000080001127983 */ /* 0x000ea80000300800 */
[----:B------:R-:W2:Y:S01]  /*6ba0*/  LDL.LU R19, [R1+0xc] ;  /* 0x00000c0001137983 */ /* 0x000ea20000300800 */
[----:B------:R-:W-:Y:S03]  /*6bb0*/  HMMA.16816.F32.BF16 R12, R4, R12, R24 ;  /* 0x0000000c040c723c */ /* 0x000fe60000041818 */
[----:B--2---:R-:W-:Y:S04]  /*6bc0*/  STL.64 [R1+0x14f8], R18 ;  /* 0x0014f81201007387 */ /* 0x004fe80000100a00 */
[----:B------:R3:W-:Y:S02]  /*6bd0*/  STL.64 [R1+0x14f0], R16 ;  /* 0x0014f01001007387 */ /* 0x0007e40000100a00 */
[----:B---3--:R-:W-:-:S02]  /*6be0*/  IMAD.MOV.U32 R16, RZ, RZ, R3 ;  /* 0x000000ffff107224 */ /* 0x008fc400078e0003 */
[----:B------:R-:W2:Y:S01]  /*6bf0*/  LDL.LU R3, [R1+0x15c0] ;  /* 0x0015c00001037983 */ /* 0x000ea20000300800 */
[----:B------:R-:W-:-:S03]  /*6c00*/  IMAD.MOV.U32 R17, RZ, RZ, R28 ;  /* 0x000000ffff117224 */ /* 0x000fc600078e001c */
[----:B------:R-:W3:Y:S04]  /*6c10*/  LDL.LU R28, [R1+0x15bc] ;  /* 0x0015bc00011c7983 */ /* 0x000ee80000300800 */
[----:B------:R-:W2:Y:S01]  /*6c20*/  LDL.LU R18, [R1+0x18] ;  /* 0x0000180001127983 */ /* 0x000ea20000300800 */
[----:B-----5:R-:W-:-:S03]  /*6c30*/  MOV R19, R0 ;  /* 0x0000000000137202 */ /* 0x020fc60000000f00 */
[----:B------:R-:W5:Y:S04]  /*6c40*/  LDL.LU R0, [R1+0x15b8] ;  /* 0x0015b80001007983 */ /* 0x000f680000300800 */
[----:B--2---:R-:W-:Y:S04]  /*6c50*/  STL.64 [R1+0x1508], R18 ;  /* 0x0015081201007387 */ /* 0x004fe80000100a00 */
[----:B------:R0:W-:Y:S04]  /*6c60*/  STL.64 [R1+0x1500], R16 ;  /* 0x0015001001007387 */ /* 0x0001e80000100a00 */
[----:B0-----:R-:W2:Y:S04]  /*6c70*/  LDL.LU R16, [R1+0xa0] ;  /* 0x0000a00001107983 */ /* 0x001ea80000300800 */
[----:B------:R-:W2:Y:S04]  /*6c80*/  LDL.LU R17, [R1+0xa4] ;  /* 0x0000a40001117983 */ /* 0x000ea80000300800 */
[----:B------:R-:W2:Y:S04]  /*6c90*/  LDL.LU.64 R26, [R1+0x15b0] ;  /* 0x0015b000011a7983 */ /* 0x000ea80000300a00 */
[----:B------:R-:W2:Y:S04]  /*6ca0*/  LDL.LU.64 R24, [R1+0x15a8] ;  /* 0x0015a80001187983 */ /* 0x000ea80000300a00 */
[----:B------:R0:W-:Y:S04]  /*6cb0*/  STL.64 [R1+0x100], R12 ;  /* 0x0001000c01007387 */ /* 0x0001e80000100a00 */
[----:B0-----:R-:W2:Y:S01]  /*6cc0*/  LDL.LU.64 R12, [R1+0x15a0] ;  /* 0x0015a000010c7983 */ /* 0x001ea20000300a00 */
[----:B---3--:R-:W-:Y:S01]  /*6cd0*/  IMAD.MOV.U32 R18, RZ, RZ, R28 ;  /* 0x000000ffff127224 */ /* 0x008fe200078e001c */
[----:B------:R-:W-:Y:S01]  /*6ce0*/  MOV R28, R14 ;  /* 0x0000000e001c7202 */ /* 0x000fe20000000f00 */
[----:B------:R-:W-:-:S02]  /*6cf0*/  IMAD.MOV.U32 R19, RZ, RZ, R3 ;  /* 0x000000ffff137224 */ /* 0x000fc400078e0003 */
[----:B------:R-:W-:Y:S02]  /*6d00*/  IMAD.MOV.U32 R3, RZ, RZ, R15 ;  /* 0x000000ffff037224 */ /* 0x000fe400078e000f */
[----:B--2---:R-:W-:Y:S01]  /*6d10*/  HMMA.16816.F32.BF16 R12, R4, R12, R24 ;  /* 0x0000000c040c723c */ /* 0x004fe20000041818 */
[----:B------:R-:W2:Y:S04]  /*6d20*/  LDL.LU.64 R26, [R1+0x1598] ;  /* 0x00159800011a7983 */ /* 0x000ea80000300a00 */
[----:B------:R-:W2:-:S14]  /*6d30*/  LDL.LU.64 R24, [R1+0x1590] ;  /* 0x0015900001187983 */ /* 0x000e9c0000300a00 */
[----:B------:R0:W-:Y:S04]  /*6d40*/  STL.64 [R1+0xf0], R12 ;  /* 0x0000f00c01007387 */ /* 0x0001e80000100a00 */
[----:B------:R2:W-:Y:S04]  /*6d50*/  STL.64 [R1+0xf8], R14 ;  /* 0x0000f80e01007387 */ /* 0x0005e80000100a00 */
[----:B0-----:R-:W2:Y:S02]  /*6d60*/  LDL.LU.64 R12, [R1+0x1588] ;  /* 0x00158800010c7983 */ /* 0x001ea40000300a00 */
[----:B--2---:R-:W-:Y:S02]  /*6d70*/  HMMA.16816.F32.BF16 R12, R4, R12, R24 ;  /* 0x0000000c040c723c */ /* 0x004fe40000041818 */
[----:B------:R-:W2:-:S15]  /*6d80*/  LDL.LU.64 R24, [R1+0x1580] ;  /* 0x0015800001187983 */ /* 0x000e9e0000300a00 */
[----:B------:R-:W-:Y:S02]  /*6d90*/  NOP ;  /* 0x0000000000007918 */ /* 0x000fe40000000000 */
[----:B------:R0:W-:Y:S04]  /*6da0*/  STL.64 [R1+0xe0], R12 ;  /* 0x0000e00c01007387 */ /* 0x0001e80000100a00 */
[----:B------:R1:W-:Y:S04]  /*6db0*/  STL.64 [R1+0xe8], R14 ;  /* 0x0000e80e01007387 */ /* 0x0003e80000100a00 */
[----:B0-----:R-:W1:Y:S02]  /*6dc0*/  LDL.LU.64 R12, [R1+0x1578] ;  /* 0x00157800010c7983 */ /* 0x001e640000300a00 */
[----:B-1----:R-:W-:Y:S02]  /*6dd0*/  HMMA.16816.F32.BF16 R12, R4, R12, R20 ;  /* 0x0000000c040c723c */ /* 0x002fe40000041814 */
[----:B------:R-:W3:-:S15]  /*6de0*/  LDL.LU.64 R20, [R1+0x1570] ;  /* 0x0015700001147983 */ /* 0x000ede0000300a00 */
[----:B------:R-:W-:Y:S02]  /*6df0*/  NOP ;  /* 0x0000000000007918 */ /* 0x000fe40000000000 */
[----:B------:R-:W-:Y:S04]  /*6e00*/  STL.64 [R1+0xd0], R12 ;  /* 0x0000d00c01007387 */ /* 0x000fe80000100a00 */
[----:B------:R0:W-:Y:S04]  /*6e10*/  STL.64 [R1+0xd8], R14 ;  /* 0x0000d80e01007387 */ /* 0x0001e80000100a00 */
[----:B0-----:R-:W2:Y:S04]  /*6e20*/  LDL.LU.64 R14, [R1+0x1568] ;  /* 0x00156800010e7983 */ /* 0x001ea80000300a00 */
[----:B------:R-:W3:Y:S01]  /*6e30*/  LDL.LU.64 R12, [R1+0x1560] ;  /* 0x00156000010c7983 */ /* 0x000ee20000300a00 */
[----:B------:R-:W-:Y:S03]  /*6e40*/  HMMA.16816.F32.BF16 R8, R4, R8, R16 ;  /* 0x000000080408723c */ /* 0x000fe60000041810 */
[----:B------:R-:W-:Y:S01]  /*6e50*/  LDSM.16.M88.4 R16, [R2+UR6+0x17000] ;  /* 0x017000060210783b */ /* 0x000fe20008000200 */
[----:B--2---:R-:W-:Y:S01]  /*6e60*/  IMAD.MOV.U32 R22, RZ, RZ, R15 ;  /* 0x000000ffff167224 */ /* 0x004fe200078e000f */
[----:B------:R-:W-:-:S05]  /*6e70*/  MOV R23, R14 ;  /* 0x0000000e00177202 */ /* 0x000fca0000000f00 */
[----:B------:R-:W-:Y:S04]  /*6e80*/  STL.64 [R1+0x1518], R22 ;  /* 0x0015181601007387 */ /* 0x000fe80000100a00 */
[----:B---3--:R0:W-:Y:S04]  /*6e90*/  STL.64 [R1+0x1510], R20 ;  /* 0x0015101401007387 */ /* 0x0081e80000100a00 */
[----:B0-----:R-:W2:Y:S04]  /*6ea0*/  LDL.LU R20, [R1+0x70] ;  /* 0x0000700001147983 */ /* 0x001ea80000300800 */
[----:B------:R-:W2:Y:S04]  /*6eb0*/  LDL.LU R21, [R1+0x74] ;  /* 0x0000740001157983 */ /* 0x000ea80000300800 */
[----:B------:R-:W3:Y:S04]  /*6ec0*/  LDL.LU R22, [R1+0x78] ;  /* 0x0000780001167983 */ /* 0x000ee80000300800 */
[----:B------:R-:W3:Y:S01]  /*6ed0*/  LDL.LU R23, [R1+0x7c] ;  /* 0x00007c0001177983 */ /* 0x000ee20000300800 */
[----:B------:R-:W-:-:S02]  /*6ee0*/  IMAD.MOV.U32 R26, RZ, RZ, R13 ;  /* 0x000000ffff1a7224 */ /* 0x000fc400078e000d */
[----:B------:R-:W-:Y:S01]  /*6ef0*/  IMAD.MOV.U32 R27, RZ, RZ, R12 ;  /* 0x000000ffff1b7224 */ /* 0x000fe200078e000c */
[----:B---3--:R-:W-:Y:S04]  /*6f00*/  STL.64 [R1+0x1528], R22 ;  /* 0x0015281601007387 */ /* 0x008fe80000100a00 */
[----:B--2---:R-:W-:Y:S04]  /*6f10*/  STL.64 [R1+0x1520], R20 ;  /* 0x0015201401007387 */ /* 0x004fe80000100a00 */
[----:B------:R-:W-:Y:S04]  /*6f20*/  STL.64 [R1+0xc0], R8 ;  /* 0x0000c00801007387 */ /* 0x000fe80000100a00 */
[----:B------:R-:W-:Y:S04]  /*6f30*/  STL.64 [R1+0xc8], R10 ;  /* 0x0000c80a01007387 */ /* 0x000fe80000100a00 */
[----:B------:R-:W-:Y:S04]  /*6f40*/  STL.64 [R1+0x1538], R26 ;  /* 0x0015381a01007387 */ /* 0x000fe80000100a00 */
[----:B------:R0:W-:Y:S04]  /*6f50*/  STL.64 [R1+0x1530], R24 ;  /* 0x0015301801007387 */ /* 0x0001e80000100a00 */
[----:B------:R-:W-:Y:S04]  /*6f60*/  LDSM.16.M88.4 R20, [R2+UR6+0x16800] ;  /* 0x016800060214783b */ /* 0x000fe80008000200 */
[----:B------:R-:W-:Y:S04]  /*6f70*/  LDSM.16.M88.4 R8, [R2+UR6+0x17800] ;  /* 0x017800060208783b */ /* 0x000fe80008000200 */
[----:B0-----:R-:W2:Y:S04]  /*6f80*/  LDL.LU R24, [R1+0x80] ;  /* 0x0000800001187983 */ /* 0x001ea80000300800 */
[----:B------:R-:W2:Y:S04]  /*6f90*/  LDL.LU R25, [R1+0x84] ;  /* 0x0000840001197983 */ /* 0x000ea80000300800 */
[----:B------:R-:W3:Y:S01]  /*6fa0*/  LDL.LU R26, [R1+0x88] ;  /* 0x00008800011a7983 */ /* 0x000ee20000300800 */
[----:B-----5:R-:W-:-:S03]  /*6fb0*/  MOV R27, R0 ;  /* 0x00000000001b7202 */ /* 0x020fc60000000f00 */
[----:B------:R-:W5:Y:S04]  /*6fc0*/  LDL.LU R0, [R1+0x1558] ;  /* 0x0015580001007983 */ /* 0x000f680000300800 */
[----:B---3--:R-:W-:Y:S04]  /*6fd0*/  STL.64 [R1+0x1548], R26 ;  /* 0x0015481a01007387 */ /* 0x008fe80000100a00 */
[----:B--2---:R-:W-:Y:S04]  /*6fe0*/  STL.64 [R1+0x1540], R24 ;  /* 0x0015401801007387 */ /* 0x004fe80000100a00 */
[----:B------:R-:W0:Y:S04]  /*6ff0*/  LDSM.16.M88.4 R24, [R2+UR6+0x16000] ;  /* 0x016000060218783b */ /* 0x000e280008000200 */
[----:B-----5:R-:W1:Y:S04]  /*7000*/  LDSM.16.MT88.4 R12, [R0+0x6000] ;  /* 0x00600000000c783b */ /* 0x020e680000004200 */
[----:B0-----:R-:W-:Y:S04]  /*7010*/  STL.64 [R1+0x128], R26 ;  /* 0x0001281a01007387 */ /* 0x001fe80000100a00 */
[----:B------:R-:W-:Y:S04]  /*7020*/  STL [R1+0x11c8], R2 ;  /* 0x0011c80201007387 */ /* 0x000fe80000100800 */
[----:B------:R-:W-:Y:S04]  /*7030*/  STL.64 [R1+0x148], R22 ;  /* 0x0001481601007387 */ /* 0x000fe80000100a00 */
[----:B------:R0:W-:Y:S04]  /*7040*/  STL.64 [R1+0x1550], R20 ;  /* 0x0015501401007387 */ /* 0x0001e80000100a00 */
[----:B0-----:R-:W2:Y:S04]  /*7050*/  LDL.LU R20, [R1+0x90] ;  /* 0x0000900001147983 */ /* 0x001ea80000300800 */
[----:B------:R-:W2:Y:S04]  /*7060*/  LDL.LU R21, [R1+0x94] ;  /* 0x0000940001157983 */ /* 0x000ea80000300800 */
[----:B------:R-:W2:Y:S04]  /*7070*/  LDL.LU R22, [R1+0x98] ;  /* 0x0000980001167983 */ /* 0x000ea80000300800 */
[----:B------:R-:W2:Y:S04]  /*7080*/  LDL.LU R23, [R1+0x9c] ;  /* 0x00009c0001177983 */ /* 0x000ea80000300800 */
[----:B------:R-:W-:Y:S04]  /*7090*/  STL.64 [R1+0x168], R18 ;  /* 0x0001681201007387 */ /* 0x000fe80000100a00 */
[----:B------:R-:W-:Y:S04]  /*70a0*/  STL [R1+0x1478], R0 ;  /* 0x0014780001007387 */ /* 0x000fe80000100800 */
[----:B------:R-:W-:Y:S01]  /*70b0*/  STL.64 [R1+0x188], R10 ;  /* 0x0001880a01007387 */ /* 0x000fe20000100a00 */
[----:B--2---:R-:W-:Y:S03]  /*70c0*/  HMMA.16816.F32.BF16 R24, R4, R24, R20 ;  /* 0x000000180418723c */ /* 0x004fe60000041814 */
[----:B------:R-:W2:-:S15]  /*70d0*/  LDL.LU.64 R20, [R1+0x1550] ;  /* 0x0015500001147983 */ /* 0x000e9e0000300a00 */
[----:B------:R-:W-:Y:S01]  /*70e0*/  NOP ;  /* 0x0000000000007918 */ /* 0x000fe20000000000 */
[----:B------:R-:W-:Y:S04]  /*70f0*/  STL.64 [R1+0xb0], R24 ;  /* 0x0000b01801007387 */ /* 0x000fe80000100a00 */
[----:B------:R0:W-:Y:S04]  /*7100*/  STL.64 [R1+0xb8], R26 ;  /* 0x0000b81a01007387 */ /* 0x0001e80000100a00 */
[----:B0-----:R-:W2:Y:S04]  /*7110*/  LDL.LU.64 R26, [R1+0x1548] ;  /* 0x00154800011a7983 */ /* 0x001ea80000300a00 */
[----:B------:R-:W2:Y:S02]  /*7120*/  LDL.LU.64 R24, [R1+0x1540] ;  /* 0x0015400001187983 */ /* 0x000ea40000300a00 */
[----:B--2---:R-:W-:Y:S02]  /*7130*/  HMMA.16816.F32.BF16 R20, R4, R20, R24 ;  /* 0x000000140414723c */ /* 0x004fe40000041818 */
[----:B------:R-:W2:Y:S04]  /*7140*/  LDL.LU.64 R26, [R1+0x1538] ;  /* 0x00153800011a7983 */ /* 0x000ea80000300a00 */
[----:B------:R-:W3:-:S13]  /*7150*/  LDL.LU.64 R24, [R1+0x1530] ;  /* 0x0015300001187983 */ /* 0x000eda0000300a00 */
[----:B------:R-:W-:Y:S04]  /*7160*/  STL.64 [R1+0xa0], R20 ;  /* 0x0000a01401007387 */ /* 0x000fe80000100a00 */
[----:B------:R0:W-:Y:S04]  /*7170*/  STL.64 [R1+0xa8], R22 ;  /* 0x0000a81601007387 */ /* 0x0001e80000100a00 */
[----:B0-----:R-:W5:Y:S04]  /*7180*/  LDL.LU.64 R22, [R1+0x1528] ;  /* 0x0015280001167983 */ /* 0x001f680000300a00 */
[----:B------:R-:W5:Y:S02]  /*7190*/  LDL.LU.64 R20, [R1+0x1520] ;  /* 0x0015200001147983 */ /* 0x000f640000300a00 */
[----:B-----5:R-:W-:Y:S02]  /*71a0*/  HMMA.16816.F32.BF16 R16, R4, R16, R20 ;  /* 0x000000100410723c */ /* 0x020fe40000041814 */
[----:B------:R-:W5:Y:S04]  /*71b0*/  LDL.LU.64 R22, [R1+0x1518] ;  /* 0x0015180001167983 */ /* 0x000f680000300a00 */
[----:B------:R-:W2:-:S13]  /*71c0*/  LDL.LU.64 R20, [R1+0x1510] ;  /* 0x0015100001147983 */ /* 0x000e9a0000300a00 */
[----:B------:R-:W-:Y:S01]  /*71d0*/  STL.64 [R1+0x70], R16 ;  /* 0x0000701001007387 */ /* 0x000fe20000100a00 */
[----:B------:R-:W-:-:S03]  /*71e0*/  IMAD.MOV.U32 R0, RZ, RZ, R19 ;  /* 0x000000ffff007224 */ /* 0x000fc600078e0013 */
[----:B------:R0:W-:Y:S04]  /*71f0*/  STL [R1+0x78], R18 ;  /* 0x0000781201007387 */ /* 0x0001e80000100800 */
[----:B0-----:R-:W2:Y:S04]  /*7200*/  LDL.LU.64 R18, [R1+0x1508] ;  /* 0x0015080001127983 */ /* 0x001ea80000300a00 */
[----:B------:R-:W2:Y:S02]  /*7210*/  LDL.LU.64 R16, [R1+0x1500] ;  /* 0x0015000001107983 */ /* 0x000ea40000300a00 */
[----:B--2---:R-:W-:Y:S02]  /*7220*/  HMMA.16816.F32.BF16 R4, R4, R8, R16 ;  /* 0x000000080404723c */ /* 0x004fe40000041810 */
[----:B------:R-:W1:Y:S04]  /*7230*/  LDL.LU.64 R18, [R1+0x14f8] ;  /* 0x0014f80001127983 */ /* 0x000e680000300a00 */
[----:B------:R-:W1:Y:S04]  /*7240*/  LDL.LU.64 R16, [R1+0x14f0] ;  /* 0x0014f00001107983 */ /* 0x000e680000300a00 */
[----:B------:R-:W1:Y:S04]  /*7250*/  LDL.LU.64 R10, [R1+0x14e8] ;  /* 0x0014e800010a7983 */ /* 0x000e680000300a00 */
[----:B------:R-:W2:Y:S05]  /*7260*/  LDL.LU.64 R8, [R1+0x14e0] ;  /* 0x0014e00001087983 */ /* 0x000eaa0000300a00 */
[----:B------:R-:W-:Y:S04]  /*7270*/  STL.64 [R1+0x90], R4 ;  /* 0x0000900401007387 */ /* 0x000fe80000100a00 */
[----:B------:R0:W-:Y:S04]  /*7280*/  STL.64 [R1+0x98], R6 ;  /* 0x0000980601007387 */ /* 0x0001e80000100a00 */
[----:B0-----:R-:W2:Y:S01]  /*7290*/  LDL.LU R6, [R1+0x138] ;  /* 0x0001380001067983 */ /* 0x001ea20000300800 */
[----:B----4-:R-:W-:-:S05]  /*72a0*/  IMAD.MOV.U32 R7, RZ, RZ, R29 ;  /* 0x000000ffff077224 */ /* 0x010fca00078e001d */
[----:B--2---:R0:W-:Y:S02]  /*72b0*/  STL.64 [R1+0x1490], R6 ;  /* 0x0014900601007387 */ /* 0x0041e40000100a00 */
[----:B0-----:R-:W-:Y:S01]  /*72c0*/  IMAD.MOV.U32 R6, RZ, RZ, R9 ;  /* 0x000000ffff067224 */ /* 0x001fe200078e0009 */
[----:B------:R-:W-:Y:S02]  /*72d0*/  MOV R7, R8 ;  /* 0x0000000800077202 */ /* 0x000fe40000000f00 */
[----:B-1----:R-:W-:Y:S01]  /*72e0*/  HMMA.16816.F32.BF16 R8, R12, R10, R16 ;  /* 0x0000000a0c08723c */ /* 0x002fe20000041810 */
[----:B------:R-:W2:-:S15]  /*72f0*/  LDL.LU.64 R18, [R1+0x14d8] ;  /* 0x0014d80001127983 */ /* 0x000e9e0000300a00 */
[----:B------:R-:W-:-:S03]  /*7300*/  NOP ;  /* 0x0000000000007918 */ /* 0x000fc60000000000 */
[----:B------:R-:W-:Y:S04]  /*7310*/  STL.64 [R1+0x1c0], R8 ;  /* 0x0001c00801007387 */ /* 0x000fe80000100a00 */
[----:B------:R0:W-:Y:S04]  /*7320*/  STL.64 [R1+0x1c8], R10 ;  /* 0x0001c80a01007387 */ /* 0x0001e80000100a00 */
[----:B0-----:R-:W2:Y:S04]  /*7330*/  LDL.LU.64 R10, [R1+0x14d0] ;  /* 0x0014d000010a7983 */ /* 0x001ea80000300a00 */
[----:B------:R-:W2:Y:S02]  /*7340*/  LDL.LU.64 R8, [R1+0x14c8] ;  /* 0x0014c80001087983 */ /* 0x000ea40000300a00 */
[----:B--2---:R-:W-:Y:S02]  /*7350*/  HMMA.16816.F32.BF16 R8, R12, R18, R8 ;  /* 0x000000120c08723c */ /* 0x004fe40000041808 */
[----:B------:R-:W5:Y:S04]  /*7360*/  LDL.LU.64 R18, [R1+0x14c0] ;  /* 0x0014c00001127983 */ /* 0x000f680000300a00 */
[----:B------:R-:W5:Y:S01]  /*7370*/  LDL.LU.64 R16, [R1+0x14b8] ;  /* 0x0014b80001107983 */ /* 0x000f620000300a00 */
[----:B------:R-:W-:Y:S01]  /*7380*/  MOV R4, R21 ;  /* 0x0000001500047202 */ /* 0x000fe20000000f00 */
[----:B------:R-:W-:-:S11]  /*7390*/  IMAD.MOV.U32 R5, RZ, RZ, R20 ;  /* 0x000000ffff057224 */ /* 0x000fd600078e0014 */
[----:B------:R-:W-:Y:S01]  /*73a0*/  IMAD.MOV.U32 R2, RZ, RZ, R11 ;  /* 0x000000ffff027224 */ /* 0x000fe200078e000b */
[----:B------:R-:W-:Y:S01]  /*73b0*/  STL.64 [R1+0x1b0], R8 ;  /* 0x0001b00801007387 */ /* 0x000fe20000100a00 */
[----:B------:R-:W-:-:S03]  /*73c0*/  IMAD.MOV.U32 R29, RZ, RZ, R10 ;  /* 0x000000ffff1d7224 */ /* 0x000fc600078e000a */
[----:B------:R-:W2:Y:S04]  /*73d0*/  LDL.LU R10, [R1+0x28] ;  /* 0x00002800010a7983 */ /* 0x000ea80000300800 */
[----:B------:R-:W2:Y:S04]  /*73e0*/  LDL.LU R11, [R1+0x2c] ;  /* 0x00002c00010b7983 */ /* 0x000ea80000300800 */
[----:B------:R-:W-:Y:S04]  /*73f0*/  STL [R1+0x141c], R2 ;  /* 0x00141c0201007387 */ /* 0x000fe80000100800 */
[----:B------:R-:W-:Y:S01]  /*7400*/  STL [R1+0x1418], R29 ;  /* 0x0014181d01007387 */ /* 0x000fe20000100800 */
[----:B-----5:R-:W-:Y:S03]  /*7410*/  HMMA.16816.F32.BF16 R16, R12, R22, R16 ;  /* 0x000000160c10723c */ /* 0x020fe60000041810 */
[----:B------:R-:W4:Y:S04]  /*7420*/  LDL.LU.64 R22, [R1+0x14b0] ;  /* 0x0014b00001167983 */ /* 0x000f280000300a00 */
[----:B------:R-:W4:-:S12]  /*7430*/  LDL.LU.64 R20, [R1+0x14a8] ;  /* 0x0014a80001147983 */ /* 0x000f180000300a00 */
[----:B------:R0:W-:Y:S04]  /*7440*/  STL.64 [R1+0x170], R16 ;  /* 0x0001701001007387 */ /* 0x0001e80000100a00 */
[----:B------:R3:W-:Y:S04]  /*7450*/  STL.64 [R1+0x178], R18 ;  /* 0x0001781201007387 */ /* 0x0007e80000100a00 */
[----:B0-----:R-:W5:Y:S04]  /*7460*/  LDL.LU R16, [R1+0x110] ;  /* 0x0001100001107983 */ /* 0x001f680000300800 */
[----:B------:R-:W5:Y:S01]  /*7470*/  LDL.LU R17, [R1+0x114] ;  /* 0x0001140001117983 */ /* 0x000f620000300800 */
[----:B---3--:R-:W-:Y:S01]  /*7480*/  MOV R18, R25 ;  /* 0x0000001900127202 */ /* 0x008fe20000000f00 */
[----:B------:R-:W-:Y:S01]  /*7490*/  IMAD.MOV.U32 R19, RZ, RZ, R24 ;  /* 0x000000ffff137224 */ /* 0x000fe200078e0018 */
[----:B----4-:R-:W-:Y:S01]  /*74a0*/  HMMA.16816.F32.BF16 R20, R12, R26, R20 ;  /* 0x0000001a0c14723c */ /* 0x010fe20000041814 */
[----:B------:R-:W2:Y:S04]  /*74b0*/  LDL.LU.64 R26, [R1+0x14a0] ;  /* 0x0014a000011a7983 */ /* 0x000ea80000300a00 */
[----:B------:R-:W2:-:S14]  /*74c0*/  LDL.LU.64 R24, [R1+0x1498] ;  /* 0x0014980001187983 */ /* 0x000e9c0000300a00 */
[----:B------:R-:W-:Y:S01]  /*74d0*/  IMAD.MOV.U32 R2, RZ, RZ, R22 ;  /* 0x000000ffff027224 */ /* 0x000fe200078e0016 */
[----:B------:R0:W-:Y:S01]  /*74e0*/  STL.64 [R1+0x80], R20 ;  /* 0x0000801401007387 */ /* 0x0001e20000100a00 */
[----:B------:R-:W-:-:S03]  /*74f0*/  MOV R29, R23 ;  /* 0x00000017001d7202 */ /* 0x000fc60000000f00 */
[----:B------:R-:W0:Y:S04]  /*7500*/  LDL.LU R22, [R1+0x68] ;  /* 0x0000680001167983 */ /* 0x000e280000300800 */
[----:B------:R-:W0:Y:S04]  /*7510*/  LDL.LU R23, [R1+0x6c] ;  /* 0x00006c0001177983 */ /* 0x000e280000300800 */
[----:B------:R-:W-:Y:S04]  /*7520*/  STL [R1+0x1424], R29 ;  /* 0x0014241d01007387 */ /* 0x000fe80000100800 */
[----:B------:R-:W-:Y:S01]  /*7530*/  STL [R1+0x1420], R2 ;  /* 0x0014200201007387 */ /* 0x000fe20000100800 */
[----:B--2---:R-:W-:Y:S03]  /*7540*/  HMMA.16816.F32.BF16 R24, R12, R10, R24 ;  /* 0x0000000a0c18723c */ /* 0x004fe60000041818 */
[----:B------:R-:W2:-:S15]  /*7550*/  LDL.LU R10, [R1+0x158] ;  /* 0x00015800010a7983 */ /* 0x000e9e0000300800 */
[----:B------:R-:W-:Y:S01]  /*7560*/  NOP ;  /* 0x0000000000007918 */ /* 0x000fe20000000000 */
[----:B------:R1:W-:Y:S04]  /*7570*/  STL.64 [R1+0x10], R24 ;  /* 0x0000101801007387 */ /* 0x0003e80000100a00 */
[----:B------:R-:W-:Y:S01]  /*7580*/  STL.64 [R1+0x18], R26 ;  /* 0x0000181a01007387 */ /* 0x000fe20000100a00 */
[C---:B0-----:R-:W-:Y:S03]  /*7590*/  HMMA.16816.F32.BF16 R20, R12.reuse, R22, R4 ;  /* 0x000000160c14723c */ /* 0x041fe60000041804 */
[----:B------:R-:W2:Y:S04]  /*75a0*/  LDL.LU R11, [R1+0x15c] ;  /* 0x00015c00010b7983 */ /* 0x000ea80000300800 */
[----:B-1----:R-:W2:Y:S04]  /*75b0*/  LDL.LU R24, [R1+0x100] ;  /* 0x0001000001187983 */ /* 0x002ea80000300800 */
[----:B------:R-:W2:Y:S04]  /*75c0*/  LDL.LU R25, [R1+0x104] ;  /* 0x0001040001197983 */ /* 0x000ea80000300800 */
[----:B------:R-:W5:Y:S02]  /*75d0*/  LDL.LU.64 R6, [R1+0x1490] ;  /* 0x0014900001067983 */ /* 0x000f640000300a00 */
[----:B-----5:R-:W-:-:S15]  /*75e0*/  HMMA.16816.F32.BF16 R4, R12, R6, R16 ;  /* 0x000000060c04723c */ /* 0x020fde0000041810 */
[----:B------:R-:W-:-:S04]  /*75f0*/  NOP ;  /* 0x0000000000007918 */ /* 0x000fc80000000000 */
[----:B------:R0:W-:Y:S04]  /*7600*/  STL.64 [R1+0x1378], R6 ;  /* 0x0013780601007387 */ /* 0x0001e80000100a00 */
[----:B------:R1:W-:Y:S04]  /*7610*/  STL.64 [R1+0x1370], R4 ;  /* 0x0013700401007387 */ /* 0x0003e80000100a00 */
[----:B0-----:R-:W3:Y:S04]  /*7620*/  LDL.LU R6, [R1+0x188] ;  /* 0x0001880001067983 */ /* 0x001ee80000300800 */
[----:B------:R-:W3:Y:S04]  /*7630*/  LDL.LU R7, [R1+0x18c] ;  /* 0x00018c0001077983 */ /* 0x000ee80000300800 */
[----:B---3--:R0:W-:Y:S04]  /*7640*/  STL.64 [R1+0x1430], R6 ;  /* 0x0014300601007387 */ /* 0x0081e80000100a00 */
[----:B-1----:R-:W3:Y:S04]  /*7650*/  LDL.LU R4, [R1+0xa0] ;  /* 0x0000a00001047983 */ /* 0x002ee80000300800 */
[----:B------:R-:W3:Y:S04]  /*7660*/  LDL.LU R5, [R1+0xa4] ;  /* 0x0000a40001057983 */ /* 0x000ee80000300800 */
[----:B0-----:R-:W4:Y:S04]  /*7670*/  LDL.LU R6, [R1+0xa8] ;  /* 0x0000a80001067983 */ /* 0x001f280000300800 */
[----:B------:R-:W4:Y:S04]  /*7680*/  LDL.LU R7, [R1+0xac] ;  /* 0x0000ac0001077983 */ /* 0x000f280000300800 */
[----:B----4-:R0:W-:Y:S04]  /*7690*/  STL.64 [R1+0x1440], R6 ;  /* 0x0014400601007387 */ /* 0x0101e80000100a00 */
[----:B---3--:R-:W-:Y:S04]  /*76a0*/  STL.64 [R1+0x1438], R4 ;  /* 0x0014380401007387 */ /* 0x008fe80000100a00 */
[----:B0-----:R-:W3:Y:S04]  /*76b0*/  LDL.LU R6, [R1+0x128] ;  /* 0x0001280001067983 */ /* 0x001ee80000300800 */
[----:B------:R-:W3:Y:S01]  /*76c0*/  LDL.LU R7, [R1+0x12c] ;  /* 0x00012c0001077983 */ /* 0x000ee20000300800 */
[----:B------:R-:W-:-:S02]  /*76d0*/  IMAD.MOV.U32 R26, RZ, RZ, R28 ;  /* 0x000000ffff1a7224 */ /* 0x000fc400078e001c */
[----:B------:R-:W-:Y:S01]  /*76e0*/  IMAD.MOV.U32 R27, RZ, RZ, R3 ;  /* 0x000000ffff1b7224 */ /* 0x000fe200078e0003 */
[----:B------:R-:W-:Y:S01]  /*76f0*/  MOV R3, R23 ;  /* 0x0000001700037202 */ /* 0x000fe20000000f00 */
[----:B------:R-:W-:Y:S01]  /*7700*/  IMAD.MOV.U32 R28, RZ, RZ, R22 ;  /* 0x000000ffff1c7224 */ /* 0x000fe200078e0016 */
[----:B---3--:R0:W-:Y:S04]  /*7710*/  STL.64 [R1+0x1458], R6 ;  /* 0x0014580601007387 */ /* 0x0081e80000100a00 */
[----:B0-----:R-:W3:Y:S04]  /*7720*/  LDL.LU R6, [R1+0x1f8] ;  /* 0x0001f80001067983 */ /* 0x001ee80000300800 */
[----:B------:R-:W3:Y:S04]  /*7730*/  LDL.LU R7, [R1+0x1fc] ;  /* 0x0001fc0001077983 */ /* 0x000ee80000300800 */
[----:B------:R-:W4:Y:S04]  /*7740*/  LDL.LU R22, [R1+0x1d8] ;  /* 0x0001d80001167983 */ /* 0x000f280000300800 */
[----:B------:R-:W4:Y:S01]  /*7750*/  LDL.LU R23, [R1+0x1dc] ;  /* 0x0001dc0001177983 */ /* 0x000f220000300800 */
[----:B------:R-:W-:Y:S01]  /*7760*/  MOV R29, R20 ;  /* 0x00000014001d7202 */ /* 0x000fe20000000f00 */
[----:B------:R-:W-:Y:S01]  /*7770*/  IMAD.MOV.U32 R2, RZ, RZ, R21 ;  /* 0x000000ffff027224 */ /* 0x000fe200078e0015 */
[C---:B--2---:R-:W-:Y:S01]  /*7780*/  HMMA.16816.F32.BF16 R8, R12.reuse, R10, R24 ;  /* 0x0000000a0c08723c */ /* 0x044fe20000041818 */
[----:B----4-:R0:W-:Y:S04]  /*7790*/  STL.64 [R1+0x1488], R22 ;  /* 0x0014881601007387 */ /* 0x0101e80000100a00 */
[----:B------:R-:W2:Y:S04]  /*77a0*/  LDL.LU R18, [R1+0x198] ;  /* 0x0001980001127983 */ /* 0x000ea80000300800 */
[----:B------:R-:W2:Y:S04]  /*77b0*/  LDL.LU R19, [R1+0x19c] ;  /* 0x00019c0001137983 */ /* 0x000ea80000300800 */
[----:B------:R-:W2:Y:S04]  /*77c0*/  LDL.LU R20, [R1+0xf0] ;  /* 0x0000f00001147983 */ /* 0x000ea80000300800 */
[----:B------:R-:W2:Y:S04]  /*77d0*/  LDL.LU R21, [R1+0xf4] ;  /* 0x0000f40001157983 */ /* 0x000ea80000300800 */
[----:B0-----:R-:W2:Y:S04]  /*77e0*/  LDL.LU R22, [R1+0xf8] ;  /* 0x0000f80001167983 */ /* 0x001ea80000300800 */
[----:B------:R-:W2:Y:S04]  /*77f0*/  LDL.LU R23, [R1+0xfc] ;  /* 0x0000fc0001177983 */ /* 0x000ea80000300800 */
[----:B---3--:R-:W-:Y:S04]  /*7800*/  STL.64 [R1+0x1470], R6 ;  /* 0x0014700601007387 */ /* 0x008fe80000100a00 */
[----:B------:R-:W3:Y:S04]  /*7810*/  LDL.LU R26, [R1+0x1e8] ;  /* 0x0001e800011a7983 */ /* 0x000ee80000300800 */
[----:B------:R-:W3:Y:S04]  /*7820*/  LDL.LU R27, [R1+0x1ec] ;  /* 0x0001ec00011b7983 */ /* 0x000ee80000300800 */
[----:B---3--:R0:W-:Y:S04]  /*7830*/  STL.64 [R1+0x1480], R26 ;  /* 0x0014801a01007387 */ /* 0x0081e80000100a00 */
[----:B------:R-:W3:Y:S04]  /*7840*/  LDL.LU R24, [R1+0xe0] ;  /* 0x0000e00001187983 */ /* 0x000ee80000300800 */
[----:B------:R-:W3:Y:S04]  /*7850*/  LDL.LU R25, [R1+0xe4] ;  /* 0x0000e40001197983 */ /* 0x000ee80000300800 */
[----:B0-----:R-:W3:Y:S04]  /*7860*/  LDL.LU R26, [R1+0xe8] ;  /* 0x0000e800011a7983 */ /* 0x001ee80000300800 */
[----:B------:R-:W3:Y:S04]  /*7870*/  LDL.LU R27, [R1+0xec] ;  /* 0x0000ec00011b7983 */ /* 0x000ee80000300800 */
[----:B------:R-:W4:Y:S04]  /*7880*/  LDL.LU R4, [R1+0xd0] ;  /* 0x0000d00001047983 */ /* 0x000f280000300800 */
[----:B------:R-:W4:Y:S04]  /*7890*/  LDL.LU R5, [R1+0xd4] ;  /* 0x0000d40001057983 */ /* 0x000f280000300800 */
[----:B------:R-:W4:Y:S04]  /*78a0*/  LDL.LU R6, [R1+0xd8] ;  /* 0x0000d80001067983 */ /* 0x000f280000300800 */
[----:B------:R-:W4:Y:S04]  /*78b0*/  LDL.LU R7, [R1+0xdc] ;  /* 0x0000dc0001077983 */ /* 0x000f280000300800 */
[----:B------:R-:W-:Y:S04]  /*78c0*/  STL.64 [R1+0x1368], R10 ;  /* 0x0013680a01007387 */ /* 0x000fe80000100a00 */
[----:B------:R0:W-:Y:S04]  /*78d0*/  STL.64 [R1+0x1360], R8 ;  /* 0x0013600801007387 */ /* 0x0001e80000100a00 */
[----:B0-----:R-:W5:Y:S04]  /*78e0*/  LDL.LU R8, [R1+0x90] ;  /* 0x0000900001087983 */ /* 0x001f680000300800 */
[----:B------:R-:W5:Y:S04]  /*78f0*/  LDL.LU R9, [R1+0x94] ;  /* 0x0000940001097983 */ /* 0x000f680000300800 */
[----:B------:R-:W2:Y:S04]  /*7900*/  LDL.LU R10, [R1+0x98] ;  /* 0x00009800010a7983 */ /* 0x000ea80000300800 */
[----:B------:R-:W2:Y:S04]  /*7910*/  LDL.LU R11, [R1+0x9c] ;  /* 0x00009c00010b7983 */ /* 0x000ea80000300800 */
[----:B--2---:R-:W-:Y:S04]  /*7920*/  STL.64 [R1+0x1450], R10 ;  /* 0x0014500a01007387 */ /* 0x004fe80000100a00 */
[----:B-----5:R0:W-:Y:S04]  /*7930*/  STL.64 [R1+0x1448], R8 ;  /* 0x0014480801007387 */ /* 0x0201e80000100a00 */
[----:B0-----:R-:W2:Y:S04]  /*7940*/  LDL.LU R8, [R1+0xb0] ;  /* 0x0000b00001087983 */ /* 0x001ea80000300800 */
[----:B------:R-:W2:Y:S04]  /*7950*/  LDL.LU R9, [R1+0xb4] ;  /* 0x0000b40001097983 */ /* 0x000ea80000300800 */
[----:B------:R-:W5:Y:S04]  /*7960*/  LDL.LU R10, [R1+0xb8] ;  /* 0x0000b800010a7983 */ /* 0x000f680000300800 */
[----:B------:R-:W5:Y:S01]  /*7970*/  LDL.LU R11, [R1+0xbc] ;  /* 0x0000bc00010b7983 */ /* 0x000f620000300800 */
[C---:B------:R-:W-:Y:S03]  /*7980*/  HMMA.16816.F32.BF16 R16, R12.reuse, R18, R20 ;  /* 0x000000120c10723c */ /* 0x040fe60000041814 */
[----:B-----5:R-:W-:Y:S04]  /*7990*/  STL.64 [R1+0x1468], R10 ;  /* 0x0014680a01007387 */ /* 0x020fe80000100a00 */
[----:B--2---:R0:W-:Y:S04]  /*79a0*/  STL.64 [R1+0x1460], R8 ;  /* 0x0014600801007387 */ /* 0x0041e80000100a00 */
[----:B0-----:R-:W2:Y:S04]  /*79b0*/  LDL.LU R8, [R1+0xc0] ;  /* 0x0000c00001087983 */ /* 0x001ea80000300800 */
[----:B------:R-:W2:Y:S04]  /*79c0*/  LDL.LU R9, [R1+0xc4] ;  /* 0x0000c40001097983 */ /* 0x000ea80000300800 */
[----:B------:R-:W2:Y:S04]  /*79d0*/  LDL.LU R10, [R1+0xc8] ;  /* 0x0000c800010a7983 */ /* 0x000ea80000300800 */
[----:B------:R-:W2:Y:S04]  /*79e0*/  LDL.LU R11, [R1+0xcc] ;  /* 0x0000cc00010b7983 */ /* 0x000ea80000300800 */
[----:B------:R-:W3:Y:S04]  /*79f0*/  LDL.LU.64 R22, [R1+0x1488] ;  /* 0x0014880001167983 */ /* 0x000ee80000300a00 */
[----:B------:R0:W-:Y:S04]  /*7a00*/  STL.64 [R1+0x1358], R18 ;  /* 0x0013581201007387 */ /* 0x0001e80000100a00 */
[----:B------:R-:W-:Y:S04]  /*7a10*/  STL.64 [R1+0x1350], R16 ;  /* 0x0013501001007387 */ /* 0x000fe80000100a00 */
[----:B0-----:R-:W5:Y:S04]  /*7a20*/  LDL.LU R18, [R1+0x168] ;  /* 0x0001680001127983 */ /* 0x001f680000300800 */
[----:B------:R-:W5:Y:S01]  /*7a30*/  LDL.LU R19, [R1+0x16c] ;  /* 0x00016c0001137983 */ /* 0x000f620000300800 */
[----:B---3--:R-:W-:Y:S03]  /*7a40*/  HMMA.16816.F32.BF16 R20, R12, R22, R24 ;  /* 0x000000160c14723c */ /* 0x008fe60000041818 */
[----:B------:R-:W4:-:S15]  /*7a50*/  LDL.LU.64 R26, [R1+0x1480] ;  /* 0x00148000011a7983 */ /* 0x000f1e0000300a00 */
[----:B------:R-:W-:Y:S01]  /*7a60*/  NOP ;  /* 0x0000000000007918 */ /* 0x000fe20000000000 */
[----:B------:R0:W-:Y:S04]  /*7a70*/  STL.64 [R1+0x1348], R22 ;  /* 0x0013481601007387 */ /* 0x0001e80000100a00 */
[----:B------:R1:W-:Y:S01]  /*7a80*/  STL.64 [R1+0x1340], R20 ;  /* 0x0013401401007387 */ /* 0x0003e20000100a00 */
[----:B0-----:R-:W-:-:S03]  /*7a90*/  IMAD.MOV.U32 R23, RZ, RZ, R0 ;  /* 0x000000ffff177224 */ /* 0x001fc600078e0000 */
[----:B-1----:R-:W5:Y:S04]  /*7aa0*/  LDL.LU R20, [R1+0x70] ;  /* 0x0000700001147983 */ /* 0x002f680000300800 */
[----:B------:R-:W5:Y:S04]  /*7ab0*/  LDL.LU R21, [R1+0x74] ;  /* 0x0000740001157983 */ /* 0x000f680000300800 */
[----:B------:R-:W5:Y:S04]  /*7ac0*/  LDL.LU R22, [R1+0x78] ;  /* 0x0000780001167983 */ /* 0x000f680000300800 */
[----:B------:R-:W3:Y:S01]  /*7ad0*/  LDL.LU R0, [R1+0x1478] ;  /* 0x0014780001007983 */ /* 0x000ee20000300800 */
[----:B----4-:R-:W-:Y:S03]  /*7ae0*/  HMMA.16816.F32.BF16 R24, R12, R26, R4 ;  /* 0x0000001a0c18723c */ /* 0x010fe60000041804 */
[----:B------:R-:W2:-:S15]  /*7af0*/  LDL.LU.64 R6, [R1+0x1470] ;  /* 0x0014700001067983 */ /* 0x000e9e0000300a00 */
[----:B------:R-:W-:Y:S01]  /*7b00*/  NOP ;  /* 0x0000000000007918 */ /* 0x000fe20000000000 */
[----:B------:R0:W-:Y:S04]  /*7b10*/  STL.64 [R1+0x1388], R26 ;  /* 0x0013881a01007387 */ /* 0x0001e80000100a00 */
[----:B------:R-:W-:Y:S04]  /*7b20*/  STL.64 [R1+0x1380], R24 ;  /* 0x0013801801007387 */ /* 0x000fe80000100a00 */
[----:B0-----:R-:W4:Y:S04]  /*7b30*/  LDL.LU R26, [R1+0x148] ;  /* 0x00014800011a7983 */ /* 0x001f280000300800 */
[----:B------:R-:W4:Y:S01]  /*7b40*/  LDL.LU R27, [R1+0x14c] ;  /* 0x00014c00011b7983 */ /* 0x000f220000300800 */
        /* <DEDUP_REMOVED lines=11> */
[----:B0-----:R-:W4:Y:S04]  /*7c00*/  LDL.LU.64 R6, [R1+0x1440] ;  /* 0x0014400001067983 */ /* 0x001f280000300a00 */
[----:B------:R-:W4:Y:S01]  /*7c10*/  LDL.LU.64 R4, [R1+0x1438] ;  /* 0x0014380001047983 */ /* 0x000f220000300a00 */
[C---:B-----5:R-:W-:Y:S08]  /*7c20*/  HMMA.16816.F32.BF16 R16, R12.reuse, R18, R20 ;  /* 0x000000120c10723c */ /* 0x060ff00000041814 */
[----:B----4-:R-:W-:Y:S01]  /*7c30*/  HMMA.16816.F32.BF16 R24, R12, R26, R4 ;  /* 0x0000001a0c18723c */ /* 0x010fe20000041804 */
[----:B------:R-:W2:-:S15]  /*7c40*/  LDL.LU.64 R6, [R1+0x1430] ;  /* 0x0014300001067983 */ /* 0x000e9e0000300a00 */
[----:B------:R-:W-:-:S03]  /*7c50*/  NOP ;  /* 0x0000000000007918 */ /* 0x000fc60000000000 */
[----:B------:R-:W-:Y:S04]  /*7c60*/  STL.64 [R1+0x40], R24 ;  /* 0x0000401801007387 */ /* 0x000fe80000100a00 */
[----:B------:R-:W-:Y:S04]  /*7c70*/  STL.64 [R1+0x48], R26 ;  /* 0x0000481a01007387 */ /* 0x000fe80000100a00 */
[----:B------:R-:W-:Y:S04]  /*7c80*/  STL.64 [R1+0x70], R16 ;  /* 0x0000701001007387 */ /* 0x000fe80000100a00 */
[----:B------:R-:W-:Y:S01]  /*7c90*/  STL.64 [R1+0x78], R18 ;  /* 0x0000781201007387 */ /* 0x000fe20000100a00 */
[----:B--2---:R-:W-:Y:S03]  /*7ca0*/  HMMA.16816.F32.BF16 R4, R12, R6, R8 ;  /* 0x000000060c04723c */ /* 0x004fe60000041808 */
[----:B---3--:R0:W1:Y:S04]  /*7cb0*/  LDSM.16.MT88.4 R12, [R0+0x8000] ;  /* 0x00800000000c783b */ /* 0x0080680000004200 */
[----:B0-----:R-:W2:-:S12]  /*7cc0*/  LDL.LU R0, [R1+0x1428] ;  /* 0x0014280001007983 */ /* 0x001e980000300800 */
[----:B------:R-:W-:Y:S04]  /*7cd0*/  STL.64 [R1+0x60], R4 ;  /* 0x0000600401007387 */ /* 0x000fe80000100a00 */
[----:B------:R-:W-:Y:S01]  /*7ce0*/  STL.64 [R1+0x68], R6 ;  /* 0x0000680601007387 */ /* 0x000fe20000100a00 */
[----:B------:R-:W-:Y:S02]  /*7cf0*/  IMAD.MOV.U32 R26, RZ, RZ, R28 ;  /* 0x000000ffff1a7224 */ /* 0x000fe400078e001c */
[----:B------:R-:W-:Y:S01]  /*7d00*/  IMAD.MOV.U32 R27, RZ, RZ, R3 ;  /* 0x000000ffff1b7224 */ /* 0x000fe200078e0003 */
[----:B-1----:R-:W-:Y:S04]  /*7d10*/  STL.64 [R1+0x1410], R14 ;  /* 0x0014100e01007387 */ /* 0x002fe80000100a00 */
[----:B------:R-:W-:Y:S01]  /*7d20*/  STL.64 [R1+0x1408], R12 ;  /* 0x0014080c01007387 */ /* 0x000fe20000100a00 */
[----:B------:R-:W-:Y:S01]  /*7d30*/  IMAD.MOV.U32 R24, RZ, RZ, R29 ;  /* 0x000000ffff187224 */ /* 0x000fe200078e001d */
[----:B------:R-:W-:-:S02]  /*7d40*/  MOV R25, R2 ;  /* 0x0000000200197202 */ /* 0x000fc40000000f00 */
[----:B------:R-:W3:Y:S04]  /*7d50*/  LDL.LU R29, [R1+0x1424] ;  /* 0x00142400011d7983 */ /* 0x000ee80000300800 */
[----:B------:R-:W4:Y:S04]  /*7d60*/  LDL.LU R2, [R1+0x1420] ;  /* 0x0014200001027983 */ /* 0x000f280000300800 */
[----:B------:R-:W-:Y:S04]  /*7d70*/  STL.64 [R1+0x1398], R26 ;  /* 0x0013981a01007387 */ /* 0x000fe80000100a00 */
[----:B------:R-:W-:Y:S04]  /*7d80*/  STL.64 [R1+0x1390], R24 ;  /* 0x0013901801007387 */ /* 0x000fe80000100a00 */
[----:B--2---:R-:W0:Y:S04]  /*7d90*/  LDSM.16.M88.4 R4, [R0+UR6+0x10080] ;  /* 0x010080060004783b */ /* 0x004e280008000200 */
[----:B------:R-:W-:Y:S04]  /*7da0*/  LDSM.16.M88.4 R24, [R0+UR6+0x12080] ;  /* 0x012080060018783b */ /* 0x000fe80008000200 */
[----:B------:R-:W-:Y:S04]  /*7db0*/  LDSM.16.M88.4 R8, [R0+UR6+0x13080] ;  /* 0x013080060008783b */ /* 0x000fe80008000200 */
[----:B------:R-:W-:Y:S01]  /*7dc0*/  LDSM.16.M88.4 R16, [R0+UR6+0x13880] ;  /* 0x013880060010783b */ /* 0x000fe20008000200 */
[----:B0-----:R-:W-:Y:S01]  /*7dd0*/  MOV R13, R4 ;  /* 0x00000004000d7202 */ /* 0x001fe20000000f00 */
[----:B------:R-:W-:Y:S01]  /*7de0*/  IMAD.MOV.U32 R12, RZ, RZ, R5 ;  /* 0x000000ffff0c7224 */ /* 0x000fe200078e0005 */
[----:B------:R-:W-:Y:S01]  /*7df0*/  MOV R3, R7 ;  /* 0x0000000700037202 */ /* 0x000fe20000000f00 */
[----:B------:R-:W-:-:S02]  /*7e00*/  IMAD.MOV.U32 R28, RZ, RZ, R6 ;  /* 0x000000ffff1c7224 */ /* 0x000fc400078e0006 */
[----:B------:R-:W0:Y:S04]  /*7e10*/  LDSM.16.M88.4 R4, [R0+UR6+0x10880] ;  /* 0x010880060004783b */ /* 0x000e280008000200 */
[----:B------:R1:W-:Y:S04]  /*7e20*/  STL [R1+0x1320], R3 ;  /* 0x0013200301007387 */ /* 0x0003e80000100800 */
[----:B------:R-:W-:Y:S01]  /*7e30*/  STL [R1+0x1310], R28 ;  /* 0x0013101c01007387 */ /* 0x000fe20000100800 */
[----:B0-----:R-:W-:-:S03]  /*7e40*/  IMAD.MOV.U32 R14, RZ, RZ, R4 ;  /* 0x000000ffff0e7224 */ /* 0x001fc600078e0004 */
[----:B------:R-:W-:Y:S01]  /*7e50*/  STL.64 [R1+0xb8], R6 ;  /* 0x0000b80601007387 */ /* 0x000fe20000100a00 */
[----:B-1----:R-:W-:-:S03]  /*7e60*/  IMAD.MOV.U32 R3, RZ, RZ, R5 ;  /* 0x000000ffff037224 */ /* 0x002fc600078e0005 */
[----:B------:R-:W0:Y:S02]  /*7e70*/  LDSM.16.M88.4 R4, [R0+UR6+0x11080] ;  /* 0x011080060004783b */ /* 0x000e240008000200 */
[----:B0-----:R-:W-:Y:S02]  /*7e80*/  MOV R20, R4 ;  /* 0x0000000400147202 */ /* 0x001fe40000000f00 */
[----:B------:R-:W-:Y:S01]  /*7e90*/  STL.64 [R1+0x138], R6 ;  /* 0x0001380601007387 */ /* 0x000fe20000100a00 */
[----:B------:R-:W-:-:S03]  /*7ea0*/  IMAD.MOV.U32 R15, RZ, RZ, R5 ;  /* 0x000000ffff0f7224 */ /* 0x000fc600078e0005 */
[----:B------:R-:W0:Y:S02]  /*7eb0*/  LDSM.16.M88.4 R4, [R0+UR6+0x11880] ;  /* 0x011880060004783b */ /* 0x000e240008000200 */
[----:B0-----:R-:W-:Y:S01]  /*7ec0*/  MOV R21, R5 ;  /* 0x0000000500157202 */ /* 0x001fe20000000f00 */
[----:B------:R-:W-:Y:S01]  /*7ed0*/  IMAD.MOV.U32 R22, RZ, RZ, R4 ;  /* 0x000000ffff167224 */ /* 0x000fe200078e0004 */
[----:B------:R-:W-:Y:S04]  /*7ee0*/  STL.64 [R1+0x148], R6 ;  /* 0x0001480601007387 */ /* 0x000fe80000100a00 */
[----:B------:R-:W-:Y:S04]  /*7ef0*/  STL.64 [R1+0x168], R26 ;  /* 0x0001681a01007387 */ /* 0x000fe80000100a00 */
[----:B------:R0:W-:Y:S04]  /*7f00*/  STL.64 [R1+0x13a8], R24 ;  /* 0x0013a81801007387 */ /* 0x0001e80000100a00 */
[----:B------:R-:W-:Y:S01]  /*7f10*/  LDSM.16.M88.4 R4, [R0+UR6+0x12880] ;  /* 0x012880060004783b */ /* 0x000fe20008000200 */
[----:B0-----:R-:W-:-:S02]  /*7f20*/  IMAD.MOV.U32 R24, RZ, RZ, R22 ;  /* 0x000000ffff187224 */ /* 0x001fc400078e0016 */
[----:B------:R-:W-:-:S05]  /*7f30*/  IMAD.MOV.U32 R25, RZ, RZ, R21 ;  /* 0x000000ffff197224 */ /* 0x000fca00078e0015 */
[----:B------:R0:W-:Y:S02]  /*7f40*/  STL.64 [R1+0x13c0], R24 ;  /* 0x0013c01801007387 */ /* 0x0001e40000100a00 */
[----:B0-----:R-:W-:Y:S02]  /*7f50*/  MOV R24, R20 ;  /* 0x0000001400187202 */ /* 0x001fe40000000f00 */
[----:B------:R-:W0:Y:S01]  /*7f60*/  LDSM.16.M88.4 R20, [R0+UR6+0x14080] ;  /* 0x014080060014783b */ /* 0x000e220008000200 */
[----:B------:R-:W-:-:S05]  /*7f70*/  IMAD.MOV.U32 R25, RZ, RZ, R15 ;  /* 0x000000ffff197224 */ /* 0x000fca00078e000f */
[----:B------:R1:W-:Y:S02]  /*7f80*/  STL.64 [R1+0x13d8], R24 ;  /* 0x0013d81801007387 */ /* 0x0003e40000100a00 */
[----:B-1----:R-:W-:Y:S01]  /*7f90*/  IMAD.MOV.U32 R24, RZ, RZ, R14 ;  /* 0x000000ffff187224 */ /* 0x002fe200078e000e */
[----:B------:R-:W-:-:S05]  /*7fa0*/  MOV R25, R3 ;  /* 0x0000000300197202 */ /* 0x000fca0000000f00 */
[----:B------:R-:W-:Y:S04]  /*7fb0*/  STL.64 [R1+0x13f0], R24 ;  /* 0x0013f01801007387 */ /* 0x000fe80000100a00 */
[----:B0-----:R-:W-:Y:S04]  /*7fc0*/  STL.64 [R1+0x1400], R22 ;  /* 0x0014001601007387 */ /* 0x001fe80000100a00 */
[----:B------:R0:W-:Y:S04]  /*7fd0*/  STL.64 [R1+0x13f8], R20 ;  /* 0x0013f81401007387 */ /* 0x0001e80000100a00 */
[----:B0-----:R-:W2:Y:S04]  /*7fe0*/  LDL.LU R20, [R1+0x1c0] ;  /* 0x0001c00001147983 */ /* 0x001ea80000300800 */
[----:B------:R-:W2:Y:S04]  /*7ff0*/  LDL.LU R21, [R1+0x1c4] ;  /* 0x0001c40001157983 */ /* 0x000ea80000300800 */
[----:B------:R-:W2:Y:S04]  /*8000*/  LDL.LU R22, [R1+0x1c8] ;  /* 0x0001c80001167983 */ /* 0x000ea80000300800 */
[----:B------:R-:W2:Y:S04]  /*8010*/  LDL.LU R23, [R1+0x1cc] ;  /* 0x0001cc0001177983 */ /* 0x000ea80000300800 */
        /* <DEDUP_REMOVED lines=9> */
[----:B------:R-:W2:Y:S01]  /*80b0*/  LDL.LU R5, [R1+0x84] ;  /* 0x0000840001057983 */ /* 0x000ea20000300800 */
[----:B----4-:R-:W-:Y:S01]  /*80c0*/  MOV R6, R2 ;  /* 0x0000000200067202 */ /* 0x010fe20000000f00 */
[----:B---3--:R-:W-:-:S02]  /*80d0*/  IMAD.MOV.U32 R7, RZ, RZ, R29 ;  /* 0x000000ffff077224 */ /* 0x008fc400078e001d */
[----:B------:R-:W3:Y:S04]  /*80e0*/  LDL.LU R2, [R1+0x141c] ;  /* 0x00141c0001027983 */ /* 0x000ee80000300800 */
[----:B------:R-:W4:Y:S04]  /*80f0*/  LDL.LU R29, [R1+0x1418] ;  /* 0x00141800011d7983 */ /* 0x000f280000300800 */
[----:B------:R-:W-:Y:S01]  /*8100*/  STL.64 [R1+0x13d0], R6 ;  /* 0x0013d00601007387 */ /* 0x000fe20000100a00 */
[----:B------:R-:W-:Y:S02]  /*8110*/  IMAD.MOV.U32 R24, RZ, RZ, R13 ;  /* 0x000000ffff187224 */ /* 0x000fe400078e000d */
[----:B------:R-:W-:-:S02]  /*8120*/  IMAD.MOV.U32 R25, RZ, RZ, R12 ;  /* 0x000000ffff197224 */ /* 0x000fc400078e000c */
[----:B------:R-:W0:Y:S04]  /*8130*/  LDSM.16.M88.4 R12, [R0+UR6+0x14880] ;  /* 0x01488006000c783b */ /* 0x000e280008000200 */
[----:B--2---:R1:W-:Y:S04]  /*8140*/  STL.64 [R1+0x13c8], R4 ;  /* 0x0013c80401007387 */ /* 0x0043e80000100a00 */
[----:B-1----:R-:W2:Y:S04]  /*8150*/  LDL.LU R4, [R1+0x170] ;  /* 0x0001700001047983 */ /* 0x002ea80000300800 */
[----:B------:R-:W2:Y:S04]  /*8160*/  LDL.LU R5, [R1+0x174] ;  /* 0x0001740001057983 */ /* 0x000ea80000300800 */
[----:B------:R-:W5:Y:S04]  /*8170*/  LDL.LU R6, [R1+0x178] ;  /* 0x0001780001067983 */ /* 0x000f680000300800 */
[----:B------:R-:W5:Y:S01]  /*8180*/  LDL.LU R7, [R1+0x17c] ;  /* 0x00017c0001077983 */ /* 0x000f620000300800 */
[----:B0-----:R-:W-:-:S03]  /*8190*/  IMAD.MOV.U32 R28, RZ, RZ, R12 ;  /* 0x000000ffff1c7224 */ /* 0x001fc600078e000c */
[----:B-----5:R3:W-:Y:S04]  /*81a0*/  STL.64 [R1+0x13e8], R6 ;  /* 0x0013e80601007387 */ /* 0x0207e80000100a00 */
[----:B--2---:R0:W-:Y:S01]  /*81b0*/  STL.64 [R1+0x13e0], R4 ;  /* 0x0013e00401007387 */ /* 0x0041e20000100a00 */
[----:B---3--:R-:W-:Y:S01]  /*81c0*/  MOV R7, R2 ;  /* 0x0000000200077202 */ /* 0x008fe20000000f00 */
[----:B------:R-:W-:Y:S02]  /*81d0*/  IMAD.MOV.U32 R2, RZ, RZ, R13 ;  /* 0x000000ffff027224 */ /* 0x000fe400078e000d */
[----:B0-----:R-:W2:Y:S04]  /*81e0*/  LDL.LU R4, [R1+0x1b0] ;  /* 0x0001b00001047983 */ /* 0x001ea80000300800 */
[----:B------:R-:W2:Y:S04]  /*81f0*/  LDL.LU R5, [R1+0x1b4] ;  /* 0x0001b40001057983 */ /* 0x000ea80000300800 */
[----:B------:R-:W-:Y:S04]  /*8200*/  STL.64 [R1+0x208], R14 ;  /* 0x0002080e01007387 */ /* 0x000fe80000100a00 */
[----:B------:R-:W0:Y:S04]  /*8210*/  LDSM.16.M88.4 R12, [R0+UR6+0x15080] ;  /* 0x01508006000c783b */ /* 0x000e280008000200 */
[----:B------:R-:W-:Y:S04]  /*8220*/  STL.64 [R1+0x1d8], R10 ;  /* 0x0001d80a01007387 */ /* 0x000fe80000100a00 */
[----:B------:R1:W-:Y:S04]  /*8230*/  STL.64 [R1+0x1e8], R18 ;  /* 0x0001e81201007387 */ /* 0x0003e80000100a00 */
[----:B0-----:R0:W-:Y:S01]  /*8240*/  STL.64 [R1+0x210], R14 ;  /* 0x0002100e01007387 */ /* 0x0011e20000100a00 */
[----:B-1----:R-:W-:Y:S01]  /*8250*/  MOV R19, R12 ;  /* 0x0000000c00137202 */ /* 0x002fe20000000f00 */
[----:B------:R-:W-:-:S02]  /*8260*/  IMAD.MOV.U32 R18, RZ, RZ, R13 ;  /* 0x000000ffff127224 */ /* 0x000fc400078e000d */
[----:B0-----:R-:W3:Y:S04]  /*8270*/  LDL.LU.64 R14, [R1+0x1410] ;  /* 0x00141000010e7983 */ /* 0x001ee80000300a00 */
[----:B------:R-:W3:Y:S02]  /*8280*/  LDL.LU.64 R12, [R1+0x1408] ;  /* 0x00140800010c7983 */ /* 0x000ee40000300a00 */
[----:B---3--:R-:W-:Y:S02]  /*8290*/  HMMA.16816.F32.BF16 R24, R12, R24, R20 ;  /* 0x000000180c18723c */ /* 0x008fe40000041814 */
[----:B------:R-:W3:Y:S04]  /*82a0*/  LDL.LU.64 R22, [R1+0x1400] ;  /* 0x0014000001167983 */ /* 0x000ee80000300a00 */
[----:B------:R-:W5:-:S13]  /*82b0*/  LDL.LU.64 R20, [R1+0x13f8] ;  /* 0x0013f80001147983 */ /* 0x000f5a0000300a00 */
[----:B------:R0:W-:Y:S04]  /*82c0*/  STL.64 [R1+0x50], R24 ;  /* 0x0000501801007387 */ /* 0x0001e80000100a00 */
[----:B------:R2:W-:Y:S04]  /*82d0*/  STL.64 [R1+0x58], R26 ;  /* 0x0000581a01007387 */ /* 0x0005e80000100a00 */
[----:B0-----:R-:W2:Y:S01]  /*82e0*/  LDL.LU.64 R24, [R1+0x13f0] ;  /* 0x0013f00001187983 */ /* 0x001ea20000300a00 */
[----:B----4-:R-:W-:-:S03]  /*82f0*/  IMAD.MOV.U32 R6, RZ, RZ, R29 ;  /* 0x000000ffff067224 */ /* 0x010fc600078e001d */
[----:B---3--:R-:W-:Y:S04]  /*8300*/  STL.64 [R1+0x1f8], R22 ;  /* 0x0001f81601007387 */ /* 0x008fe80000100a00 */
[----:B--2---:R-:W-:Y:S01]  /*8310*/  HMMA.16816.F32.BF16 R24, R12, R24, R4 ;  /* 0x000000180c18723c */ /* 0x004fe20000041804 */
[----:B------:R-:W2:Y:S04]  /*8320*/  LDL.LU.64 R6, [R1+0x13e8] ;  /* 0x0013e80001067983 */ /* 0x000ea80000300a00 */
[----:B------:R-:W2:-:S14]  /*8330*/  LDL.LU.64 R4, [R1+0x13e0] ;  /* 0x0013e00001047983 */ /* 0x000e9c0000300a00 */
[----:B------:R0:W-:Y:S04]  /*8340*/  STL.64 [R1+0xa0], R24 ;  /* 0x0000a01801007387 */ /* 0x0001e80000100a00 */
[----:B------:R2:W-:Y:S04]  /*8350*/  STL [R1+0xa8], R26 ;  /* 0x0000a81a01007387 */ /* 0x0005e80000100800 */
[----:B0-----:R-:W2:Y:S01]  /*8360*/  LDL.LU.64 R24, [R1+0x13d8] ;  /* 0x0013d80001187983 */ /* 0x001ea20000300a00 */
[----:B------:R-:W-:-:S05]  /*8370*/  IMAD.MOV.U32 R3, RZ, RZ, R27 ;  /* 0x000000ffff037224 */ /* 0x000fca00078e001b */
[----:B------:R-:W-:Y:S01]  /*8380*/  STL [R1+0x1324], R3 ;  /* 0x0013240301007387 */ /* 0x000fe20000100800 */
[----:B--2---:R-:W-:Y:S03]  /*8390*/  HMMA.16816.F32.BF16 R24, R12, R24, R4 ;  /* 0x000000180c18723c */ /* 0x004fe60000041804 */
[----:B------:R-:W2:Y:S04]  /*83a0*/  LDL.LU.64 R6, [R1+0x13d0] ;  /* 0x0013d00001067983 */ /* 0x000ea80000300a00 */
[----:B------:R-:W2:-:S12]  /*83b0*/  LDL.LU.64 R4, [R1+0x13c8] ;  /* 0x0013c80001047983 */ /* 0x000e980000300a00 */
[----:B------:R0:W-:Y:S04]  /*83c0*/  STL.64 [R1+0x110], R24 ;  /* 0x0001101801007387 */ /* 0x0001e80000100a00 */
[----:B------:R2:W-:Y:S04]  /*83d0*/  STL.64 [R1+0x118], R26 ;  /* 0x0001181a01007387 */ /* 0x0005e80000100a00 */
[----:B0-----:R-:W2:Y:S02]  /*83e0*/  LDL.LU.64 R24, [R1+0x13c0] ;  /* 0x0013c00001187983 */ /* 0x001ea40000300a00 */
[----:B--2---:R-:W-:Y:S02]  /*83f0*/  HMMA.16816.F32.BF16 R24, R12, R24, R4 ;  /* 0x000000180c18723c */ /* 0x004fe40000041804 */
[----:B------:R-:W2:Y:S04]  /*8400*/  LDL.LU.64 R6, [R1+0x13b8] ;  /* 0x0013b80001067983 */ /* 0x000ea80000300a00 */
[----:B------:R-:W2:-:S13]  /*8410*/  LDL.LU.64 R4, [R1+0x13b0] ;  /* 0x0013b00001047983 */ /* 0x000e9a0000300a00 */
[----:B------:R0:W-:Y:S04]  /*8420*/  STL.64 [R1+0x100], R24 ;  /* 0x0001001801007387 */ /* 0x0001e80000100a00 */
[----:B------:R2:W-:Y:S04]  /*8430*/  STL [R1+0x108], R26 ;  /* 0x0001081a01007387 */ /* 0x0005e80000100800 */
[----:B0-----:R-:W2:Y:S01]  /*8440*/  LDL.LU.64 R24, [R1+0x13a8] ;  /* 0x0013a80001187983 */ /* 0x001ea20000300a00 */
[----:B------:R-:W-:-:S05]  /*8450*/  MOV R3, R27 ;  /* 0x0000001b00037202 */ /* 0x000fca0000000f00 */
[----:B------:R-:W-:Y:S01]  /*8460*/  STL [R1+0x1328], R3 ;  /* 0x0013280301007387 */ /* 0x000fe20000100800 */
        /* <DEDUP_REMOVED lines=9> */
[----:B------:R-:W2:-:S13]  /*8500*/  LDL.LU.64 R24, [R1+0x1380] ;  /* 0x0013800001187983 */ /* 0x000e9a0000300a00 */
[----:B------:R-:W-:Y:S01]  /*8510*/  STL.64 [R1+0xe0], R4 ;  /* 0x0000e00401007387 */ /* 0x000fe20000100a00 */
[----:B------:R-:W-:-:S03]  /*8520*/  IMAD.MOV.U32 R3, RZ, RZ, R7 ;  /* 0x000000ffff037224 */ /* 0x000fc600078e0007 */
[----:B------:R0:W-:Y:S04]  /*8530*/  STL [R1+0xe8], R6 ;  /* 0x0000e80601007387 */ /* 0x0001e80000100800 */
[----:B0-----:R-:W3:Y:S04]  /*8540*/  LDL.LU.64 R6, [R1+0x1378] ;  /* 0x0013780001067983 */ /* 0x001ee80000300a00 */
[----:B------:R-:W3:Y:S04]  /*8550*/  LDL.LU.64 R4, [R1+0x1370] ;  /* 0x0013700001047983 */ /* 0x000ee80000300a00 */
[----:B------:R-:W-:Y:S04]  /*8560*/  STL [R1+0x132c], R3 ;  /* 0x00132c0301007387 */ /* 0x000fe80000100800 */
[----:B------:R-:W4:Y:S01]  /*8570*/  LDL.LU.64 R10, [R1+0x1368] ;  /* 0x00136800010a7983 */ /* 0x000f220000300a00 */
[----:B---3--:R-:W-:Y:S03]  /*8580*/  HMMA.16816.F32.BF16 R4, R12, R8, R4 ;  /* 0x000000080c04723c */ /* 0x008fe60000041804 */
[----:B------:R-:W4:-:S15]  /*8590*/  LDL.LU.64 R8, [R1+0x1360] ;  /* 0x0013600001087983 */ /* 0x000f1e0000300a00 */
[----:B------:R-:W-:Y:S01]  /*85a0*/  NOP ;  /* 0x0000000000007918 */ /* 0x000fe20000000000 */
[----:B------:R-:W-:Y:S04]  /*85b0*/  STL.64 [R1+0xd0], R4 ;  /* 0x0000d00401007387 */ /* 0x000fe80000100a00 */
[----:B------:R0:W-:Y:S04]  /*85c0*/  STL.64 [R1+0xd8], R6 ;  /* 0x0000d80601007387 */ /* 0x0001e80000100a00 */
[----:B0-----:R-:W3:Y:S01]  /*85d0*/  LDL R7, [R1+0x220] ;  /* 0x0002200001077983 */ /* 0x001ee20000100800 */
[----:B------:R-:W-:Y:S01]  /*85e0*/  IMAD.MOV.U32 R4, RZ, RZ, R19 ;  /* 0x000000ffff047224 */ /* 0x000fe200078e0013 */
[----:B------:R-:W-:Y:S01]  /*85f0*/  MOV R5, R18 ;  /* 0x0000001200057202 */ /* 0x000fe20000000f00 */
[C---:B----4-:R-:W-:Y:S01]  /*8600*/  HMMA.16816.F32.BF16 R8, R12.reuse, R16, R8 ;  /* 0x000000100c08723c */ /* 0x050fe20000041808 */
[----:B---3--:R-:W-:Y:S04]  /*8610*/  STL [R1+0x1338], R7 ;  /* 0x0013380701007387 */ /* 0x008fe80000100800 */
[----:B------:R-:W5:Y:S04]  /*8620*/  LDL.LU.64 R18, [R1+0x1358] ;  /* 0x0013580001127983 */ /* 0x000f680000300a00 */
[----:B------:R-:W5:Y:S10]  /*8630*/  LDL.LU.64 R16, [R1+0x1350] ;  /* 0x0013500001107983 */ /* 0x000f740000300a00 */
[----:B------:R-:W-:Y:S01]  /*8640*/  IMAD.MOV.U32 R3, RZ, RZ, R11 ;  /* 0x000000ffff037224 */ /* 0x000fe200078e000b */
[----:B------:R0:W-:Y:S04]  /*8650*/  STL.64 [R1+0x80], R8 ;  /* 0x0000800801007387 */ /* 0x0001e80000100a00 */
[----:B------:R1:W-:Y:S04]  /*8660*/  STL [R1+0x88], R10 ;  /* 0x0000880a01007387 */ /* 0x0003e80000100800 */
[----:B------:R3:W-:Y:S04]  /*8670*/  STL [R1+0x1330], R3 ;  /* 0x0013300301007387 */ /* 0x0007e80000100800 */
[----:B------:R-:W1:Y:S01]  /*8680*/  LDL.LU.64 R22, [R1+0x1348] ;  /* 0x0013480001167983 */ /* 0x000e620000300a00 */
[----:B-----5:R-:W-:Y:S03]  /*8690*/  HMMA.16816.F32.BF16 R16, R12, R20, R16 ;  /* 0x000000140c10723c */ /* 0x020fe60000041810 */
[----:B------:R-:W1:Y:S01]  /*86a0*/  LDL.LU.64 R20, [R1+0x1340] ;  /* 0x0013400001147983 */ /* 0x000e620000300a00 */
[----:B0-----:R-:W-:Y:S01]  /*86b0*/  IMAD.MOV.U32 R8, RZ, RZ, R28 ;  /* 0x000000ffff087224 */ /* 0x001fe200078e001c */
[----:B------:R-:W-:-:S03]  /*86c0*/  MOV R9, R2 ;  /* 0x0000000200097202 */ /* 0x000fc60000000f00 */
[C---:B--2---:R-:W-:Y:S01]  /*86d0*/  HMMA.16816.F32.BF16 R4, R12.reuse, R4, R24 ;  /* 0x000000040c04723c */ /* 0x044fe20000041818 */
[----:B------:R-:W-:Y:S07]  /*86e0*/  LDSM.16.M88.4 R24, [R0+UR6+0x17080] ;  /* 0x017080060018783b */ /* 0x000fee0008000200 */
[----:B-1----:R-:W-:Y:S01]  /*86f0*/  HMMA.16816.F32.BF16 R8, R12, R8, R20 ;  /* 0x000000080c08723c */ /* 0x002fe20000041814 */
[----:B------:R-:W0:-:S15]  /*8700*/  LDSM.16.M88.4 R20, [R0+UR6+0x16880] ;  /* 0x016880060014783b */ /* 0x000e1e0008000200 */
[----:B------:R-:W-:-:S03]  /*8710*/  NOP ;  /* 0x0000000000007918 */ /* 0x000fc60000000000 */
[----:B---3--:R-:W-:Y:S01]  /*8720*/  IMAD.MOV.U32 R3, RZ, RZ, R11 ;  /* 0x000000ffff037224 */ /* 0x008fe200078e000b */
[----:B------:R-:W-:Y:S04]  /*8730*/  STL.64 [R1+0x10], R8 ;  /* 0x0000100801007387 */ /* 0x000fe80000100a00 */
[----:B------:R-:W-:Y:S04]  /*8740*/  STL.64 [R1+0xc0], R16 ;  /* 0x0000c01001007387 */ /* 0x000fe80000100a00 */
[----:B------:R-:W-:Y:S04]  /*8750*/  STL.64 [R1+0xc8], R18 ;  /* 0x0000c81201007387 */ /* 0x000fe80000100a00 */
[----:B------:R-:W-:Y:S04]  /*8760*/  STL [R1+0x18], R10 ;  /* 0x0000180a01007387 */ /* 0x000fe80000100800 */
[----:B------:R-:W-:Y:S04]  /*8770*/  STL [R1+0x1334], R3 ;  /* 0x0013340301007387 */ /* 0x000fe80000100800 */
[----:B------:R-:W-:Y:S04]  /*8780*/  STL.64 [R1], R4 ;  /* 0x0000000401007387 */ /* 0x000fe80000100a00 */
[----:B------:R-:W1:Y:S04]  /*8790*/  LDSM.16.M88.4 R8, [R0+UR6+0x15880] ;  /* 0x015880060008783b */ /* 0x000e680008000200 */
[----:B------:R-:W-:Y:S04]  /*87a0*/  STL.64 [R1+0x8], R6 ;  /* 0x0000080601007387 */ /* 0x000fe80000100a00 */
[----:B------:R-:W2:Y:S01]  /*87b0*/  LDSM.16.M88.4 R4, [R0+UR6+0x17880] ;  /* 0x017880060004783b */ /* 0x000ea20008000200 */
[----:B0-----:R-:W-:-:S03]  /*87c0*/  IMAD.MOV.U32 R2, RZ, RZ, R23 ;  /* 0x000000ffff027224 */ /* 0x001fc600078e0017 */
[----:B------:R-:W-:Y:S04]  /*87d0*/  LDSM.16.M88.4 R16, [R0+UR6+0x16080] ;  /* 0x016080060010783b */ /* 0x000fe80008000200 */
[----:B-1----:R-:W-:Y:S04]  /*87e0*/  STL [R1+0x128], R10 ;  /* 0x0001280a01007387 */ /* 0x002fe80000100800 */
[----:B--2---:R0:W-:Y:S04]  /*87f0*/  STL.64 [R1+0x218], R6 ;  /* 0x0002180601007387 */ /* 0x0041e80000100a00 */
[----:B0-----:R-:W2:Y:S01]  /*8800*/  LDL.LU R7, [R1+0x1338] ;  /* 0x0013380001077983 */ /* 0x001ea20000300800 */
[----:B------:R-:W-:Y:S01]  /*8810*/  MOV R23, R4 ;  /* 0x0000000400177202 */ /* 0x000fe20000000f00 */
[----:B------:R-:W-:-:S02]  /*8820*/  IMAD.MOV.U32 R0, RZ, RZ, R5 ;  /* 0x000000ffff007224 */ /* 0x000fc400078e0005 */
[----:B------:R-:W-:Y:S04]  /*8830*/  STL [R1+0x178], R22 ;  /* 0x0001781601007387 */ /* 0x000fe80000100800 */
[----:B--2---:R-:W0:Y:S04]  /*8840*/  LDSM.16.MT88.4 R4, [R7+0xa000] ;  /* 0x00a000000704783b */ /* 0x004e280000004200 */
[----:B0-----:R-:W-:Y:S04]  /*8850*/  STL.64 [R1+0x12f0], R6 ;  /* 0x0012f00601007387 */ /* 0x001fe80000100a00 */
[----:B------:R-:W-:Y:S04]  /*8860*/  STL.64 [R1+0x188], R26 ;  /* 0x0001881a01007387 */ /* 0x000fe80000100a00 */
[----:B------:R0:W-:Y:S04]  /*8870*/  STL.64 [R1+0x1318], R24 ;  /* 0x0013181801007387 */ /* 0x0001e80000100a00 */
[----:B0-----:R-:W2:Y:S04]  /*8880*/  LDL.LU R24, [R1+0x30] ;  /* 0x0000300001187983 */ /* 0x001ea80000300800 */
[----:B------:R-:W2:Y:S04]  /*8890*/  LDL.LU R25, [R1+0x34] ;  /* 0x0000340001197983 */ /* 0x000ea80000300800 */
[----:B------:R-:W2:Y:S04]  /*88a0*/  LDL.LU R26, [R1+0x38] ;  /* 0x00003800011a7983 */ /* 0x000ea80000300800 */
[----:B------:R-:W2:Y:S04]  /*88b0*/  LDL.LU R27, [R1+0x3c] ;  /* 0x00003c00011b7983 */ /* 0x000ea80000300800 */
[----:B------:R0:W-:Y:S04]  /*88c0*/  STL.64 [R1+0x12e8], R4 ;  /* 0x0012e80401007387 */ /* 0x0001e80000100a00 */
[----:B0-----:R-:W3:Y:S04]  /*88d0*/  LDL.LU R4, [R1+0x20] ;  /* 0x0000200001047983 */ /* 0x001ee80000300800 */
[----:B------:R-:W3:Y:S04]  /*88e0*/  LDL.LU R5, [R1+0x24] ;  /* 0x0000240001057983 */ /* 0x000ee80000300800 */
[----:B------:R-:W3:Y:S04]  /*88f0*/  LDL.LU R6, [R1+0x28] ;  /* 0x0000280001067983 */ /* 0x000ee80000300800 */
[----:B------:R-:W3:Y:S01]  /*8900*/  LDL.LU R7, [R1+0x2c] ;  /* 0x00002c0001077983 */ /* 0x000ee20000300800 */
[----:B------:R-:W-:-:S02]  /*8910*/  IMAD.MOV.U32 R3, RZ, RZ, R11 ;  /* 0x000000ffff037224 */ /* 0x000fc400078e000b */
[----:B---3--:R-:W-:-:S15]  /*8920*/  HMMA.16816.F32.BF16 R8, R12, R8, R4 ;  /* 0x000000080c08723c */ /* 0x008fde0000041804 */
[----:B------:R-:W-:-:S04]  /*8930*/  NOP ;  /* 0x0000000000007918 */ /* 0x000fc80000000000 */
[----:B------:R0:W-:Y:S04]  /*8940*/  STL.64 [R1+0x11f8], R10 ;  /* 0x0011f80a01007387 */ /* 0x0001e80000100a00 */
[----:B------:R-:W-:Y:S04]  /*8950*/  STL.64 [R1+0x11f0], R8 ;  /* 0x0011f00801007387 */ /* 0x000fe80000100a00 */
[----:B0-----:R-:W3:Y:S04]  /*8960*/  LDL.LU R10, [R1+0x210] ;  /* 0x00021000010a7983 */ /* 0x001ee80000300800 */
[----:B------:R-:W3:Y:S01]  /*8970*/  LDL.LU R11, [R1+0x214] ;  /* 0x00021400010b7983 */ /* 0x000ee20000300800 */
[----:B------:R-:W-:Y:S01]  /*8980*/  MOV R28, R18 ;  /* 0x00000012001c7202 */ /* 0x000fe20000000f00 */
[----:B------:R-:W-:-:S02]  /*8990*/  IMAD.MOV.U32 R29, RZ, RZ, R19 ;  /* 0x000000ffff1d7224 */ /* 0x000fc400078e0013 */
[----:B--2---:R-:W-:Y:S01]  /*89a0*/  HMMA.16816.F32.BF16 R16, R12, R16, R24 ;  /* 0x000000100c10723c */ /* 0x004fe20000041818 */
[----:B---3--:R-:W-:-:S15]  /*89b0*/  STL.64 [R1+0x1208], R10 ;  /* 0x0012080a01007387 */ /* 0x008fde0000100a00 */
[----:B------:R-:W-:-:S03]  /*89c0*/  NOP ;  /* 0x0000000000007918 */ /* 0x000fc60000000000 */
[----:B------:R0:W-:Y:S04]  /*89d0*/  STL.64 [R1+0x11e8], R18 ;  /* 0x0011e81201007387 */ /* 0x0001e80000100a00 */
[----:B------:R-:W-:Y:S04]  /*89e0*/  STL.64 [R1+0x11e0], R16 ;  /* 0x0011e01001007387 */ /* 0x000fe80000100a00 */
[----:B0-----:R-:W2:Y:S01]  /*89f0*/  LDL.LU R18, [R1+0x128] ;  /* 0x0001280001127983 */ /* 0x001ea20000300800 */
[----:B------:R-:W-:-:S03]  /*8a00*/  IMAD.MOV.U32 R19, RZ, RZ, R3 ;  /* 0x000000ffff137224 */ /* 0x000fc600078e0003 */
[----:B------:R-:W3:Y:S04]  /*8a10*/  LDL.LU R3, [R1+0x1334] ;  /* 0x0013340001037983 */ /* 0x000ee80000300800 */
[----:B------:R-:W4:Y:S04]  /*8a20*/  LDL.LU R10, [R1+0x208] ;  /* 0x00020800010a7983 */ /* 0x000f280000300800 */
[----:B------:R-:W4:Y:S04]  /*8a30*/  LDL.LU R11, [R1+0x20c] ;  /* 0x00020c00010b7983 */ /* 0x000f280000300800 */
[----:B----4-:R0:W-:Y:S04]  /*8a40*/  STL.64 [R1+0x1220], R10 ;  /* 0x0012200a01007387 */ /* 0x0101e80000100a00 */
[----:B0-----:R-:W4:Y:S04]  /*8a50*/  LDL.LU R10, [R1+0x1f8] ;  /* 0x0001f800010a7983 */ /* 0x001f280000300800 */
[----:B------:R-:W4:Y:S04]  /*8a60*/  LDL.LU R11, [R1+0x1fc] ;  /* 0x0001fc00010b7983 */ /* 0x000f280000300800 */
[----:B----4-:R-:W-:Y:S04]  /*8a70*/  STL.64 [R1+0x1238], R10 ;  /* 0x0012380a01007387 */ /* 0x010fe80000100a00 */
[----:B--2---:R0:W-:Y:S04]  /*8a80*/  STL.64 [R1+0x1200], R18 ;  /* 0x0012001201007387 */ /* 0x0041e80000100a00 */
[----:B------:R-:W2:Y:S04]  /*8a90*/  LDL.LU R16, [R1] ;  /* 0x0000000001107983 */ /* 0x000ea80000300800 */
[----:B------:R-:W2:Y:S04]  /*8aa0*/  LDL.LU R17, [R1+0x4] ;  /* 0x0000040001117983 */ /* 0x000ea80000300800 */
[----:B0-----:R-:W4:Y:S04]  /*8ab0*/  LDL.LU R18, [R1+0x8] ;  /* 0x0000080001127983 */ /* 0x001f280000300800 */
[----:B------:R-:W4:Y:S04]  /*8ac0*/  LDL.LU R19, [R1+0xc] ;  /* 0x00000c0001137983 */ /* 0x000f280000300800 */
[----:B------:R-:W5:Y:S04]  /*8ad0*/  LDL.LU R10, [R1+0x1e8] ;  /* 0x0001e800010a7983 */ /* 0x000f680000300800 */
[----:B------:R-:W5:Y:S04]  /*8ae0*/  LDL.LU R11, [R1+0x1ec] ;  /* 0x0001ec00010b7983 */ /* 0x000f680000300800 */
[----:B-----5:R-:W-:Y:S04]  /*8af0*/  STL.64 [R1+0x1250], R10 ;  /* 0x0012500a01007387 */ /* 0x020fe80000100a00 */
[----:B----4-:R3:W-:Y:S04]  /*8b00*/  STL.64 [R1+0x1218], R18 ;  /* 0x0012181201007387 */ /* 0x0107e80000100a00 */
[----:B--2---:R0:W-:Y:S01]  /*8b10*/  STL.64 [R1+0x1210], R16 ;  /* 0x0012101001007387 */ /* 0x0041e20000100a00 */
[----:B---3--:R-:W-:-:S03]  /*8b20*/  MOV R19, R3 ;  /* 0x0000000300137202 */ /* 0x008fc60000000f00 */
[----:B0-----:R-:W2:Y:S04]  /*8b30*/  LDL.LU R16, [R1+0x10] ;  /* 0x0000100001107983 */ /* 0x001ea80000300800 */
[----:B------:R-:W2:Y:S04]  /*8b40*/  LDL.LU R17, [R1+0x14] ;  /* 0x0000140001117983 */ /* 0x000ea80000300800 */
[----:B------:R-:W3:Y:S04]  /*8b50*/  LDL.LU R18, [R1+0x18] ;  /* 0x0000180001127983 */ /* 0x000ee80000300800 */
[----:B------:R-:W4:Y:S04]  /*8b60*/  LDL.LU R3, [R1+0x1330] ;  /* 0x0013300001037983 */ /* 0x000f280000300800 */
[----:B------:R-:W5:Y:S04]  /*8b70*/  LDL.LU R10, [R1+0x1d8] ;  /* 0x0001d800010a7983 */ /* 0x000f680000300800 */
[----:B------:R-:W5:Y:S04]  /*8b80*/  LDL.LU R11, [R1+0x1dc] ;  /* 0x0001dc00010b7983 */ /* 0x000f680000300800 */
[----:B-----5:R-:W-:Y:S04]  /*8b90*/  STL.64 [R1+0x1268], R10 ;  /* 0x0012680a01007387 */ /* 0x020fe80000100a00 */
[----:B---3--:R-:W-:Y:S04]  /*8ba0*/  STL.64 [R1+0x1230], R18 ;  /* 0x0012301201007387 */ /* 0x008fe80000100a00 */
[----:B--2---:R0:W-:Y:S04]  /*8bb0*/  STL.64 [R1+0x1228], R16 ;  /* 0x0012281001007387 */ /* 0x0041e80000100a00 */
[----:B0-----:R-:W2:Y:S04]  /*8bc0*/  LDL.LU R16, [R1+0xc0] ;  /* 0x0000c00001107983 */ /* 0x001ea80000300800 */
[----:B------:R-:W2:Y:S04]  /*8bd0*/  LDL.LU R17, [R1+0xc4] ;  /* 0x0000c40001117983 */ /* 0x000ea80000300800 */
[----:B------:R-:W3:Y:S04]  /*8be0*/  LDL.LU R18, [R1+0xc8] ;  /* 0x0000c80001127983 */ /* 0x000ee80000300800 */
[----:B------:R-:W3:Y:S04]  /*8bf0*/  LDL.LU R19, [R1+0xcc] ;  /* 0x0000cc0001137983 */ /* 0x000ee80000300800 */
[----:B------:R-:W5:Y:S04]  /*8c00*/  LDL.LU R10, [R1+0x1a8] ;  /* 0x0001a800010a7983 */ /* 0x000f680000300800 */
[----:B------:R-:W5:Y:S04]  /*8c10*/  LDL.LU R11, [R1+0x1ac] ;  /* 0x0001ac00010b7983 */ /* 0x000f680000300800 */
[----:B-----5:R-:W-:Y:S04]  /*8c20*/  STL.64 [R1+0x1280], R10 ;  /* 0x0012800a01007387 */ /* 0x020fe80000100a00 */
[----:B---3--:R4:W-:Y:S04]  /*8c30*/  STL.64 [R1+0x1248], R18 ;  /* 0x0012481201007387 */ /* 0x0089e80000100a00 */
[----:B--2---:R0:W-:Y:S01]  /*8c40*/  STL.64 [R1+0x1240], R16 ;  /* 0x0012401001007387 */ /* 0x0041e20000100a00 */
[----:B----4-:R-:W-:-:S03]  /*8c50*/  IMAD.MOV.U32 R19, RZ, RZ, R3 ;  /* 0x000000ffff137224 */ /* 0x010fc600078e0003 */
        /* <DEDUP_REMOVED lines=15> */
[----:B-----5:R0:W-:Y:S04]  /*8d50*/  STL.64 [R1+0x12b0], R10 ;  /* 0x0012b00a01007387 */ /* 0x0201e80000100a00 */
[----:B0-----:R-:W5:Y:S04]  /*8d60*/  LDL.LU R10, [R1+0x138] ;  /* 0x00013800010a7983 */ /* 0x001f680000300800 */
        /* <DEDUP_REMOVED lines=11> */
[----:B-----5:R0:W-:Y:S04]  /*8e20*/  STL.64 [R1+0x12e0], R10 ;  /* 0x0012e00a01007387 */ /* 0x0201e80000100a00 */
[----:B------:R-:W5:Y:S04]  /*8e30*/  LDL.LU R8, [R1+0x50] ;  /* 0x0000500001087983 */ /* 0x000f680000300800 */
[----:B------:R-:W5:Y:S04]  /*8e40*/  LDL.LU R9, [R1+0x54] ;  /* 0x0000540001097983 */ /* 0x000f680000300800 */
[----:B0-----:R-:W2:Y:S04]  /*8e50*/  LDL.LU R10, [R1+0x58] ;  /* 0x00005800010a7983 */ /* 0x001ea80000300800 */
[----:B------:R-:W2:Y:S01]  /*8e60*/  LDL.LU R11, [R1+0x5c] ;  /* 0x00005c00010b7983 */ /* 0x000ea20000300800 */
[----:B------:R-:W-:Y:S01]  /*8e70*/  MOV R4, R23 ;  /* 0x0000001700047202 */ /* 0x000fe20000000f00 */
[----:B------:R-:W-:-:S02]  /*8e80*/  IMAD.MOV.U32 R5, RZ, RZ, R0 ;  /* 0x000000ffff057224 */ /* 0x000fc400078e0000 */
[----:B--2---:R-:W-:Y:S04]  /*8e90*/  STL.64 [R1+0x1300], R10 ;  /* 0x0013000a01007387 */ /* 0x004fe80000100a00 */
[----:B-----5:R-:W-:Y:S04]  /*8ea0*/  STL.64 [R1+0x12f8], R8 ;  /* 0x0012f80801007387 */ /* 0x020fe80000100a00 */
[----:B------:R-:W2:Y:S04]  /*8eb0*/  LDL.LU R24, [R1+0x40] ;  /* 0x0000400001187983 */ /* 0x000ea80000300800 */
[----:B------:R-:W2:Y:S04]  /*8ec0*/  LDL.LU R25, [R1+0x44] ;  /* 0x0000440001197983 */ /* 0x000ea80000300800 */
[----:B------:R-:W2:Y:S04]  /*8ed0*/  LDL.LU R26, [R1+0x48] ;  /* 0x00004800011a7983 */ /* 0x000ea80000300800 */
[----:B------:R-:W2:Y:S04]  /*8ee0*/  LDL.LU R27, [R1+0x4c] ;  /* 0x00004c00011b7983 */ /* 0x000ea80000300800 */
[----:B------:R0:W-:Y:S04]  /*8ef0*/  STL.64 [R1+0x1308], R4 ;  /* 0x0013080401007387 */ /* 0x0001e80000100a00 */
[----:B0-----:R-:W5:Y:S04]  /*8f00*/  LDL.LU R4, [R1+0x70] ;  /* 0x0000700001047983 */ /* 0x001f680000300800 */
[----:B------:R-:W5:Y:S04]  /*8f10*/  LDL.LU R5, [R1+0x74] ;  /* 0x0000740001057983 */ /* 0x000f680000300800 */
[----:B------:R-:W5:Y:S04]  /*8f20*/  LDL.LU R6, [R1+0x78] ;  /* 0x0000780001067983 */ /* 0x000f680000300800 */
[----:B------:R-:W5:Y:S04]  /*8f30*/  LDL.LU R7, [R1+0x7c] ;  /* 0x00007c0001077983 */ /* 0x000f680000300800 */
[----:B------:R-:W2:Y:S04]  /*8f40*/  LDL.LU R8, [R1+0x60] ;  /* 0x0000600001087983 */ /* 0x000ea80000300800 */
[----:B------:R-:W2:Y:S04]  /*8f50*/  LDL.LU R9, [R1+0x64] ;  /* 0x0000640001097983 */ /* 0x000ea80000300800 */
[----:B------:R-:W2:Y:S04]  /*8f60*/  LDL.LU R10, [R1+0x68] ;  /* 0x00006800010a7983 */ /* 0x000ea80000300800 */
[----:B------:R-:W2:Y:S04]  /*8f70*/  LDL.LU R11, [R1+0x6c] ;  /* 0x00006c00010b7983 */ /* 0x000ea80000300800 */
[----:B---3--:R-:W-:Y:S04]  /*8f80*/  STL.64 [R1+0x1290], R18 ;  /* 0x0012901201007387 */ /* 0x008fe80000100a00 */
[----:B------:R0:W-:Y:S04]  /*8f90*/  STL.64 [R1+0x1288], R16 ;  /* 0x0012881001007387 */ /* 0x0001e80000100a00 */
[----:B0-----:R-:W3:Y:S04]  /*8fa0*/  LDL.LU R16, [R1+0xf0] ;  /* 0x0000f00001107983 */ /* 0x001ee80000300800 */
[----:B------:R-:W3:Y:S04]  /*8fb0*/  LDL.LU R17, [R1+0xf4] ;  /* 0x0000f40001117983 */ /* 0x000ee80000300800 */
[----:B------:R-:W2:Y:S04]  /*8fc0*/  LDL.LU R18, [R1+0xf8] ;  /* 0x0000f80001127983 */ /* 0x000ea80000300800 */
[----:B------:R-:W2:Y:S04]  /*8fd0*/  LDL.LU R19, [R1+0xfc] ;  /* 0x0000fc0001137983 */ /* 0x000ea80000300800 */
[----:B--2---:R-:W-:Y:S04]  /*8fe0*/  STL.64 [R1+0x12a8], R18 ;  /* 0x0012a81201007387 */ /* 0x004fe80000100a00 */
[----:B---3--:R0:W-:Y:S04]  /*8ff0*/  STL.64 [R1+0x12a0], R16 ;  /* 0x0012a01001007387 */ /* 0x0081e80000100a00 */
[----:B0-----:R-:W2:Y:S04]  /*9000*/  LDL.LU R16, [R1+0x100] ;  /* 0x0001000001107983 */ /* 0x001ea80000300800 */
[----:B------:R-:W2:Y:S04]  /*9010*/  LDL.LU R17, [R1+0x104] ;  /* 0x0001040001117983 */ /* 0x000ea80000300800 */
[----:B------:R-:W3:Y:S01]  /*9020*/  LDL.LU R18, [R1+0x108] ;  /* 0x0001080001127983 */ /* 0x000ee20000300800 */
[----:B----4-:R-:W-:-:S03]  /*9030*/  IMAD.MOV.U32 R19, RZ, RZ, R3 ;  /* 0x000000ffff137224 */ /* 0x010fc600078e0003 */
[----:B------:R-:W4:Y:S04]  /*9040*/  LDL.LU R3, [R1+0x1324] ;  /* 0x0013240001037983 */ /* 0x000f280000300800 */
[----:B---3--:R-:W-:Y:S04]  /*9050*/  STL.64 [R1+0x12c0], R18 ;  /* 0x0012c01201007387 */ /* 0x008fe80000100a00 */
[----:B--2---:R0:W-:Y:S04]  /*9060*/  STL.64 [R1+0x12b8], R16 ;  /* 0x0012b81001007387 */ /* 0x0041e80000100a00 */
[----:B0-----:R-:W2:Y:S04]  /*9070*/  LDL.LU R16, [R1+0x110] ;  /* 0x0001100001107983 */ /* 0x001ea80000300800 */
[----:B------:R-:W2:Y:S04]  /*9080*/  LDL.LU R17, [R1+0x114] ;  /* 0x0001140001117983 */ /* 0x000ea80000300800 */
[----:B------:R-:W3:Y:S04]  /*9090*/  LDL.LU R18, [R1+0x118] ;  /* 0x0001180001127983 */ /* 0x000ee80000300800 */
[----:B------:R-:W3:Y:S01]  /*90a0*/  LDL.LU R19, [R1+0x11c] ;  /* 0x00011c0001137983 */ /* 0x000ee20000300800 */
[----:B------:R-:W-:Y:S03]  /*90b0*/  HMMA.16816.F32.BF16 R20, R12, R20, R24 ;  /* 0x000000140c14723c */ /* 0x000fe60000041818 */
[----:B---3--:R4:W-:Y:S04]  /*90c0*/  STL.64 [R1+0x12d8], R18 ;  /* 0x0012d81201007387 */ /* 0x0089e80000100a00 */
[----:B--2---:R0:W-:Y:S01]  /*90d0*/  STL.64 [R1+0x12d0], R16 ;  /* 0x0012d01001007387 */ /* 0x0041e20000100a00 */
[----:B----4-:R-:W-:-:S03]  /*90e0*/  MOV R19, R3 ;  /* 0x0000000300137202 */ /* 0x010fc60000000f00 */
[----:B0-----:R-:W2:Y:S04]  /*90f0*/  LDL.LU R16, [R1+0xa0] ;  /* 0x0000a00001107983 */ /* 0x001ea80000300800 */
[----:B------:R-:W2:Y:S04]  /*9100*/  LDL.LU R17, [R1+0xa4] ;  /* 0x0000a40001117983 */ /* 0x000ea80000300800 */
[----:B------:R-:W2:Y:S04]  /*9110*/  LDL.LU R18, [R1+0xa8] ;  /* 0x0000a80001127983 */ /* 0x000ea80000300800 */
[----:B------:R-:W3:Y:S04]  /*9120*/  LDL.LU R3, [R1+0x1320] ;  /* 0x0013200001037983 */ /* 0x000ee80000300800 */
[----:B------:R-:W5:Y:S04]  /*9130*/  LDL.LU.64 R24, [R1+0x1318] ;  /* 0x0013180001187983 */ /* 0x000f680000300a00 */
[----:B------:R0:W-:Y:S04]  /*9140*/  STL.64 [R1+0x11d8], R22 ;  /* 0x0011d81601007387 */ /* 0x0001e80000100a00 */
[----:B------:R-:W-:Y:S01]  /*9150*/  STL.64 [R1+0x11d0], R20 ;  /* 0x0011d01401007387 */ /* 0x000fe20000100a00 */
[----:B0-----:R-:W-:-:S03]  /*9160*/  IMAD.MOV.U32 R22, RZ, RZ, R28 ;  /* 0x000000ffff167224 */ /* 0x001fc600078e001c */
[----:B------:R-:W4:Y:S01]  /*9170*/  LDL.LU R28, [R1+0x1310] ;  /* 0x00131000011c7983 */ /* 0x000f220000300800 */
[C---:B-----5:R-:W-:Y:S03]  /*9180*/  HMMA.16816.F32.BF16 R24, R12.reuse, R24, R4 ;  /* 0x000000180c18723c */ /* 0x060fe60000041804 */
[----:B------:R-:W5:Y:S05]  /*9190*/  LDL.LU.64 R4, [R1+0x1308] ;  /* 0x0013080001047983 */ /* 0x000f6a0000300a00 */
[----:B-----5:R-:W-:Y:S01]  /*91a0*/  HMMA.16816.F32.BF16 R12, R12, R4, R8 ;  /* 0x000000040c0c723c */ /* 0x020fe20000041808 */
[----:B------:R-:W5:Y:S04]  /*91b0*/  LDL.LU.64 R10, [R1+0x1300] ;  /* 0x00130000010a7983 */ /* 0x000f680000300a00 */
[----:B------:R-:W5:Y:S04]  /*91c0*/  LDL.LU.64 R8, [R1+0x12f8] ;  /* 0x0012f80001087983 */ /* 0x000f680000300a00 */
[----:B------:R-:W5:Y:S04]  /*91d0*/  LDL.LU.64 R6, [R1+0x12f0] ;  /* 0x0012f00001067983 */ /* 0x000f680000300a00 */
[----:B------:R-:W5:Y:S06]  /*91e0*/  LDL.LU.64 R4, [R1+0x12e8] ;  /* 0x0012e80001047983 */ /* 0x000f6c0000300a00 */
[----:B------:R-:W-:Y:S01]  /*91f0*/  STL.64 [R1+0x190], R12 ;  /* 0x0001900c01007387 */ /* 0x000fe20000100a00 */
[----:B------:R-:W-:Y:S01]  /*9200*/  MOV R0, R15 ;  /* 0x0000000f00007202 */ /* 0x000fe20000000f00 */
[----:B---3--:R-:W-:-:S02]  /*9210*/  IMAD.MOV.U32 R15, RZ, RZ, R3 ;  /* 0x000000ffff0f7224 */ /* 0x008fc400078e0003 */
[----:B------:R4:W-:Y:S02]  /*9220*/  STL [R1+0x198], R14 ;  /* 0x0001980e01007387 */ /* 0x0009e40000100800 */
[----:B----4-:R-:W-:-:S07]  /*9230*/  IMAD.MOV.U32 R14, RZ, RZ, R28 ;  /* 0x000000ffff0e7224 */ /* 0x010fce00078e001c */
[----:B-----5:R-:W-:Y:S01]  /*9240*/  HMMA.16816.F32.BF16 R12, R4, R14, R8 ;  /* 0x0000000e040c723c */ /* 0x020fe20000041808 */
[----:B------:R-:W2:-:S15]  /*9250*/  LDL.LU.64 R10, [R1+0x12e0] ;  /* 0x0012e000010a7983 */ /* 0x000e9e0000300a00 */
[----:B------:R-:W-:-:S03]  /*9260*/  NOP ;  /* 0x0000000000007918 */ /* 0x000fc60000000000 */
[----:B------:R0:W-:Y:S04]  /*9270*/  STL.64 [R1+0x11a0], R14 ;  /* 0x0011a00e01007387 */ /* 0x0001e80000100a00 */
[----:B0-----:R-:W3:Y:S04]  /*9280*/  LDL R15, [R1+0x220] ;  /* 0x00022000010f7983 */ /* 0x001ee80000100800 */
        /* <DEDUP_REMOVED lines=10> */
[----:B------:R-:W-:Y:S01]  /*9330*/  IMAD.MOV.U32 R13, RZ, RZ, R10 ;  /* 0x000000ffff0d7224 */ /* 0x000fe200078e000a */
[----:B------:R-:W-:Y:S02]  /*9340*/  MOV R12, R11 ;  /* 0x0000000b000c7202 */ /* 0x000fe40000000f00 */
[----:B------:R-:W2:Y:S01]  /*9350*/  LDL.LU.64 R10, [R1+0x12b0] ;  /* 0x0012b000010a7983 */ /* 0x000ea20000300a00 */
[----:B------:R-:W-:Y:S01]  /*9360*/  IMAD.MOV.U32 R23, RZ, RZ, R29 ;  /* 0x000000ffff177224 */ /* 0x000fe200078e001d */
[----:B------:R-:W-:Y:S01]  /*9370*/  MOV R29, R8 ;  /* 0x00000008001d7202 */ /* 0x000fe20000000f00 */
[----:B------:R-:W-:Y:S02]  /*9380*/  IMAD.MOV.U32 R28, RZ, RZ, R9 ;  /* 0x000000ffff1c7224 */ /* 0x000fe400078e0009 */
[----:B--2---:R-:W-:Y:S01]  /*9390*/  HMMA.16816.F32.BF16 R8, R4, R10, R16 ;  /* 0x0000000a0408723c */ /* 0x004fe20000041810 */
[----:B------:R-:W2:Y:S04]  /*93a0*/  LDL.LU.64 R18, [R1+0x12a8] ;  /* 0x0012a80001127983 */ /* 0x000ea80000300a00 */
[----:B------:R-:W2:-:S14]  /*93b0*/  LDL.LU.64 R16, [R1+0x12a0] ;  /* 0x0012a00001107983 */ /* 0x000e9c0000300a00 */
        /* <DEDUP_REMOVED lines=30> */
[----:B------:R-:W-:Y:S01]  /*95a0*/  STL.64 [R1+0xa0], R8 ;  /* 0x0000a00801007387 */ /* 0x000fe20000100a00 */
[----:B------:R-:W-:-:S03]  /*95b0*/  IMAD.MOV.U32 R3, RZ, RZ, R11 ;  /* 0x000000ffff037224 */ /* 0x000fc600078e000b */
[----:B------:R0:W-:Y:S04]  /*95c0*/  STL [R1+0xa8], R10 ;  /* 0x0000a80a01007387 */ /* 0x0001e80000100800 */
[----:B0-----:R-:W2:Y:S04]  /*95d0*/  LDL.LU.64 R10, [R1+0x1220] ;  /* 0x00122000010a7983 */ /* 0x001ea80000300a00 */
[----:B------:R-:W-:Y:S01]  /*95e0*/  STL [R1+0x1138], R3 ;  /* 0x0011380301007387 */ /* 0x000fe20000100800 */
[----:B--2---:R-:W-:Y:S03]  /*95f0*/  HMMA.16816.F32.BF16 R8, R4, R10, R16 ;  /* 0x0000000a0408723c */ /* 0x004fe60000041810 */
[----:B------:R-:W2:Y:S04]  /*9600*/  LDL.LU.64 R18, [R1+0x1218] ;  /* 0x0012180001127983 */ /* 0x000ea80000300a00 */
[----:B------:R-:W2:-:S12]  /*9610*/  LDL.LU.64 R16, [R1+0x1210] ;  /* 0x0012100001107983 */ /* 0x000e980000300a00 */
[----:B------:R-:W-:Y:S04]  /*9620*/  STL.64 [R1+0x90], R8 ;  /* 0x0000900801007387 */ /* 0x000fe80000100a00 */
[----:B------:R0:W-:Y:S04]  /*9630*/  STL.64 [R1+0x98], R10 ;  /* 0x0000980a01007387 */ /* 0x0001e80000100a00 */
[----:B0-----:R-:W2:Y:S02]  /*9640*/  LDL.LU.64 R10, [R1+0x1208] ;  /* 0x00120800010a7983 */ /* 0x001ea40000300a00 */
[----:B--2---:R-:W-:Y:S02]  /*9650*/  HMMA.16816.F32.BF16 R8, R4, R10, R16 ;  /* 0x0000000a0408723c */ /* 0x004fe40000041810 */
[----:B------:R-:W2:-:S15]  /*9660*/  LDL.LU.64 R18, [R1+0x1200] ;  /* 0x0012000001127983 */ /* 0x000e9e0000300a00 */
[----:B------:R-:W-:Y:S02]  /*9670*/  NOP ;  /* 0x0000000000007918 */ /* 0x000fe40000000000 */
[----:B------:R-:W-:Y:S04]  /*9680*/  STL.64 [R1+0x130], R8 ;  /* 0x0001300801007387 */ /* 0x000fe80000100a00 */
[----:B------:R0:W-:Y:S04]  /*9690*/  STL.64 [R1+0x138], R10 ;  /* 0x0001380a01007387 */ /* 0x0001e80000100a00 */
[----:B0-----:R-:W2:Y:S04]  /*96a0*/  LDL.LU.64 R10, [R1+0x11f8] ;  /* 0x0011f800010a7983 */ /* 0x001ea80000300a00 */
[----:B------:R-:W2:Y:S02]  /*96b0*/  LDL.LU.64 R8, [R1+0x11f0] ;  /* 0x0011f00001087983 */ /* 0x000ea40000300a00 */
[----:B--2---:R-:W-:Y:S02]  /*96c0*/  HMMA.16816.F32.BF16 R8, R4, R18, R8 ;  /* 0x000000120408723c */ /* 0x004fe40000041808 */
[----:B------:R-:W2:Y:S04]  /*96d0*/  LDL.LU.64 R18, [R1+0x11e8] ;  /* 0x0011e80001127983 */ /* 0x000ea80000300a00 */
[----:B------:R-:W2:-:S13]  /*96e0*/  LDL.LU.64 R16, [R1+0x11e0] ;  /* 0x0011e00001107983 */ /* 0x000e9a0000300a00 */
[----:B------:R-:W-:Y:S04]  /*96f0*/  STL.64 [R1+0xb0], R8 ;  /* 0x0000b00801007387 */ /* 0x000fe80000100a00 */
[----:B------:R0:W-:Y:S04]  /*9700*/  STL.64 [R1+0xb8], R10 ;  /* 0x0000b80a01007387 */ /* 0x0001e80000100a00 */
[----:B0-----:R-:W4:Y:S04]  /*9710*/  LDL.LU R10, [R1+0x188] ;  /* 0x00018800010a7983 */ /* 0x001f280000300800 */
[----:B------:R-:W4:Y:S01]  /*9720*/  LDL.LU R11, [R1+0x18c] ;  /* 0x00018c00010b7983 */ /* 0x000f220000300800 */
[----:B--2---:R-:W-:Y:S03]  /*9730*/  HMMA.16816.F32.BF16 R16, R4, R22, R16 ;  /* 0x000000160410723c */ /* 0x004fe60000041810 */
[----:B------:R-:W2:Y:S04]  /*9740*/  LDL.LU.64 R22, [R1+0x11d8] ;  /* 0x0011d80001167983 */ /* 0x000ea80000300a00 */
[----:B------:R-:W2:-:S12]  /*9750*/  LDL.LU.64 R20, [R1+0x11d0] ;  /* 0x0011d00001147983 */ /* 0x000e980000300a00 */
[----:B------:R-:W-:Y:S04]  /*9760*/  STL.64 [R1+0xe0], R16 ;  /* 0x0000e01001007387 */ /* 0x000fe80000100a00 */
[----:B------:R0:W-:Y:S04]  /*9770*/  STL.64 [R1+0xe8], R18 ;  /* 0x0000e81201007387 */ /* 0x0001e80000100a00 */
[----:B0-----:R-:W2:Y:S01]  /*9780*/  LDL.LU R18, [R1+0x178] ;  /* 0x0001780001127983 */ /* 0x001ea20000300800 */
[----:B------:R-:W-:-:S03]  /*9790*/  IMAD.MOV.U32 R19, RZ, RZ, R2 ;  /* 0x000000ffff137224 */ /* 0x000fc600078e0002 */
[----:B------:R-:W5:Y:S01]  /*97a0*/  LDL.LU R2, [R1+0x11c8] ;  /* 0x0011c80001027983 */ /* 0x000f620000300800 */
[----:B----4-:R-:W-:-:S15]  /*97b0*/  HMMA.16816.F32.BF16 R8, R4, R10, R24 ;  /* 0x0000000a0408723c */ /* 0x010fde0000041818 */
[----:B------:R-:W-:-:S04]  /*97c0*/  NOP ;  /* 0x0000000000007918 */ /* 0x000fc80000000000 */
[----:B------:R-:W-:Y:S01]  /*97d0*/  STL.64 [R1+0xf0], R8 ;  /* 0x0000f00801007387 */ /* 0x000fe20000100a00 */
[----:B------:R-:W-:Y:S01]  /*97e0*/  MOV R3, R10 ;  /* 0x0000000a00037202 */ /* 0x000fe20000000f00 */
[----:B--2---:R-:W-:Y:S02]  /*97f0*/  HMMA.16816.F32.BF16 R16, R4, R18, R20 ;  /* 0x000000120410723c */ /* 0x004fe40000041814 */
[----:B-----5:R-:W-:Y:S04]  /*9800*/  LDSM.16.M88.4 R24, [R2+UR6+0x12080] ;  /* 0x012080060218783b */ /* 0x020fe80008000200 */
[----:B------:R-:W-:-:S13]  /*9810*/  LDSM.16.M88.4 R20, [R2+UR6+0x11880] ;  /* 0x011880060214783b */ /* 0x000fda0008000200 */
[----:B------:R-:W-:Y:S04]  /*9820*/  STL.64 [R1+0xd0], R16 ;  /* 0x0000d01001007387 */ /* 0x000fe80000100a00 */
[----:B------:R-:W-:Y:S04]  /*9830*/  STL.64 [R1+0xd8], R18 ;  /* 0x0000d81201007387 */ /* 0x000fe80000100a00 */
[----:B------:R-:W-:Y:S04]  /*9840*/  STL [R1+0xfc], R11 ;  /* 0x0000fc0b01007387 */ /* 0x000fe80000100800 */
[----:B---3--:R-:W0:Y:S04]  /*9850*/  LDSM.16.MT88.4 R8, [R15+0xc000] ;  /* 0x00c000000f08783b */ /* 0x008e280000004200 */
[----:B------:R-:W1:Y:S04]  /*9860*/  LDSM.16.M88.4 R16, [R2+UR6+0x10080] ;  /* 0x010080060210783b */ /* 0x000e680008000200 */
[----:B------:R-:W-:Y:S04]  /*9870*/  STL.64 [R1+0x11c0], R6 ;  /* 0x0011c00601007387 */ /* 0x000fe80000100a00 */
[----:B------:R1:W-:Y:S04]  /*9880*/  STL.64 [R1+0x11b8], R4 ;  /* 0x0011b80401007387 */ /* 0x0003e80000100a00 */
[----:B------:R2:W-:Y:S04]  /*9890*/  STL [R1+0x1160], R3 ;  /* 0x0011600301007387 */ /* 0x0005e80000100800 */
[----:B0-----:R-:W-:Y:S04]  /*98a0*/  STL.64 [R1+0x11b0], R10 ;  /* 0x0011b00a01007387 */ /* 0x001fe80000100a00 */
[----:B------:R-:W-:Y:S04]  /*98b0*/  STL.64 [R1+0x11a8], R8 ;  /* 0x0011a80801007387 */ /* 0x000fe80000100a00 */
[----:B------:R-:W0:Y:S01]  /*98c0*/  LDSM.16.M88.4 R8, [R2+UR6+0x10880] ;  /* 0x010880060208783b */ /* 0x000e220008000200 */
[----:B-1----:R-:W-:-:S02]  /*98d0*/  IMAD.MOV.U32 R4, RZ, RZ, R16 ;  /* 0x000000ffff047224 */ /* 0x002fc400078e0010 */
[----:B--2---:R-:W-:Y:S01]  /*98e0*/  IMAD.MOV.U32 R3, RZ, RZ, R17 ;  /* 0x000000ffff037224 */ /* 0x004fe200078e0011 */
[----:B------:R-:W-:Y:S04]  /*98f0*/  STL.64 [R1+0x118], R18 ;  /* 0x0001181201007387 */ /* 0x000fe80000100a00 */
[----:B------:R-:W1:Y:S04]  /*9900*/  LDSM.16.M88.4 R16, [R2+UR6+0x11080] ;  /* 0x011080060210783b */ /* 0x000e680008000200 */
[----:B------:R-:W2:Y:S04]  /*9910*/  LDL.LU R14, [R1+0x218] ;  /* 0x00021800010e7983 */ /* 0x000ea80000300800 */
[----:B0-----:R0:W-:Y:S04]  /*9920*/  STL.64 [R1+0x140], R8 ;  /* 0x0001400801007387 */ /* 0x0011e80000100a00 */
[----:B------:R3:W-:Y:S04]  /*9930*/  STL.64 [R1+0x148], R10 ;  /* 0x0001480a01007387 */ /* 0x0007e80000100a00 */
[----:B------:R-:W2:Y:S04]  /*9940*/  LDL.LU R15, [R1+0x21c] ;  /* 0x00021c00010f7983 */ /* 0x000ea80000300800 */
[----:B0-----:R-:W2:Y:S04]  /*9950*/  LDL.LU R8, [R1+0x190] ;  /* 0x0001900001087983 */ /* 0x001ea80000300800 */
[----:B------:R-:W2:Y:S04]  /*9960*/  LDL.LU R9, [R1+0x194] ;  /* 0x0001940001097983 */ /* 0x000ea80000300800 */
[----:B---3--:R-:W2:Y:S04]  /*9970*/  LDL.LU R10, [R1+0x198] ;  /* 0x00019800010a7983 */ /* 0x008ea80000300800 */
[----:B-1----:R-:W-:Y:S04]  /*9980*/  STL.64 [R1+0x158], R18 ;  /* 0x0001581201007387 */ /* 0x002fe80000100a00 */
[----:B------:R0:W-:Y:S04]  /*9990*/  STL.64 [R1+0x1180], R16 ;  /* 0x0011801001007387 */ /* 0x0001e80000100a00 */
[----:B0-----:R-:W3:Y:S04]  /*99a0*/  LDL.LU R16, [R1+0x20] ;  /* 0x0000200001107983 */ /* 0x001ee80000300800 */
[----:B------:R-:W3:Y:S04]  /*99b0*/  LDL.LU R17, [R1+0x24] ;  /* 0x0000240001117983 */ /* 0x000ee80000300800 */
[----:B------:R-:W4:Y:S04]  /*99c0*/  LDL.LU R18, [R1+0x28] ;  /* 0x0000280001127983 */ /* 0x000f280000300800 */
[----:B------:R-:W4:Y:S01]  /*99d0*/  LDL.LU R19, [R1+0x2c] ;  /* 0x00002c0001137983 */ /* 0x000f220000300800 */
[----:B------:R-:W-:Y:S01]  /*99e0*/  MOV R11, R0 ;  /* 0x00000000000b7202 */ /* 0x000fe20000000f00 */
[----:B------:R-:W-:-:S02]  /*99f0*/  IMAD.MOV.U32 R0, RZ, RZ, R27 ;  /* 0x000000ffff007224 */ /* 0x000fc400078e001b */
[----:B----4-:R-:W-:Y:S04]  /*9a00*/  STL.64 [R1+0x1190], R18 ;  /* 0x0011901201007387 */ /* 0x010fe80000100a00 */
[----:B---3--:R0:W-:Y:S02]  /*9a10*/  STL.64 [R1+0x1188], R16 ;  /* 0x0011881001007387 */ /* 0x0081e40000100a00 */
[----:B0-----:R-:W-:Y:S02]  /*9a20*/  IMAD.MOV.U32 R16, RZ, RZ, R4 ;  /* 0x000000ffff107224 */ /* 0x001fe400078e0004 */
[----:B------:R-:W0:Y:S04]  /*9a30*/  LDSM.16.M88.4 R4, [R2+UR6+0x12880] ;  /* 0x012880060204783b */ /* 0x000e280008000200 */
[----:B------:R-:W-:Y:S04]  /*9a40*/  STL [R1+0x1164], R0 ;  /* 0x0011640001007387 */ /* 0x000fe80000100800 */
[----:B------:R-:W-:Y:S04]  /*9a50*/  STL.64 [R1+0x168], R22 ;  /* 0x0001681601007387 */ /* 0x000fe80000100a00 */
[----:B------:R1:W-:Y:S02]  /*9a60*/  STL.64 [R1+0x1178], R20 ;  /* 0x0011781401007387 */ /* 0x0003e40000100a00 */
[----:B-1----:R-:W-:-:S02]  /*9a70*/  IMAD.MOV.U32 R20, RZ, RZ, R29 ;  /* 0x000000ffff147224 */ /* 0x002fc400078e001d */
[----:B------:R-:W-:Y:S02]  /*9a80*/  IMAD.MOV.U32 R21, RZ, RZ, R28 ;  /* 0x000000ffff157224 */ /* 0x000fe400078e001c */
[----:B0-----:R-:W-:Y:S01]  /*9a90*/  IMAD.MOV.U32 R29, RZ, RZ, R6 ;  /* 0x000000ffff1d7224 */ /* 0x001fe200078e0006 */
[----:B------:R-:W-:Y:S01]  /*9aa0*/  STL.64 [R1+0x180], R4 ;  /* 0x0001800401007387 */ /* 0x000fe20000100a00 */
[----:B------:R-:W-:-:S03]  /*9ab0*/  MOV R28, R7 ;  /* 0x00000007001c7202 */ /* 0x000fc60000000f00 */
[----:B------:R-:W0:Y:S04]  /*9ac0*/  LDSM.16.M88.4 R4, [R2+UR6+0x13080] ;  /* 0x013080060204783b */ /* 0x000e280008000200 */
[----:B------:R-:W-:Y:S04]  /*9ad0*/  STL [R1+0x178], R26 ;  /* 0x0001781a01007387 */ /* 0x000fe80000100800 */
[----:B------:R-:W-:Y:S04]  /*9ae0*/  STL [R1+0x116c], R28 ;  /* 0x00116c1c01007387 */ /* 0x000fe80000100800 */
[----:B------:R-:W-:Y:S04]  /*9af0*/  STL [R1+0x1168], R29 ;  /* 0x0011681d01007387 */ /* 0x000fe80000100800 */
[----:B0-----:R-:W-:Y:S04]  /*9b00*/  STL.64 [R1+0x1a0], R4 ;  /* 0x0001a00401007387 */ /* 0x001fe80000100a00 */
[----:B------:R-:W-:Y:S04]  /*9b10*/  STL.64 [R1+0x1a8], R6 ;  /* 0x0001a80601007387 */ /* 0x000fe80000100a00 */
[----:B------:R-:W0:Y:S02]  /*9b20*/  LDSM.16.M88.4 R4, [R2+UR6+0x13880] ;  /* 0x013880060204783b */ /* 0x000e240008000200 */
[----:B0-----:R-:W-:-:S02]  /*9b30*/  IMAD.MOV.U32 R28, RZ, RZ, R4 ;  /* 0x000000ffff1c7224 */ /* 0x001fc400078e0004 */
[----:B------:R-:W-:Y:S01]  /*9b40*/  STL.64 [R1+0x1b8], R6 ;  /* 0x0001b80601007387 */ /* 0x000fe20000100a00 */
[----:B------:R-:W-:-:S03]  /*9b50*/  IMAD.MOV.U32 R29, RZ, RZ, R5 ;  /* 0x000000ffff1d7224 */ /* 0x000fc600078e0005 */
[----:B------:R-:W0:Y:S04]  /*9b60*/  LDSM.16.M88.4 R4, [R2+UR6+0x14080] ;  /* 0x014080060204783b */ /* 0x000e280008000200 */
[----:B------:R-:W-:Y:S04]  /*9b70*/  STL [R1+0x1174], R29 ;  /* 0x0011741d01007387 */ /* 0x000fe80000100800 */
[----:B------:R-:W-:Y:S04]  /*9b80*/  STL [R1+0x1170], R28 ;  /* 0x0011701c01007387 */ /* 0x000fe80000100800 */
[----:B0-----:R-:W-:Y:S04]  /*9b90*/  STL.64 [R1+0x1d0], R4 ;  /* 0x0001d00401007387 */ /* 0x001fe80000100a00 */
[----:B------:R-:W-:Y:S04]  /*9ba0*/  STL.64 [R1+0x1d8], R6 ;  /* 0x0001d80601007387 */ /* 0x000fe80000100a00 */
[----:B------:R-:W0:Y:S01]  /*9bb0*/  LDSM.16.M88.4 R4, [R2+UR6+0x14880] ;  /* 0x014880060204783b */ /* 0x000e220008000200 */
[----:B------:R-:W-:-:S03]  /*9bc0*/  MOV R17, R3 ;  /* 0x0000000300117202 */ /* 0x000fc60000000f00 */
[----:B0-----:R0:W-:Y:S01]  /*9bd0*/  STL.64 [R1+0x1c8], R6 ;  /* 0x0001c80601007387 */ /* 0x0011e20000100a00 */
[----:B------:R-:W-:Y:S01]  /*9be0*/  MOV R0, R4 ;  /* 0x0000000400007202 */ /* 0x000fe20000000f00 */
[----:B------:R-:W-:Y:S02]  /*9bf0*/  IMAD.MOV.U32 R3, RZ, RZ, R5 ;  /* 0x000000ffff037224 */ /* 0x000fe400078e0005 */
[----:B0-----:R-:W2:Y:S04]  /*9c00*/  LDL.LU.64 R6, [R1+0x11c0] ;  /* 0x0011c00001067983 */ /* 0x001ea80000300a00 */
[----:B------:R-:W2:Y:S01]  /*9c10*/  LDL.LU.64 R4, [R1+0x11b8] ;  /* 0x0011b80001047983 */ /* 0x000ea20000300a00 */
[----:B------:R-:W-:Y:S01]  /*9c20*/  MOV R22, R13 ;  /* 0x0000000d00167202 */ /* 0x000fe20000000f00 */
[----:B------:R-:W-:-:S02]  /*9c30*/  IMAD.MOV.U32 R23, RZ, RZ, R12 ;  /* 0x000000ffff177224 */ /* 0x000fc400078e000c */
[----:B--2---:R-:W-:Y:S01]  /*9c40*/  HMMA.16816.F32.BF16 R12, R4, R14, R8 ;  /* 0x0000000e040c723c */ /* 0x004fe20000041808 */
[----:B------:R-:W2:Y:S04]  /*9c50*/  LDL.LU.64 R10, [R1+0x11b0] ;  /* 0x0011b000010a7983 */ /* 0x000ea80000300a00 */
[----:B------:R-:W2:-:S14]  /*9c60*/  LDL.LU.64 R8, [R1+0x11a8] ;  /* 0x0011a80001087983 */ /* 0x000e9c0000300a00 */
[----:B------:R-:W-:Y:S01]  /*9c70*/  IMAD.MOV.U32 R7, RZ, RZ, R14 ;  /* 0x000000ffff077224 */ /* 0x000fe200078e000e */
[----:B------:R0:W-:Y:S01]  /*9c80*/  STL.64 [R1+0x10], R12 ;  /* 0x0000100c01007387 */ /* 0x0001e20000100a00 */
[----:B------:R-:W-:-:S03]  /*9c90*/  MOV R6, R15 ;  /* 0x0000000f00067202 */ /* 0x000fc60000000f00 */
[----:B------:R-:W2:Y:S04]  /*9ca0*/  LDL.LU.64 R14, [R1+0x11a0] ;  /* 0x0011a000010e7983 */ /* 0x000ea80000300a00 */
[----:B0-----:R-:W2:Y:S04]  /*9cb0*/  LDL.LU.64 R12, [R1+0x1198] ;  /* 0x00119800010c7983 */ /* 0x001ea80000300a00 */
[----:B------:R-:W3:Y:S01]  /*9cc0*/  LDL.LU.64 R18, [R1+0x1190] ;  /* 0x0011900001127983 */ /* 0x000ee20000300a00 */
[----:B--2---:R-:W-:Y:S03]  /*9cd0*/  HMMA.16816.F32.BF16 R12, R8, R16, R12 ;  /* 0x00000010080c723c */ /* 0x004fe6000004180c */
[----:B------:R-:W3:-:S15]  /*9ce0*/  LDL.LU.64 R16, [R1+0x1188] ;  /* 0x0011880001107983 */ /* 0x000ede0000300a00 */
[----:B------:R-:W-:Y:S01]  /*9cf0*/  NOP ;  /* 0x0000000000007918 */ /* 0x000fe20000000000 */
[----:B------:R-:W-:Y:S02]  /*9d00*/  IMAD.MOV.U32 R29, RZ, RZ, R12 ;  /* 0x000000ffff1d7224 */ /* 0x000fe400078e000c */
[----:B------:R-:W-:Y:S01]  /*9d10*/  IMAD.MOV.U32 R28, RZ, RZ, R13 ;  /* 0x000000ffff1c7224 */ /* 0x000fe200078e000d */
[----:B------:R-:W3:Y:S04]  /*9d20*/  LDL.LU R12, [R1+0x140] ;  /* 0x00014000010c7983 */ /* 0x000ee80000300800 */
[----:B------:R-:W3:Y:S01]  /*9d30*/  LDL.LU R13, [R1+0x144] ;  /* 0x00014400010d7983 */ /* 0x000ee20000300800 */
[----:B------:R-:W-:Y:S01]  /*9d40*/  MOV R5, R14 ;  /* 0x0000000e00057202 */ /* 0x000fe20000000f00 */
[----:B------:R-:W-:Y:S02]  /*9d50*/  IMAD.MOV.U32 R4, RZ, RZ, R15 ;  /* 0x000000ffff047224 */ /* 0x000fe400078e000f */
[----:B---3--:R-:W-:Y:S01]  /*9d60*/  HMMA.16816.F32.BF16 R12, R8, R12, R16 ;  /* 0x0000000c080c723c */ /* 0x008fe20000041810 */
[----:B------:R-:W2:-:S15]  /*9d70*/  LDL.LU.64 R16, [R1+0x1180] ;  /* 0x0011800001107983 */ /* 0x000e9e0000300a00 */
[----:B------:R-:W-:-:S03]  /*9d80*/  NOP ;  /* 0x0000000000007918 */ /* 0x000fc60000000000 */
[----:B------:R-:W-:Y:S04]  /*9d90*/  STL.64 [R1+0x1070], R14 ;  /* 0x0010700e01007387 */ /* 0x000fe80000100a00 */
[----:B------:R0:W-:Y:S04]  /*9da0*/  STL.64 [R1+0x1068], R12 ;  /* 0x0010680c01007387 */ /* 0x0001e80000100a00 */
[----:B0-----:R-:W3:Y:S04]  /*9db0*/  LDL.LU R12, [R1+0x50] ;  /* 0x00005000010c7983 */ /* 0x001ee80000300800 */
[----:B------:R-:W3:Y:S04]  /*9dc0*/  LDL.LU R13, [R1+0x54] ;  /* 0x00005400010d7983 */ /* 0x000ee80000300800 */
[----:B------:R-:W3:Y:S04]  /*9dd0*/  LDL.LU R14, [R1+0x58] ;  /* 0x00005800010e7983 */ /* 0x000ee80000300800 */
[----:B------:R-:W3:Y:S01]  /*9de0*/  LDL.LU R15, [R1+0x5c] ;  /* 0x00005c00010f7983 */ /* 0x000ee20000300800 */
[----:B--2---:R-:W-:Y:S03]  /*9df0*/  HMMA.16816.F32.BF16 R16, R8, R16, R20 ;  /* 0x000000100810723c */ /* 0x004fe60000041814 */
[----:B------:R-:W2:-:S15]  /*9e00*/  LDL.LU.64 R20, [R1+0x1178] ;  /* 0x0011780001147983 */ /* 0x000e9e0000300a00 */
[----:B------:R-:W-:Y:S01]  /*9e10*/  NOP ;  /* 0x0000000000007918 */ /* 0x000fe20000000000 */
[----:B------:R-:W-:Y:S04]  /*9e20*/  STL.64 [R1+0x1060], R18 ;  /* 0x0010601201007387 */ /* 0x000fe80000100a00 */
[----:B------:R0:W-:Y:S04]  /*9e30*/  STL.64 [R1+0x1058], R16 ;  /* 0x0010581001007387 */ /* 0x0001e80000100a00 */
[----:B0-----:R-:W2:Y:S04]  /*9e40*/  LDL.LU R16, [R1+0x40] ;  /* 0x0000400001107983 */ /* 0x001ea80000300800 */
[----:B------:R-:W2:Y:S04]  /*9e50*/  LDL.LU R17, [R1+0x44] ;  /* 0x0000440001117983 */ /* 0x000ea80000300800 */
[----:B------:R-:W2:Y:S04]  /*9e60*/  LDL.LU R18, [R1+0x48] ;  /* 0x0000480001127983 */ /* 0x000ea80000300800 */
[----:B------:R-:W2:Y:S02]  /*9e70*/  LDL.LU R19, [R1+0x4c] ;  /* 0x00004c0001137983 */ /* 0x000ea40000300800 */
[----:B--2---:R-:W-:-:S15]  /*9e80*/  HMMA.16816.F32.BF16 R20, R8, R20, R16 ;  /* 0x000000140814723c */ /* 0x004fde0000041810 */
[----:B------:R-:W-:-:S04]  /*9e90*/  NOP ;  /* 0x0000000000007918 */ /* 0x000fc80000000000 */
[----:B------:R-:W-:Y:S04]  /*9ea0*/  STL.64 [R1+0x1050], R22 ;  /* 0x0010501601007387 */ /* 0x000fe80000100a00 */
[----:B------:R-:W-:Y:S04]  /*9eb0*/  STL.64 [R1+0x1048], R20 ;  /* 0x0010481401007387 */ /* 0x000fe80000100a00 */
[----:B------:R-:W2:Y:S04]  /*9ec0*/  LDL.LU R18, [R1+0x148] ;  /* 0x0001480001127983 */ /* 0x000ea80000300800 */
[----:B------:R-:W2:Y:S01]  /*9ed0*/  LDL.LU R19, [R1+0x14c] ;  /* 0x00014c0001137983 */ /* 0x000ea20000300800 */
[----:B---3--:R-:W-:Y:S03]  /*9ee0*/  HMMA.16816.F32.BF16 R24, R8, R24, R12 ;  /* 0x000000180818723c */ /* 0x008fe6000004180c */
[----:B--2---:R0:W-:Y:S04]  /*9ef0*/  STL.64 [R1+0x1078], R18 ;  /* 0x0010781201007387 */ /* 0x0041e80000100a00 */
[----:B------:R-:W2:Y:S04]  /*9f00*/  LDL.LU R14, [R1+0x118] ;  /* 0x00011800010e7983 */ /* 0x000ea80000300800 */
[----:B------:R-:W2:Y:S01]  /*9f10*/  LDL.LU R15, [R1+0x11c] ;  /* 0x00011c00010f7983 */ /* 0x000ea20000300800 */
[----:B------:R-:W-:Y:S01]  /*9f20*/  IMAD.MOV.U32 R16, RZ, RZ, R29 ;  /* 0x000000ffff107224 */ /* 0x000fe200078e001d */
[----:B------:R-:W-:Y:S01]  /*9f30*/  MOV R17, R28 ;  /* 0x0000001c00117202 */ /* 0x000fe20000000f00 */
[----:B0-----:R-:W-:-:S02]  /*9f40*/  IMAD.MOV.U32 R19, RZ, RZ, R4 ;  /* 0x000000ffff137224 */ /* 0x001fc400078e0004 */
[----:B------:R-:W-:Y:S01]  /*9f50*/  IMAD.MOV.U32 R18, RZ, RZ, R5 ;  /* 0x000000ffff127224 */ /* 0x000fe200078e0005 */
[----:B--2---:R-:W-:Y:S04]  /*9f60*/  STL.64 [R1+0x1080], R14 ;  /* 0x0010800e01007387 */ /* 0x004fe80000100a00 */
[----:B------:R-:W2:Y:S04]  /*9f70*/  LDL.LU R29, [R1+0x1174] ;  /* 0x00117400011d7983 */ /* 0x000ea80000300800 */
[----:B------:R-:W3:Y:S04]  /*9f80*/  LDL.LU R28, [R1+0x1170] ;  /* 0x00117000011c7983 */ /* 0x000ee80000300800 */
[----:B------:R-:W4:Y:S04]  /*9f90*/  LDL.LU R4, [R1+0x1d0] ;  /* 0x0001d00001047983 */ /* 0x000f280000300800 */
[----:B------:R-:W4:Y:S04]  /*9fa0*/  LDL.LU R5, [R1+0x1d4] ;  /* 0x0001d40001057983 */ /* 0x000f280000300800 */
[----:B------:R-:W5:Y:S04]  /*9fb0*/  LDL.LU R20, [R1+0x180] ;  /* 0x0001800001147983 */ /* 0x000f680000300800 */
[----:B------:R-:W5:Y:S04]  /*9fc0*/  LDL.LU R21, [R1+0x184] ;  /* 0x0001840001157983 */ /* 0x000f680000300800 */
[----:B----4-:R3:W-:Y:S04]  /*9fd0*/  STL.64 [R1+0x1128], R4 ;  /* 0x0011280401007387 */ /* 0x0107e80000100a00 */
[----:B------:R-:W-:Y:S04]  /*9fe0*/  STL.64 [R1+0x1090], R18 ;  /* 0x0010901201007387 */ /* 0x000fe80000100a00 */
[----:B------:R0:W-:Y:S01]  /*9ff0*/  STL.64 [R1+0x1088], R16 ;  /* 0x0010881001007387 */ /* 0x0001e20000100a00 */
[----:B---3--:R-:W-:Y:S01]  /*a000*/  IMAD.MOV.U32 R4, RZ, RZ, R28 ;  /* 0x000000ffff047224 */ /* 0x008fe200078e001c */
[----:B--2---:R-:W-:-:S02]  /*a010*/  MOV R5, R29 ;  /* 0x0000001d00057202 */ /* 0x004fc40000000f00 */
[----:B0-----:R-:W2:Y:S04]  /*a020*/  LDL.LU R16, [R1+0x10] ;  /* 0x0000100001107983 */ /* 0x001ea80000300800 */
[----:B------:R-:W2:Y:S04]  /*a030*/  LDL.LU R17, [R1+0x14] ;  /* 0x0000140001117983 */ /* 0x000ea80000300800 */
[----:B------:R-:W3:Y:S04]  /*a040*/  LDL.LU R28, [R1+0x116c] ;  /* 0x00116c00011c7983 */ /* 0x000ee80000300800 */
[----:B------:R-:W4:Y:S04]  /*a050*/  LDL.LU R29, [R1+0x1168] ;  /* 0x00116800011d7983 */ /* 0x000f280000300800 */
[----:B------:R0:W-:Y:S04]  /*a060*/  STL.64 [R1+0x1140], R4 ;  /* 0x0011400401007387 */ /* 0x0001e80000100a00 */
[----:B0-----:R-:W2:Y:S04]  /*a070*/  LDL.LU R4, [R1+0x1a0] ;  /* 0x0001a00001047983 */ /* 0x001ea80000300800 */
[----:B------:R-:W2:Y:S01]  /*a080*/  LDL.LU R5, [R1+0x1a4] ;  /* 0x0001a40001057983 */ /* 0x000ea20000300800 */
[----:B------:R-:W-:Y:S01]  /*a090*/  IMAD.MOV.U32 R19, RZ, RZ, R6 ;  /* 0x000000ffff137224 */ /* 0x000fe200078e0006 */
[----:B------:R-:W-:Y:S01]  /*a0a0*/  MOV R18, R7 ;  /* 0x0000000700127202 */ /* 0x000fe20000000f00 */
[----:B------:R-:W-:-:S02]  /*a0b0*/  IMAD.MOV.U32 R12, RZ, RZ, R0 ;  /* 0x000000ffff0c7224 */ /* 0x000fc400078e0000 */
[----:B------:R-:W-:Y:S01]  /*a0c0*/  IMAD.MOV.U32 R13, RZ, RZ, R3 ;  /* 0x000000ffff0d7224 */ /* 0x000fe200078e0003 */
[----:B--2---:R0:W-:Y:S04]  /*a0d0*/  STL.64 [R1+0x1158], R4 ;  /* 0x0011580401007387 */ /* 0x0041e80000100a00 */
[----:B0-----:R-:W5:Y:S04]  /*a0e0*/  LDL.LU R4, [R1+0x60] ;  /* 0x0000600001047983 */ /* 0x001f680000300800 */
[----:B------:R-:W5:Y:S04]  /*a0f0*/  LDL.LU R5, [R1+0x64] ;  /* 0x0000640001057983 */ /* 0x000f680000300800 */
[----:B------:R-:W5:Y:S04]  /*a100*/  LDL.LU R6, [R1+0x68] ;  /* 0x0000680001067983 */ /* 0x000f680000300800 */
[----:B------:R-:W5:Y:S04]  /*a110*/  LDL.LU R7, [R1+0x6c] ;  /* 0x00006c0001077983 */ /* 0x000f680000300800 */
[----:B------:R-:W2:Y:S04]  /*a120*/  LDL.LU R0, [R1+0x1164] ;  /* 0x0011640001007983 */ /* 0x000ea80000300800 */
[----:B------:R-:W2:Y:S04]  /*a130*/  LDL.LU R3, [R1+0x1160] ;  /* 0x0011600001037983 */ /* 0x000ea80000300800 */
[----:B------:R0:W-:Y:S04]  /*a140*/  STL.64 [R1+0x1130], R12 ;  /* 0x0011300c01007387 */ /* 0x0001e80000100a00 */
[----:B0-----:R-:W2:Y:S04]  /*a150*/  LDL.LU R12, [R1+0x80] ;  /* 0x00008000010c7983 */ /* 0x001ea80000300800 */
[----:B------:R-:W2:Y:S04]  /*a160*/  LDL.LU R13, [R1+0x84] ;  /* 0x00008400010d7983 */ /* 0x000ea80000300800 */
[----:B------:R-:W2:Y:S04]  /*a170*/  LDL.LU R14, [R1+0x88] ;  /* 0x00008800010e7983 */ /* 0x000ea80000300800 */
[----:B------:R-:W2:Y:S01]  /*a180*/  LDL.LU R15, [R1+0x8c] ;  /* 0x00008c00010f7983 */ /* 0x000ea20000300800 */
[----:B-----5:R-:W-:Y:S03]  /*a190*/  HMMA.16816.F32.BF16 R4, R8, R20, R4 ;  /* 0x000000140804723c */ /* 0x020fe60000041804 */
[----:B--2---:R-:W-:Y:S04]  /*a1a0*/  STL.64 [R1+0x1150], R14 ;  /* 0x0011500e01007387 */ /* 0x004fe80000100a00 */
        /* <DEDUP_REMOVED lines=9> */
[----:B------:R-:W5:Y:S04]  /*a240*/  LDL.LU R18, [R1+0x98] ;  /* 0x0000980001127983 */ /* 0x000f680000300800 */
[----:B------:R-:W5:Y:S04]  /*a250*/  LDL.LU R19, [R1+0x9c] ;  /* 0x00009c0001137983 */ /* 0x000f680000300800 */
[----:B------:R-:W-:Y:S04]  /*a260*/  STL.64 [R1+0x1040], R26 ;  /* 0x0010401a01007387 */ /* 0x000fe80000100a00 */
[----:B------:R0:W-:Y:S02]  /*a270*/  STL.64 [R1+0x1038], R24 ;  /* 0x0010381801007387 */ /* 0x0001e40000100a00 */
[----:B0-----:R-:W-:Y:S01]  /*a280*/  MOV R25, R4 ;  /* 0x0000000400197202 */ /* 0x001fe20000000f00 */
[----:B------:R-:W-:-:S02]  /*a290*/  IMAD.MOV.U32 R24, RZ, RZ, R5 ;  /* 0x000000ffff187224 */ /* 0x000fc400078e0005 */
[----:B------:R-:W2:Y:S01]  /*a2a0*/  LDL.LU.64 R4, [R1+0x1158] ;  /* 0x0011580001047983 */ /* 0x000ea20000300a00 */
[----:B------:R-:W-:Y:S01]  /*a2b0*/  IMAD.MOV.U32 R21, RZ, RZ, R6 ;  /* 0x000000ffff157224 */ /* 0x000fe200078e0006 */
[----:B------:R-:W-:Y:S02]  /*a2c0*/  MOV R20, R7 ;  /* 0x0000000700147202 */ /* 0x000fe40000000f00 */
[----:B--2---:R-:W-:Y:S01]  /*a2d0*/  HMMA.16816.F32.BF16 R4, R8, R4, R12 ;  /* 0x000000040804723c */ /* 0x004fe2000004180c */
[----:B------:R-:W2:Y:S04]  /*a2e0*/  LDL.LU.64 R14, [R1+0x1150] ;  /* 0x00115000010e7983 */ /* 0x000ea80000300a00 */
[----:B------:R-:W2:-:S14]  /*a2f0*/  LDL.LU.64 R12, [R1+0x1148] ;  /* 0x00114800010c7983 */ /* 0x000e9c0000300a00 */
[----:B------:R0:W-:Y:S04]  /*a300*/  STL.64 [R1+0x60], R4 ;  /* 0x0000600401007387 */ /* 0x0001e80000100a00 */
[----:B------:R-:W-:Y:S04]  /*a310*/  STL.64 [R1+0x68], R6 ;  /* 0x0000680601007387 */ /* 0x000fe80000100a00 */
[----:B0-----:R-:W2:Y:S04]  /*a320*/  LDL.LU.64 R4, [R1+0x1140] ;  /* 0x0011400001047983 */ /* 0x001ea80000300a00 */
[----:B------:R-:W2:Y:S04]  /*a330*/  LDL.LU R22, [R1+0x158] ;  /* 0x0001580001167983 */ /* 0x000ea80000300800 */
[----:B------:R-:W2:Y:S04]  /*a340*/  LDL.LU R23, [R1+0x15c] ;  /* 0x00015c0001177983 */ /* 0x000ea80000300800 */
[----:B--2---:R0:W-:Y:S04]  /*a350*/  STL.64 [R1+0x10b0], R22 ;  /* 0x0010b01601007387 */ /* 0x0041e80000100a00 */
[----:B------:R1:W-:Y:S01]  /*a360*/  STL.64 [R1+0x10a8], R20 ;  /* 0x0010a81401007387 */ /* 0x0003e20000100a00 */
[----:B0-----:R-:W-:-:S03]  /*a370*/  IMAD.MOV.U32 R22, RZ, RZ, R3 ;  /* 0x000000ffff167224 */ /* 0x001fc600078e0003 */
[----:B-1----:R-:W2:Y:S04]  /*a380*/  LDL.LU R20, [R1+0xf0] ;  /* 0x0000f00001147983 */ /* 0x002ea80000300800 */
[----:B------:R-:W2:Y:S04]  /*a390*/  LDL.LU R21, [R1+0xf4] ;  /* 0x0000f40001157983 */ /* 0x000ea80000300800 */
[----:B------:R-:W2:Y:S04]  /*a3a0*/  LDL.LU R3, [R1+0x1138] ;  /* 0x0011380001037983 */ /* 0x000ea80000300800 */
[----:B------:R-:W2:Y:S01]  /*a3b0*/  LDL.LU R23, [R1+0xfc] ;  /* 0x0000fc0001177983 */ /* 0x000ea20000300800 */
[----:B------:R-:W-:Y:S03]  /*a3c0*/  HMMA.16816.F32.BF16 R4, R8, R4, R12 ;  /* 0x000000040804723c */ /* 0x000fe6000004180c */
[----:B--2---:R-:W-:Y:S04]  /*a3d0*/  STL.64 [R1+0x10c0], R22 ;  /* 0x0010c01601007387 */ /* 0x004fe80000100a00 */
[----:B------:R0:W-:Y:S04]  /*a3e0*/  STL.64 [R1+0x10b8], R20 ;  /* 0x0010b81401007387 */ /* 0x0001e80000100a00 */
[----:B0-----:R-:W2:Y:S04]  /*a3f0*/  LDL.LU R20, [R1+0xa0] ;  /* 0x0000a00001147983 */ /* 0x001ea80000300800 */
[----:B------:R-:W2:Y:S04]  /*a400*/  LDL.LU R21, [R1+0xa4] ;  /* 0x0000a40001157983 */ /* 0x000ea80000300800 */
[----:B------:R-:W2:Y:S04]  /*a410*/  LDL.LU R22, [R1+0xa8] ;  /* 0x0000a80001167983 */ /* 0x000ea80000300800 */
[----:B------:R-:W5:Y:S04]  /*a420*/  LDL.LU.64 R12, [R1+0x1130] ;  /* 0x00113000010c7983 */ /* 0x000f680000300a00 */
[----:B------:R0:W-:Y:S04]  /*a430*/  STL.64 [R1+0x70], R4 ;  /* 0x0000700401007387 */ /* 0x0001e80000100a00 */
[----:B------:R2:W-:Y:S04]  /*a440*/  STL [R1+0x78], R6 ;  /* 0x0000780601007387 */ /* 0x0005e80000100800 */
[----:B0-----:R-:W2:Y:S01]  /*a450*/  LDL.LU.64 R4, [R1+0x1128] ;  /* 0x0011280001047983 */ /* 0x001ea20000300a00 */
[----:B------:R-:W-:Y:S01]  /*a460*/  IMAD.MOV.U32 R23, RZ, RZ, R3 ;  /* 0x000000ffff177224 */ /* 0x000fe200078e0003 */
[----:B------:R-:W-:-:S02]  /*a470*/  MOV R3, R7 ;  /* 0x0000000700037202 */ /* 0x000fc40000000f00 */
[----:B------:R-:W3:Y:S04]  /*a480*/  LDL.LU R26, [R1+0x168] ;  /* 0x00016800011a7983 */ /* 0x000ee80000300800 */
[----:B--2---:R-:W-:-:S15]  /*a490*/  HMMA.16816.F32.BF16 R4, R8, R4, R20 ;  /* 0x000000040804723c */ /* 0x004fde0000041814 */
[----:B------:R-:W-:-:S04]  /*a4a0*/  NOP ;  /* 0x0000000000007918 */ /* 0x000fc80000000000 */
[----:B------:R-:W-:Y:S04]  /*a4b0*/  STL.64 [R1+0x120], R4 ;  /* 0x0001200401007387 */ /* 0x000fe80000100a00 */
[----:B------:R0:W-:Y:S04]  /*a4c0*/  STL.64 [R1+0x128], R6 ;  /* 0x0001280601007387 */ /* 0x0001e80000100a00 */
[----:B------:R-:W3:Y:S04]  /*a4d0*/  LDL.LU R27, [R1+0x16c] ;  /* 0x00016c00011b7983 */ /* 0x000ee80000300800 */
[----:B0-----:R-:W2:Y:S01]  /*a4e0*/  LDL.LU R7, [R1+0x220] ;  /* 0x0002200001077983 */ /* 0x001ea20000300800 */
[----:B-----5:R-:W-:Y:S03]  /*a4f0*/  HMMA.16816.F32.BF16 R20, R8, R12, R16 ;  /* 0x0000000c0814723c */ /* 0x020fe60000041810 */
[----:B------:R-:W0:Y:S04]  /*a500*/  LDSM.16.M88.4 R16, [R2+UR6+0x15080] ;  /* 0x015080060210783b */ /* 0x000e280008000200 */
[----:B---3--:R-:W-:Y:S04]  /*a510*/  STL.64 [R1+0x10d0], R26 ;  /* 0x0010d01a01007387 */ /* 0x008fe80000100a00 */
[----:B------:R1:W-:Y:S04]  /*a520*/  STL.64 [R1+0x10c8], R24 ;  /* 0x0010c81801007387 */ /* 0x0003e80000100a00 */
[----:B-1----:R-:W3:Y:S04]  /*a530*/  LDL.LU R24, [R1+0xd0] ;  /* 0x0000d00001187983 */ /* 0x002ee80000300800 */
[----:B------:R-:W3:Y:S04]  /*a540*/  LDL.LU R25, [R1+0xd4] ;  /* 0x0000d40001197983 */ /* 0x000ee80000300800 */
[----:B------:R-:W5:Y:S04]  /*a550*/  LDL.LU R26, [R1+0xd8] ;  /* 0x0000d800011a7983 */ /* 0x000f680000300800 */
[----:B------:R-:W5:Y:S01]  /*a560*/  LDL.LU R27, [R1+0xdc] ;  /* 0x0000dc00011b7983 */ /* 0x000f620000300800 */
[----:B0-----:R-:W-:-:S02]  /*a570*/  IMAD.MOV.U32 R12, RZ, RZ, R16 ;  /* 0x000000ffff0c7224 */ /* 0x001fc400078e0010 */
[----:B------:R-:W-:Y:S01]  /*a580*/  IMAD.MOV.U32 R6, RZ, RZ, R17 ;  /* 0x000000ffff067224 */ /* 0x000fe200078e0011 */
[----:B-----5:R-:W-:Y:S04]  /*a590*/  STL.64 [R1+0x10e0], R26 ;  /* 0x0010e01a01007387 */ /* 0x020fe80000100a00 */
[----:B---3--:R-:W-:Y:S04]  /*a5a0*/  STL.64 [R1+0x10d8], R24 ;  /* 0x0010d81801007387 */ /* 0x008fe80000100a00 */
[----:B------:R-:W-:Y:S04]  /*a5b0*/  STL.64 [R1+0x90], R20 ;  /* 0x0000901401007387 */ /* 0x000fe80000100a00 */
[----:B------:R-:W-:Y:S04]  /*a5c0*/  STL.64 [R1+0x98], R22 ;  /* 0x0000981601007387 */ /* 0x000fe80000100a00 */
[----:B------:R-:W-:Y:S04]  /*a5d0*/  STL.64 [R1+0xa8], R18 ;  /* 0x0000a81201007387 */ /* 0x000fe80000100a00 */
[----:B------:R-:W0:Y:S04]  /*a5e0*/  LDSM.16.M88.4 R16, [R2+UR6+0x15880] ;  /* 0x015880060210783b */ /* 0x000e280008000200 */
[----:B------:R-:W-:Y:S04]  /*a5f0*/  LDSM.16.M88.4 R24, [R2+UR6+0x16080] ;  /* 0x016080060218783b */ /* 0x000fe80008000200 */
[----:B------:R-:W-:Y:S01]  /*a600*/  LDSM.16.M88.4 R20, [R2+UR6+0x16880] ;  /* 0x016880060214783b */ /* 0x000fe20008000200 */
[----:B0-----:R-:W-:-:S03]  /*a610*/  MOV R5, R16 ;  /* 0x0000001000057202 */ /* 0x001fc60000000f00 */
[----:B------:R-:W-:Y:S01]  /*a620*/  STL.64 [R1+0xc8], R18 ;  /* 0x0000c81201007387 */ /* 0x000fe20000100a00 */
[----:B------:R-:W-:-:S03]  /*a630*/  IMAD.MOV.U32 R4, RZ, RZ, R17 ;  /* 0x000000ffff047224 */ /* 0x000fc600078e0011 */
[----:B------:R-:W0:Y:S04]  /*a640*/  LDSM.16.M88.4 R16, [R2+UR6+0x17080] ;  /* 0x017080060210783b */ /* 0x000e280008000200 */
[----:B0-----:R-:W-:Y:S04]  /*a650*/  STL.64 [R1+0x1118], R18 ;  /* 0x0011181201007387 */ /* 0x001fe80000100a00 */
[----:B------:R0:W-:Y:S02]  /*a660*/  STL.64 [R1+0x1110], R16 ;  /* 0x0011101001007387 */ /* 0x0001e40000100a00 */
[----:B0-----:R-:W-:-:S02]  /*a670*/  IMAD.MOV.U32 R16, RZ, RZ, R12 ;  /* 0x000000ffff107224 */ /* 0x001fc400078e000c */
[----:B------:R-:W0:Y:S04]  /*a680*/  LDSM.16.M88.4 R12, [R2+UR6+0x17880] ;  /* 0x01788006020c783b */ /* 0x000e280008000200 */
[----:B0-----:R-:W-:Y:S04]  /*a690*/  STL.64 [R1+0x1100], R14 ;  /* 0x0011000e01007387 */ /* 0x001fe80000100a00 */
[----:B------:R0:W-:Y:S02]  /*a6a0*/  STL.64 [R1+0x10f8], R12 ;  /* 0x0010f80c01007387 */ /* 0x0001e40000100a00 */
[----:B0-----:R-:W-:-:S02]  /*a6b0*/  IMAD.MOV.U32 R12, RZ, RZ, R5 ;  /* 0x000000ffff0c7224 */ /* 0x001fc400078e0005 */
[----:B------:R-:W-:-:S05]  /*a6c0*/  IMAD.MOV.U32 R13, RZ, RZ, R4 ;  /* 0x000000ffff0d7224 */ /* 0x000fca00078e0004 */
[----:B------:R0:W-:Y:S04]  /*a6d0*/  STL.64 [R1+0x1120], R12 ;  /* 0x0011200c01007387 */ /* 0x0001e80000100a00 */
[----:B0-----:R-:W3:Y:S04]  /*a6e0*/  LDL.LU R12, [R1+0x130] ;  /* 0x00013000010c7983 */ /* 0x001ee80000300800 */
[----:B------:R-:W3:Y:S04]  /*a6f0*/  LDL.LU R13, [R1+0x134] ;  /* 0x00013400010d7983 */ /* 0x000ee80000300800 */
[----:B------:R-:W3:Y:S04]  /*a700*/  LDL.LU R14, [R1+0x138] ;  /* 0x00013800010e7983 */ /* 0x000ee80000300800 */
[----:B------:R-:W3:Y:S01]  /*a710*/  LDL.LU R15, [R1+0x13c] ;  /* 0x00013c00010f7983 */ /* 0x000ee20000300800 */
[----:B------:R-:W-:-:S03]  /*a720*/  MOV R17, R6 ;  /* 0x0000000600117202 */ /* 0x000fc60000000f00 */
[----:B--2---:R-:W0:Y:S04]  /*a730*/  LDSM.16.MT88.4 R4, [R7+0xe000] ;  /* 0x00e000000704783b */ /* 0x004e280000004200 */
[----:B------:R-:W-:Y:S04]  /*a740*/  STL.64 [R1+0x108], R26 ;  /* 0x0001081a01007387 */ /* 0x000fe80000100a00 */
[----:B------:R1:W-:Y:S04]  /*a750*/  STL.64 [R1+0x1108], R24 ;  /* 0x0011081801007387 */ /* 0x0003e80000100a00 */
[----:B-1----:R-:W2:Y:S04]  /*a760*/  LDL.LU R24, [R1+0xb0] ;  /* 0x0000b00001187983 */ /* 0x002ea80000300800 */
[----:B------:R-:W2:Y:S04]  /*a770*/  LDL.LU R25, [R1+0xb4] ;  /* 0x0000b40001197983 */ /* 0x000ea80000300800 */
[----:B------:R-:W2:Y:S04]  /*a780*/  LDL.LU R26, [R1+0xb8] ;  /* 0x0000b800011a7983 */ /* 0x000ea80000300800 */
[----:B------:R-:W2:Y:S04]  /*a790*/  LDL.LU R27, [R1+0xbc] ;  /* 0x0000bc00011b7983 */ /* 0x000ea80000300800 */
[----:B0-----:R-:W-:Y:S04]  /*a7a0*/  STL.64 [R1+0x10f0], R6 ;  /* 0x0010f00601007387 */ /* 0x001fe80000100a00 */
[----:B------:R0:W-:Y:S04]  /*a7b0*/  STL.64 [R1+0x10e8], R4 ;  /* 0x0010e80401007387 */ /* 0x0001e80000100a00 */
[----:B0-----:R-:W5:Y:S04]  /*a7c0*/  LDL.LU R4, [R1+0xe0] ;  /* 0x0000e00001047983 */ /* 0x001f680000300800 */
[----:B------:R-:W5:Y:S04]  /*a7d0*/  LDL.LU R5, [R1+0xe4] ;  /* 0x0000e40001057983 */ /* 0x000f680000300800 */
[----:B------:R-:W5:Y:S04]  /*a7e0*/  LDL.LU R6, [R1+0xe8] ;  /* 0x0000e80001067983 */ /* 0x000f680000300800 */
[----:B------:R-:W5:Y:S04]  /*a7f0*/  LDL.LU R7, [R1+0xec] ;  /* 0x0000ec0001077983 */ /* 0x000f680000300800 */
[----:B------:R-:W-:Y:S01]  /*a800*/  STL.64 [R1+0x198], R22 ;  /* 0x0001981601007387 */ /* 0x000fe20000100a00 */
[----:B---3--:R-:W-:Y:S03]  /*a810*/  HMMA.16816.F32.BF16 R16, R8, R16, R12 ;  /* 0x000000100810723c */ /* 0x008fe6000004180c */
[----:B------:R-:W2:-:S15]  /*a820*/  LDL.LU.64 R12, [R1+0x1120] ;  /* 0x00112000010c7983 */ /* 0x000e9e0000300a00 */
[----:B------:R-:W-:Y:S01]  /*a830*/  NOP ;  /* 0x0000000000007918 */ /* 0x000fe20000000000 */
[----:B------:R-:W-:Y:S04]  /*a840*/  STL.64 [R1+0x80], R16 ;  /* 0x0000801001007387 */ /* 0x000fe80000100a00 */
[----:B------:R0:W-:Y:S04]  /*a850*/  STL.64 [R1+0x88], R18 ;  /* 0x0000881201007387 */ /* 0x0001e80000100a00 */
[----:B0-----:R-:W3:Y:S04]  /*a860*/  LDL.LU.64 R18, [R1+0x1118] ;  /* 0x0011180001127983 */ /* 0x001ee80000300a00 */
[----:B------:R-:W4:Y:S01]  /*a870*/  LDL.LU.64 R16, [R1+0x1110] ;  /* 0x0011100001107983 */ /* 0x000f220000300a00 */
[----:B--2---:R-:W-:Y:S03]  /*a880*/  HMMA.16816.F32.BF16 R12, R8, R12, R24 ;  /* 0x0000000c080c723c */ /* 0x004fe60000041818 */
[----:B---3--:R-:W-:Y:S04]  /*a890*/  STL.64 [R1+0x1e8], R18 ;  /* 0x0001e81201007387 */ /* 0x008fe80000100a00 */
[----:B------:R-:W5:-:S12]  /*a8a0*/  LDL.LU.64 R24, [R1+0x1108] ;  /* 0x0011080001187983 */ /* 0x000f580000300a00 */
[----:B------:R-:W-:Y:S04]  /*a8b0*/  STL.64 [R1+0xb0], R12 ;  /* 0x0000b00c01007387 */ /* 0x000fe80000100a00 */
[----:B------:R0:W-:Y:S04]  /*a8c0*/  STL.64 [R1+0xb8], R14 ;  /* 0x0000b80e01007387 */ /* 0x0001e80000100a00 */
[----:B0-----:R-:W2:Y:S04]  /*a8d0*/  LDL.LU.64 R14, [R1+0x1100] ;  /* 0x00110000010e7983 */ /* 0x001ea80000300a00 */
[----:B------:R-:W3:Y:S01]  /*a8e0*/  LDL.LU.64 R12, [R1+0x10f8] ;  /* 0x0010f800010c7983 */ /* 0x000ee20000300a00 */
[C---:B-----5:R-:W-:Y:S03]  /*a8f0*/  HMMA.16816.F32.BF16 R24, R8.reuse, R24, R4 ;  /* 0x000000180818723c */ /* 0x060fe60000041804 */
[----:B--2---:R-:W-:Y:S04]  /*a900*/  STL.64 [R1+0x1f8], R14 ;  /* 0x0001f80e01007387 */ /* 0x004fe80000100a00 */
[----:B------:R-:W2:Y:S04]  /*a910*/  LDL.LU.64 R6, [R1+0x10f0] ;  /* 0x0010f00001067983 */ /* 0x000ea80000300a00 */
[----:B------:R-:W2:Y:S08]  /*a920*/  LDL.LU.64 R4, [R1+0x10e8] ;  /* 0x0010e80001047983 */ /* 0x000eb00000300a00 */
[----:B------:R-:W-:Y:S04]  /*a930*/  STL.64 [R1+0xe0], R24 ;  /* 0x0000e01801007387 */ /* 0x000fe80000100a00 */
[----:B------:R0:W-:Y:S04]  /*a940*/  STL.64 [R1+0xe8], R26 ;  /* 0x0000e81a01007387 */ /* 0x0001e80000100a00 */
[----:B0-----:R-:W5:Y:S04]  /*a950*/  LDL.LU.64 R26, [R1+0x10e0] ;  /* 0x0010e000011a7983 */ /* 0x001f680000300a00 */
[----:B------:R-:W5:Y:S02]  /*a960*/  LDL.LU.64 R24, [R1+0x10d8] ;  /* 0x0010d80001187983 */ /* 0x000f640000300a00 */
[----:B-----5:R-:W-:Y:S02]  /*a970*/  HMMA.16816.F32.BF16 R20, R8, R20, R24 ;  /* 0x000000140814723c */ /* 0x020fe40000041818 */
[----:B------:R-:W5:Y:S04]  /*a980*/  LDL.LU.64 R26, [R1+0x10d0] ;  /* 0x0010d000011a7983 */ /* 0x000f680000300a00 */
[----:B------:R-:W2:-:S13]  /*a990*/  LDL.LU.64 R24, [R1+0x10c8] ;  /* 0x0010c80001187983 */ /* 0x000e9a0000300a00 */
[----:B------:R-:W-:Y:S04]  /*a9a0*/  STL.64 [R1+0xd0], R20 ;  /* 0x0000d01401007387 */ /* 0x000fe80000100a00 */
[----:B------:R0:W-:Y:S04]  /*a9b0*/  STL.64 [R1+0xd8], R22 ;  /* 0x0000d81601007387 */ /* 0x0001e80000100a00 */
[----:B0-----:R-:W4:Y:S04]  /*a9c0*/  LDL.LU.64 R22, [R1+0x10c0] ;  /* 0x0010c00001167983 */ /* 0x001f280000300a00 */
[----:B------:R-:W4:Y:S02]  /*a9d0*/  LDL.LU.64 R20, [R1+0x10b8] ;  /* 0x0010b80001147983 */ /* 0x000f240000300a00 */
[----:B----4-:R-:W-:Y:S02]  /*a9e0*/  HMMA.16816.F32.BF16 R16, R8, R16, R20 ;  /* 0x000000100810723c */ /* 0x010fe40000041814 */
[----:B------:R-:W4:Y:S04]  /*a9f0*/  LDL.LU.64 R22, [R1+0x10b0] ;  /* 0x0010b00001167983 */ /* 0x000f280000300a00 */
[----:B------:R-:W2:-:S13]  /*aa00*/  LDL.LU.64 R20, [R1+0x10a8] ;  /* 0x0010a80001147983 */ /* 0x000e9a0000300a00 */
[----:B------:R-:W-:Y:S04]  /*aa10*/  STL.64 [R1+0xf0], R16 ;  /* 0x0000f01001007387 */ /* 0x000fe80000100a00 */
[----:B------:R0:W-:Y:S04]  /*aa20*/  STL.64 [R1+0xf8], R18 ;  /* 0x0000f81201007387 */ /* 0x0001e80000100a00 */
[----:B0-----:R-:W3:Y:S04]  /*aa30*/  LDL.LU.64 R18, [R1+0x10a0] ;  /* 0x0010a00001127983 */ /* 0x001ee80000300a00 */
[----:B------:R-:W3:Y:S02]  /*aa40*/  LDL.LU.64 R16, [R1+0x1098] ;  /* 0x0010980001107983 */ /* 0x000ee40000300a00 */
[----:B---3--:R-:W-:Y:S02]  /*aa50*/  HMMA.16816.F32.BF16 R8, R8, R12, R16 ;  /* 0x0000000c0808723c */ /* 0x008fe40000041810 */
[----:B------:R-:W2:Y:S04]  /*aa60*/  LDL.LU.64 R18, [R1+0x1090] ;  /* 0x0010900001127983 */ /* 0x000ea80000300a00 */
[----:B------:R-:W2:Y:S04]  /*aa70*/  LDL.LU.64 R16, [R1+0x1088] ;  /* 0x0010880001107983 */ /* 0x000ea80000300a00 */
[----:B------:R-:W2:Y:S09]  /*aa80*/  LDL.LU.64 R14, [R1+0x1080] ;  /* 0x00108000010e7983 */ /* 0x000eb20000300a00 */
[----:B------:R-:W-:Y:S04]  /*aa90*/  STL.64 [R1+0x130], R8 ;  /* 0x0001300801007387 */ /* 0x000fe80000100a00 */
[----:B------:R-:W-:Y:S01]  /*aaa0*/  STL.64 [R1+0x138], R10 ;  /* 0x0001380a01007387 */ /* 0x000fe20000100a00 */
[----:B--2---:R-:W-:Y:S03]  /*aab0*/  HMMA.16816.F32.BF16 R12, R4, R14, R16 ;  /* 0x0000000e040c723c */ /* 0x004fe60000041810 */
[----:B------:R-:W2:-:S15]  /*aac0*/  LDL.LU.64 R18, [R1+0x1078] ;  /* 0x0010780001127983 */ /* 0x000e9e0000300a00 */
[----:B------:R-:W-:Y:S01]  /*aad0*/  NOP ;  /* 0x0000000000007918 */ /* 0x000fe20000000000 */
[----:B------:R-:W-:Y:S04]  /*aae0*/  STL.64 [R1+0x50], R12 ;  /* 0x0000500c01007387 */ /* 0x000fe80000100a00 */
[----:B------:R0:W-:Y:S04]  /*aaf0*/  STL.64 [R1+0x58], R14 ;  /* 0x0000580e01007387 */ /* 0x0001e80000100a00 */
[----:B0-----:R-:W2:Y:S04]  /*ab00*/  LDL.LU.64 R14, [R1+0x1070] ;  /* 0x00107000010e7983 */ /* 0x001ea80000300a00 */
[----:B------:R-:W2:Y:S01]  /*ab10*/  LDL.LU.64 R12, [R1+0x1068] ;  /* 0x00106800010c7983 */ /* 0x000ea20000300a00 */
[----:B------:R-:W-:Y:S01]  /*ab20*/  IMAD.MOV.U32 R11, RZ, RZ, R28 ;  /* 0x000000ffff0b7224 */ /* 0x000fe200078e001c */
[----:B--2---:R-:W-:Y:S02]  /*ab30*/  HMMA.16816.F32.BF16 R12, R4, R18, R12 ;  /* 0x00000012040c723c */ /* 0x004fe4000004180c */
[----:B------:R-:W4:Y:S04]  /*ab40*/  LDL.LU.64 R18, [R1+0x1060] ;  /* 0x0010600001127983 */ /* 0x000f280000300a00 */
[----:B------:R-:W4:-:S13]  /*ab50*/  LDL.LU.64 R16, [R1+0x1058] ;  /* 0x0010580001107983 */ /* 0x000f1a0000300a00 */
[----:B------:R-:W-:Y:S01]  /*ab60*/  IMAD.MOV.U32 R28, RZ, RZ, R13 ;  /* 0x000000ffff1c7224 */ /* 0x000fe200078e000d */
[----:B------:R-:W-:Y:S04]  /*ab70*/  STL [R1+0x40], R12 ;  /* 0x0000400c01007387 */ /* 0x000fe80000100800 */
[----:B------:R0:W-:Y:S04]  /*ab80*/  STL.64 [R1+0x48], R14 ;  /* 0x0000480e01007387 */ /* 0x0001e80000100a00 */
[----:B------:R1:W-:Y:S01]  /*ab90*/  STL [R1+0x1018], R28 ;  /* 0x0010181c01007387 */ /* 0x0003e20000100800 */
[----:B0-----:R-:W-:Y:S01]  /*aba0*/  IMAD.MOV.U32 R14, RZ, RZ, R21 ;  /* 0x000000ffff0e7224 */ /* 0x001fe200078e0015 */
[----:B------:R-:W-:-:S02]  /*abb0*/  MOV R15, R20 ;  /* 0x00000014000f7202 */ /* 0x000fc40000000f00 */
[----:B-1----:R-:W2:Y:S01]  /*abc0*/  LDL R28, [R1+0x244] ;  /* 0x00024400011c7983 */ /* 0x002ea20000100800 */
[----:B----4-:R-:W-:Y:S03]  /*abd0*/  HMMA.16816.F32.BF16 R16, R4, R22, R16 ;  /* 0x000000160410723c */ /* 0x010fe60000041810 */
[----:B------:R-:W5:Y:S04]  /*abe0*/  LDL.LU.64 R22, [R1+0x1050] ;  /* 0x0010500001167983 */ /* 0x000f680000300a00 */
[----:B------:R-:W5:Y:S01]  /*abf0*/  LDL.LU.64 R20, [R1+0x1048] ;  /* 0x0010480001147983 */ /* 0x000f620000300a00 */
[----:B------:R-:W-:Y:S01]  /*ac00*/  MOV R12, R25 ;  /* 0x00000019000c7202 */ /* 0x000fe20000000f00 */
[----:B------:R-:W-:-:S10]  /*ac10*/  IMAD.MOV.U32 R13, RZ, RZ, R24 ;  /* 0x000000ffff0d7224 */ /* 0x000fd400078e0018 */
[----:B------:R-:W-:Y:S04]  /*ac20*/  STL [R1+0x20], R16 ;  /* 0x0000201001007387 */ /* 0x000fe80000100800 */
[----:B------:R0:W-:Y:S04]  /*ac30*/  STL.64 [R1+0x28], R18 ;  /* 0x0000281201007387 */ /* 0x0001e80000100a00 */
[----:B0-----:R-:W3:Y:S01]  /*ac40*/  LDL.LU R18, [R1+0x178] ;  /* 0x0001780001127983 */ /* 0x001ee20000300800 */
[----:B-----5:R-:W-:Y:S03]  /*ac50*/  HMMA.16816.F32.BF16 R20, R4, R26, R20 ;  /* 0x0000001a0414723c */ /* 0x020fe60000041814 */
[----:B------:R-:W3:Y:S04]  /*ac60*/  LDL.LU.64 R26, [R1+0x1040] ;  /* 0x00104000011a7983 */ /* 0x000ee80000300a00 */
[----:B------:R-:W3:Y:S01]  /*ac70*/  LDL.LU.64 R24, [R1+0x1038] ;  /* 0x0010380001187983 */ /* 0x000ee20000300a00 */
[----:B------:R-:W-:-:S02]  /*ac80*/  IMAD.MOV.U32 R19, RZ, RZ, R0 ;  /* 0x000000ffff137224 */ /* 0x000fc400078e0000 */
[----:B------:R-:W0:Y:S01]  /*ac90*/  S2R R0, SR_TID.X ;  /* 0x0000000000007919 */ /* 0x000e220000002100 */
[----:B------:R-:W-:Y:S01]  /*aca0*/  MOV R10, R29 ;  /* 0x0000001d000a7202 */ /* 0x000fe20000000f00 */
[----:B------:R-:W-:-:S06]  /*acb0*/  IMAD.MOV.U32 R29, RZ, RZ, R17 ;  /* 0x000000ffff1d7224 */ /* 0x000fcc00078e0011 */
[----:B------:R-:W-:Y:S01]  /*acc0*/  HMMA.16816.F32.BF16 R8, R4, R10, R12 ;  /* 0x0000000a0408723c */ /* 0x000fe2000004180c */
[----:B------:R-:W-:Y:S04]  /*acd0*/  STL.64 [R1+0x10], R20 ;  /* 0x0000101401007387 */ /* 0x000fe80000100a00 */
[----:B------:R1:W-:Y:S04]  /*ace0*/  STL.64 [R1+0x18], R22 ;  /* 0x0000181601007387 */ /* 0x0003e80000100a00 */
[----:B-1----:R-:W4:Y:S04]  /*acf0*/  LDL.LU R22, [R1+0x1a8] ;  /* 0x0001a80001167983 */ /* 0x002f280000300800 */
[----:B------:R-:W4:Y:S01]  /*ad00*/  LDL.LU R23, [R1+0x1ac] ;  /* 0x0001ac0001177983 */ /* 0x000f220000300800 */
[----:B0-----:R-:W-:-:S04]  /*ad10*/  SHF.L.U32 R0, R0, 0x1, RZ ;  /* 0x0000000100007819 */ /* 0x001fc800000006ff */
[----:B------:R-:W-:-:S04]  /*ad20*/  LOP3.LUT R0, R0, 0x6, RZ, 0xc0, !PT ;  /* 0x0000000600007812 */ /* 0x000fc800078ec0ff */
[----:B------:R-:W-:-:S04]  /*ad30*/  IADD3 R0, P5, PT, R0, UR4, RZ ;  /* 0x0000000400007c10 */ /* 0x000fc8000ffbe0ff */
[----:B------:R-:W-:-:S04]  /*ad40*/  LOP3.LUT R12, R0, 0x79, RZ, 0xfc, !PT ;  /* 0x00000079000c7812 */ /* 0x000fc800078efcff */
[----:B--2---:R-:W-:Y:S01]  /*ad50*/  ISETP.GT.U32.AND P3, PT, R12, R28, PT ;  /* 0x0000001c0c00720c */ /* 0x004fe20003f64070 */
[----:B---3--:R-:W-:-:S15]  /*ad60*/  HMMA.16816.F32.BF16 R16, R4, R18, R24 ;  /* 0x000000120410723c */ /* 0x008fde0000041818 */
[----:B------:R-:W-:-:S04]  /*ad70*/  NOP ;  /* 0x0000000000007918 */ /* 0x000fc80000000000 */
[----:B------:R-:W-:Y:S04]  /*ad80*/  STL.64 [R1], R16 ;  /* 0x0000001001007387 */ /* 0x000fe80000100a00 */
[----:B------:R0:W-:Y:S04]  /*ad90*/  STL.64 [R1+0x8], R18 ;  /* 0x0000081201007387 */ /* 0x0001e80000100a00 */
[----:B0-----:R-:W2:Y:S04]  /*ada0*/  LDL.LU R18, [R1+0x1b8] ;  /* 0x0001b80001127983 */ /* 0x001ea80000300800 */
[----:B------:R-:W2:Y:S04]  /*adb0*/  LDL.LU R19, [R1+0x1bc] ;  /* 0x0001bc0001137983 */ /* 0x000ea80000300800 */
[----:B------:R-:W2:Y:S04]  /*adc0*/  LDL.LU R24, [R1+0x70] ;  /* 0x0000700001187983 */ /* 0x000ea80000300800 */
[----:B------:R-:W2:Y:S04]  /*add0*/  LDL.LU R25, [R1+0x74] ;  /* 0x0000740001197983 */ /* 0x000ea80000300800 */
[----:B------:R-:W2:Y:S04]  /*ade0*/  LDL.LU R26, [R1+0x78] ;  /* 0x00007800011a7983 */ /* 0x000ea80000300800 */
[----:B------:R0:W-:Y:S04]  /*adf0*/  STL [R1+0x1004], R10 ;  /* 0x0010040a01007387 */ /* 0x0001e80000100800 */
[----:B------:R1:W-:Y:S01]  /*ae00*/  STL [R1+0x1000], R11 ;  /* 0x0010000b01007387 */ /* 0x0003e20000100800 */
[----:B0-----:R-:W-:-:S04]  /*ae10*/  LOP3.LUT R10, R28, 0x8, RZ, 0xfc, !PT ;  /* 0x000000081c0a7812 */ /* 0x001fc800078efcff */
[----:B------:R-:W-:Y:S02]  /*ae20*/  ISETP.GT.U32.AND P2, PT, R12, R10, PT ;  /* 0x0000000a0c00720c */ /* 0x000fe40003f44070 */
[----:B------:R-:W4:Y:S04]  /*ae30*/  LDL.LU R12, [R1+0x60] ;  /* 0x00006000010c7983 */ /* 0x000f280000300800 */
[----:B------:R-:W4:Y:S04]  /*ae40*/  LDL.LU R13, [R1+0x64] ;  /* 0x00006400010d7983 */ /* 0x000f280000300800 */
[----:B------:R-:W4:Y:S04]  /*ae50*/  LDL.LU R14, [R1+0x68] ;  /* 0x00006800010e7983 */ /* 0x000f280000300800 */
[----:B------:R-:W4:Y:S01]  /*ae60*/  LDL.LU R15, [R1+0x6c] ;  /* 0x00006c00010f7983 */ /* 0x000f220000300800 */
[C---:B------:R-:W-:Y:S01]  /*ae70*/  LOP3.LUT R2, R0.reuse, 0x70, RZ, 0xfc, !PT ;  /* 0x0000007000027812 */ /* 0x040fe200078efcff */
[----:B------:R-:W-:Y:S01]  /*ae80*/  IMAD.MOV.U32 R27, RZ, RZ, R3 ;  /* 0x000000ffff1b7224 */ /* 0x000fe200078e0003 */
[----:B------:R-:W-:Y:S01]  /*ae90*/  LOP3.LUT R3, R0, 0x71, RZ, 0xfc, !PT ;  /* 0x0000007100037812 */ /* 0x000fe200078efcff */
[----:B-1----:R-:W-:Y:S01]  /*aea0*/  IMAD.X R11, RZ, RZ, UR5, P5 ;  /* 0x00000005ff0b7e24 */ /* 0x002fe2000a8e06ff */
[----:B------:R-:W-:-:S02]  /*aeb0*/  ISETP.GT.U32.AND P6, PT, R2, R28, PT ;  /* 0x0000001c0200720c */ /* 0x000fc40003fc4070 */
[----:B------:R-:W-:Y:S02]  /*aec0*/  ISETP.GT.U32.AND P1, PT, R2, R10, PT ;  /* 0x0000000a0200720c */ /* 0x000fe40003f24070 */
[C---:B------:R-:W-:Y:S02]  /*aed0*/  ISETP.GT.U32.AND P0, PT, R3.reuse, R28, PT ;  /* 0x0000001c0300720c */ /* 0x040fe40003f04070 */
[----:B------:R-:W-:Y:S02]  /*aee0*/  ISETP.GT.U32.AND P4, PT, R3, R10, PT ;  /* 0x0000000a0300720c */ /* 0x000fe40003f84070 */
[C---:B------:R-:W-:Y:S02]  /*aef0*/  ISETP.GT.U32.AND.EX P6, PT, R11.reuse, RZ, PT, P6 ;  /* 0x000000ff0b00720c */ /* 0x040fe40003fc4160 */
[----:B------:R-:W-:Y:S02]  /*af00*/  LOP3.LUT R3, R0, 0x78, RZ, 0xfc, !PT ;  /* 0x0000007800037812 */ /* 0x000fe400078efcff */
[----:B------:R-:W-:-:S02]  /*af10*/  ISETP.GT.U32.AND.EX P1, PT, R11, RZ, PT, P1 ;  /* 0x000000ff0b00720c */ /* 0x000fc40003f24110 */
[----:B------:R-:W-:Y:S01]  /*af20*/  ISETP.GT.U32.AND P5, PT, R3, R28, PT ;  /* 0x0000001c0300720c */ /* 0x000fe20003fa4070 */
[----:B----4-:R-:W-:-:S15]  /*af30*/  HMMA.16816.F32.BF16 R12, R4, R22, R12 ;  /* 0x00000016040c723c */ /* 0x010fde000004180c */
[----:B------:R-:W-:-:S04]  /*af40*/  NOP ;  /* 0x0000000000007918 */ /* 0x000fc80000000000 */
[----:B------:R-:W-:Y:S04]  /*af50*/  STL.64 [R1+0x1010], R14 ;  /* 0x0010100e01007387 */ /* 0x000fe80000100a00 */
[----:B------:R0:W-:Y:S04]  /*af60*/  STL.64 [R1+0x1008], R12 ;  /* 0x0010080c01007387 */ /* 0x0001e80000100a00 */
[----:B------:R-:W-:Y:S01]  /*af70*/  STL [R1+0x30], R11 ;  /* 0x0000300b01007387 */ /* 0x000fe20000100800 */
[----:B0-----:R-:W-:Y:S02]  /*af80*/  SEL R12, RZ, 0x7fff8, !P6 ;  /* 0x0007fff8ff0c7807 */ /* 0x001fe40007000000 */
[----:B------:R-:W-:-:S02]  /*af90*/  ISETP.GT.U32.AND P6, PT, R3, R10, PT ;  /* 0x0000000a0300720c */ /* 0x000fc40003fc4070 */
[----:B------:R-:W-:Y:S01]  /*afa0*/  SEL R3, RZ, 0x1fffe, !P1 ;  /* 0x0001fffeff037807 */ /* 0x000fe20004800000 */
[----:B------:R-:W-:Y:S04]  /*afb0*/  STL [R1+0x104], R12 ;  /* 0x0001040c01007387 */ /* 0x000fe80000100800 */
[----:B------:R-:W3:Y:S04]  /*afc0*/  LDL.LU R22, [R1+0xa8] ;  /* 0x0000a80001167983 */ /* 0x000ee80000300800 */
[----:B------:R-:W-:Y:S04]  /*afd0*/  STL [R1+0xa0], R3 ;  /* 0x0000a00301007387 */ /* 0x000fe80000100800 */
[----:B------:R-:W3:Y:S04]  /*afe0*/  LDL.LU R23, [R1+0xac] ;  /* 0x0000ac0001177983 */ /* 0x000ee80000300800 */
[----:B---3--:R0:W-:Y:S04]  /*aff0*/  STL.64 [R1+0x1020], R22 ;  /* 0x0010201601007387 */ /* 0x0081e80000100a00 */
[----:B0-----:R-:W3:Y:S04]  /*b000*/  LDL.LU R22, [R1+0x1c8] ;  /* 0x0001c80001167983 */ /* 0x001ee80000300800 */
[----:B------:R-:W3:Y:S04]  /*b010*/  LDL.LU R23, [R1+0x1cc] ;  /* 0x0001cc0001177983 */ /* 0x000ee80000300800 */
[----:B------:R-:W4:Y:S04]  /*b020*/  LDL.LU R12, [R1+0x80] ;  /* 0x00008000010c7983 */ /* 0x000f280000300800 */
[----:B------:R-:W4:Y:S04]  /*b030*/  LDL.LU R13, [R1+0x84] ;  /* 0x00008400010d7983 */ /* 0x000f280000300800 */
[----:B------:R-:W5:Y:S04]  /*b040*/  LDL.LU R14, [R1+0x88] ;  /* 0x00008800010e7983 */ /* 0x000f680000300800 */
[----:B------:R-:W5:Y:S01]  /*b050*/  LDL.LU R15, [R1+0x8c] ;  /* 0x00008c00010f7983 */ /* 0x000f620000300800 */
[----:B------:R-:W-:-:S02]  /*b060*/  ISETP.GT.U32.AND.EX P4, PT, R11, RZ, PT, P4 ;  /* 0x000000ff0b00720c */ /* 0x000fc40003f84140 */
[C---:B------:R-:W-:Y:S02]  /*b070*/  ISETP.GT.U32.AND.EX P0, PT, R11.reuse, RZ, PT, P0 ;  /* 0x000000ff0b00720c */ /* 0x040fe40003f04100 */
[----:B------:R-:W-:Y:S02]  /*b080*/  SEL R3, RZ, 0x1, !P4 ;  /* 0x00000001ff037807 */ /* 0x000fe40006000000 */
[----:B------:R-:W-:Y:S01]  /*b090*/  SEL R20, RZ, 0x4, !P0 ;  /* 0x00000004ff147807 */ /* 0x000fe20004000000 */
[----:B-----5:R-:W-:Y:S04]  /*b0a0*/  STL.64 [R1+0x1030], R14 ;  /* 0x0010300e01007387 */ /* 0x020fe80000100a00 */
[----:B----4-:R0:W-:Y:S04]  /*b0b0*/  STL.64 [R1+0x1028], R12 ;  /* 0x0010280c01007387 */ /* 0x0101e80000100a00 */
[----:B0-----:R-:W3:Y:S04]  /*b0c0*/  LDL.LU R12, [R1+0x90] ;  /* 0x00009000010c7983 */ /* 0x001ee80000300800 */
[----:B------:R-:W3:Y:S04]  /*b0d0*/  LDL.LU R13, [R1+0x94] ;  /* 0x00009400010d7983 */ /* 0x000ee80000300800 */
[----:B------:R-:W3:Y:S04]  /*b0e0*/  LDL.LU R14, [R1+0x98] ;  /* 0x00009800010e7983 */ /* 0x000ee80000300800 */
[----:B------:R-:W3:Y:S01]  /*b0f0*/  LDL.LU R15, [R1+0x9c] ;  /* 0x00009c00010f7983 */ /* 0x000ee20000300800 */
[----:B------:R-:W-:-:S03]  /*b100*/  ISETP.GT.U32.AND.EX P3, PT, R11, RZ, PT, P3 ;  /* 0x000000ff0b00720c */ /* 0x000fc60003f64130 */
[----:B------:R-:W-:Y:S01]  /*b110*/  STL [R1+0xa4], R3 ;  /* 0x0000a40301007387 */ /* 0x000fe20000100800 */
[----:B------:R-:W-:-:S03]  /*b120*/  LOP3.LUT R2, R0, 0x60, RZ, 0xfc, !PT ;  /* 0x0000006000027812 */ /* 0x000fc600078efcff */
[----:B------:R0:W-:Y:S01]  /*b130*/  STL [R1+0x7c], R20 ;  /* 0x00007c1401007387 */ /* 0x0001e20000100800 */
[C---:B------:R-:W-:Y:S02]  /*b140*/  ISETP.GT.U32.AND P1, PT, R2.reuse, R28, PT ;  /* 0x0000001c0200720c */ /* 0x040fe40003f24070 */
[----:B------:R-:W-:Y:S02]  /*b150*/  ISETP.GT.U32.AND P4, PT, R2, R10, PT ;  /* 0x0000000a0200720c */ /* 0x000fe40003f84070 */
[----:B0-----:R-:W-:Y:S02]  /*b160*/  SEL R20, RZ, 0x4, !P3 ;  /* 0x00000004ff147807 */ /* 0x001fe40005800000 */
[----:B------:R-:W-:-:S03]  /*b170*/  LOP3.LUT R2, R0, 0x61, RZ, 0xfc, !PT ;  /* 0x0000006100027812 */ /* 0x000fc600078efcff */
[----:B------:R-:W-:Y:S01]  /*b180*/  STL [R1+0xc4], R20 ;  /* 0x0000c41401007387 */ /* 0x000fe20000100800 */
[C---:B------:R-:W-:Y:S02]  /*b190*/  ISETP.GT.U32.AND.EX P6, PT, R11.reuse, RZ, PT, P6 ;  /* 0x000000ff0b00720c */ /* 0x040fe40003fc4160 */
[C---:B------:R-:W-:Y:S02]  /*b1a0*/  ISETP.GT.U32.AND P0, PT, R2.reuse, R28, PT ;  /* 0x0000001c0200720c */ /* 0x040fe40003f04070 */
[----:B------:R-:W-:Y:S02]  /*b1b0*/  ISETP.GT.U32.AND P3, PT, R2, R10, PT ;  /* 0x0000000a0200720c */ /* 0x000fe40003f64070 */
[----:B------:R-:W-:Y:S01]  /*b1c0*/  SEL R2, RZ, 0x1fffe, !P6 ;  /* 0x0001fffeff027807 */ /* 0x000fe20007000000 */
[----:B--2---:R-:W-:Y:S01]  /*b1d0*/  HMMA.16816.F32.BF16 R16, R4, R18, R24 ;  /* 0x000000120410723c */ /* 0x004fe20000041818 */
[----:B------:R-:W-:Y:S01]  /*b1e0*/  ISETP.GT.U32.AND.EX P5, PT, R11, RZ, PT, P5 ;  /* 0x000000ff0b00720c */ /* 0x000fe20003fa4150 */
[----:B------:R-:W2:Y:S01]  /*b1f0*/  LDL.LU R26, [R1+0x40] ;  /* 0x00004000011a7983 */ /* 0x000ea20000300800 */
[----:B------:R-:W-:-:S03]  /*b200*/  LOP3.LUT R3, R0, 0x69, RZ, 0xfc, !PT ;  /* 0x0000006900037812 */ /* 0x000fc600078efcff */
[----:B------:R-:W4:Y:S04]  /*b210*/  LDL.LU R25, [R1+0x54] ;  /* 0x0000540001197983 */ /* 0x000f280000300800 */
[----:B------:R0:W-:Y:S01]  /*b220*/  STL [R1+0x74], R2 ;  /* 0x0000740201007387 */ /* 0x0001e20000100800 */
[----:B------:R-:W-:-:S03]  /*b230*/  ISETP.GT.U32.AND P6, PT, R3, R28, PT ;  /* 0x0000001c0300720c */ /* 0x000fc60003fc4070 */
[----:B------:R-:W5:Y:S04]  /*b240*/  LDL.LU R24, [R1+0x48] ;  /* 0x0000480001187983 */ /* 0x000f680000300800 */
[----:B------:R-:W2:Y:S01]  /*b250*/  LDL.LU R27, [R1+0x58] ;  /* 0x00005800011b7983 */ /* 0x000ea20000300800 */
[----:B0-----:R-:W-:Y:S02]  /*b260*/  SEL R2, RZ, 0x7fff8, !P5 ;  /* 0x0007fff8ff027807 */ /* 0x001fe40006800000 */
[----:B------:R-:W-:Y:S02]  /*b270*/  ISETP.GT.U32.AND P5, PT, R3, R10, PT ;  /* 0x0000000a0300720c */ /* 0x000fe40003fa4070 */
[----:B------:R-:W4:Y:S04]  /*b280*/  LDL.LU R3, [R1+0x50] ;  /* 0x0000500001037983 */ /* 0x000f280000300800 */
[----:B------:R-:W-:Y:S01]  /*b290*/  STL [R1+0xc0], R2 ;  /* 0x0000c00201007387 */ /* 0x000fe20000100800 */
[----:B---3--:R-:W-:Y:S03]  /*b2a0*/  HMMA.16816.F32.BF16 R20, R4, R22, R12 ;  /* 0x000000160414723c */ /* 0x008fe6000004180c */
[----:B------:R-:W3:Y:S04]  /*b2b0*/  LDL.LU.64 R14, [R1+0x1030] ;  /* 0x00103000010e7983 */ /* 0x000ee80000300a00 */
[----:B------:R-:W3:-:S12]  /*b2c0*/  LDL.LU.64 R12, [R1+0x1028] ;  /* 0x00102800010c7983 */ /* 0x000ed80000300a00 */
[----:B------:R-:W-:Y:S04]  /*b2d0*/  STL.64 [R1+0x60], R20 ;  /* 0x0000601401007387 */ /* 0x000fe80000100a00 */
[----:B------:R0:W-:Y:S04]  /*b2e0*/  STL.64 [R1+0x68], R22 ;  /* 0x0000681601007387 */ /* 0x0001e80000100a00 */
[----:B0-----:R-:W3:Y:S01]  /*b2f0*/  LDL.LU.64 R22, [R1+0x1020] ;  /* 0x0010200001167983 */ /* 0x001ee20000300a00 */
[C---:B------:R-:W-:Y:S02]  /*b300*/  ISETP.GT.U32.AND.EX P1, PT, R11.reuse, RZ, PT, P1 ;  /* 0x000000ff0b00720c */ /* 0x040fe40003f24110 */
[----:B------:R-:W-:-:S02]  /*b310*/  ISETP.GT.U32.AND.EX P4, PT, R11, RZ, PT, P4 ;  /* 0x000000ff0b00720c */ /* 0x000fc40003f84140 */
[----:B------:R-:W-:Y:S02]  /*b320*/  SEL R20, RZ, 0x7fff8, !P1 ;  /* 0x0007fff8ff147807 */ /* 0x000fe40004800000 */
[----:B------:R-:W-:Y:S02]  /*b330*/  SEL R21, RZ, 0x1fffe, !P4 ;  /* 0x0001fffeff157807 */ /* 0x000fe40006000000 */
[----:B------:R-:W-:Y:S01]  /*b340*/  IADD3 R2, P1, PT, R0, 0x8, RZ ;  /* 0x0000000800027810 */ /* 0x000fe20007f3e0ff */
[----:B------:R-:W-:Y:S01]  /*b350*/  STL [R1+0x78], R20 ;  /* 0x0000781401007387 */ /* 0x000fe20000100800 */
[----:B------:R-:W-:Y:S02]  /*b360*/  ISETP.GT.U32.AND.EX P3, PT, R11, RZ, PT, P3 ;  /* 0x000000ff0b00720c */ /* 0x000fe40003f64130 */
[----:B------:R-:W-:Y:S01]  /*b370*/  ISETP.GT.U32.AND P4, PT, R2, R28, PT ;  /* 0x0000001c0200720c */ /* 0x000fe20003f84070 */
[----:B------:R3:W-:Y:S01]  /*b380*/  STL [R1+0x3c], R21 ;  /* 0x00003c1501007387 */ /* 0x0007e20000100800 */
[----:B------:R-:W-:-:S02]  /*b390*/  IADD3.X R2, PT, PT, RZ, R11, RZ, P1, !PT ;  /* 0x0000000bff027210 */ /* 0x000fc40000ffe4ff */
[----:B------:R-:W-:Y:S01]  /*b3a0*/  ISETP.GT.U32.AND.EX P0, PT, R11, RZ, PT, P0 ;  /* 0x000000ff0b00720c */ /* 0x000fe20003f04100 */
[----:B--2---:R-:W-:Y:S01]  /*b3b0*/  FMUL R26, R26, UR10 ;  /* 0x0000000a1a1a7c20 */ /* 0x004fe20008400000 */
[----:B------:R-:W-:Y:S01]  /*b3c0*/  ISETP.GT.U32.AND.EX P4, PT, R2, RZ, PT, P4 ;  /* 0x000000ff0200720c */ /* 0x000fe20003f84140 */
[----:B----4-:R-:W-:Y:S01]  /*b3d0*/  FMUL R2, R3, UR10 ;  /* 0x0000000a03027c20 */ /* 0x010fe20008400000 */
[----:B------:R-:W-:Y:S01]  /*b3e0*/  FMUL R3, R27, UR10 ;  /* 0x0000000a1b037c20 */ /* 0x000fe20008400000 */
[----:B-----5:R-:W-:Y:S01]  /*b3f0*/  FMUL R24, R24, UR10 ;  /* 0x0000000a18187c20 */ /* 0x020fe20008400000 */
[----:B------:R-:W-:Y:S02]  /*b400*/  FSEL R26, R26, -INF , !P4 ;  /* 0xff8000001a1a7808 */ /* 0x000fe40006000000 */
[----:B------:R-:W-:Y:S01]  /*b410*/  ISETP.GE.U32.AND P1, PT, R0, R28, PT ;  /* 0x0000001c0000720c */ /* 0x000fe20003f26070 */
[----:B------:R-:W-:-:S03]  /*b420*/  FMUL R25, R25, UR10 ;  /* 0x0000000a19197c20 */ /* 0x000fc60008400000 */
[----:B------:R-:W-:-:S04]  /*b430*/  ISETP.GE.U32.AND.EX P1, PT, R11, RZ, PT, P1 ;  /* 0x000000ff0b00720c */ /* 0x000fc80003f26110 */
[----:B------:R-:W-:Y:S01]  /*b440*/  FSEL R25, R25, -INF , !P1 ;  /* 0xff80000019197808 */ /* 0x000fe20004800000 */
[----:B---3--:R-:W-:Y:S01]  /*b450*/  HMMA.16816.F32.BF16 R20, R4, R22, R12 ;  /* 0x000000160414723c */ /* 0x008fe2000004180c */
[----:B------:R-:W-:Y:S02]  /*b460*/  SEL R12, RZ, 0x1, !P3 ;  /* 0x00000001ff0c7807 */ /* 0x000fe40005800000 */
[----:B------:R-:W-:Y:S02]  /*b470*/  ISETP.GT.U32.AND P3, PT, R0, R28, PT ;  /* 0x0000001c0000720c */ /* 0x000fe40003f64070 */
[----:B------:R-:W-:Y:S02]  /*b480*/  SEL R13, RZ, 0x4, !P0 ;  /* 0x00000004ff0d7807 */ /* 0x000fe40004000000 */
[----:B------:R-:W-:Y:S01]  /*b490*/  ISETP.GT.U32.AND.EX P3, PT, R11, RZ, PT, P3 ;  /* 0x000000ff0b00720c */ /* 0x000fe20003f64130 */
[----:B------:R0:W-:Y:S03]  /*b4a0*/  STL [R1+0x38], R12 ;  /* 0x0000380c01007387 */ /* 0x0001e60000100800 */
[----:B------:R-:W-:Y:S01]  /*b4b0*/  FSEL R27, R2, -INF , !P3 ;  /* 0xff800000021b7808 */ /* 0x000fe20005800000 */
[----:B0-----:R-:W2:Y:S04]  /*b4c0*/  LDL.LU R12, [R1+0xb0] ;  /* 0x0000b000010c7983 */ /* 0x001ea80000300800 */
[----:B------:R0:W-:Y:S04]  /*b4d0*/  STL [R1+0x70], R13 ;  /* 0x0000700d01007387 */ /* 0x0001e80000100800 */
[----:B0-----:R-:W2:Y:S04]  /*b4e0*/  LDL.LU R13, [R1+0xb4] ;  /* 0x0000b400010d7983 */ /* 0x001ea80000300800 */
[----:B------:R-:W2:Y:S04]  /*b4f0*/  LDL.LU R14, [R1+0xb8] ;  /* 0x0000b800010e7983 */ /* 0x000ea80000300800 */
[----:B------:R-:W2:Y:S04]  /*b500*/  LDL.LU R15, [R1+0xbc] ;  /* 0x0000bc00010f7983 */ /* 0x000ea80000300800 */
[----:B------:R0:W-:Y:S04]  /*b510*/  STL [R1+0x94], R26 ;  /* 0x0000941a01007387 */ /* 0x0001e80000100800 */
[----:B------:R-:W-:Y:S01]  /*b520*/  STL [R1+0x88], R27 ;  /* 0x0000881b01007387 */ /* 0x000fe20000100800 */
[----:B0-----:R-:W-:-:S03]  /*b530*/  FSEL R26, R24, -INF , !P3 ;  /* 0xff800000181a7808 */ /* 0x001fc60005800000 */
[----:B------:R-:W3:Y:S04]  /*b540*/  LDL.LU R24, [R1+0x5c] ;  /* 0x00005c0001187983 */ /* 0x000ee80000300800 */
[----:B------:R0:W-:Y:S04]  /*b550*/  STL [R1+0xa8], R26 ;  /* 0x0000a81a01007387 */ /* 0x0001e80000100800 */
[----:B0-----:R-:W2:Y:S04]  /*b560*/  LDL.LU R26, [R1+0xc8] ;  /* 0x0000c800011a7983 */ /* 0x001ea80000300800 */
[----:B------:R-:W-:Y:S04]  /*b570*/  STL [R1+0x84], R25 ;  /* 0x0000841901007387 */ /* 0x000fe80000100800 */
[----:B------:R-:W2:Y:S01]  /*b580*/  LDL.LU R27, [R1+0xcc] ;  /* 0x0000cc00011b7983 */ /* 0x000ea20000300800 */
[----:B------:R-:W-:-:S02]  /*b590*/  ISETP.GT.U32.AND P0, PT, R0, R10, PT ;  /* 0x0000000a0000720c */ /* 0x000fc40003f04070 */
[C---:B------:R-:W-:Y:S02]  /*b5a0*/  IADD3 R2, P4, PT, R0.reuse, 0x9, RZ ;  /* 0x0000000900027810 */ /* 0x040fe40007f9e0ff */
[----:B------:R-:W-:Y:S02]  /*b5b0*/  ISETP.GT.U32.AND.EX P0, PT, R11, RZ, PT, P0 ;  /* 0x000000ff0b00720c */ /* 0x000fe40003f04100 */
[----:B------:R-:W-:Y:S02]  /*b5c0*/  ISETP.GE.U32.AND P3, PT, R0, R10, PT ;  /* 0x0000000a0000720c */ /* 0x000fe40003f66070 */
[----:B------:R-:W-:Y:S02]  /*b5d0*/  FSEL R3, R3, -INF , !P0 ;  /* 0xff80000003037808 */ /* 0x000fe40004000000 */
[C---:B------:R-:W-:Y:S02]  /*b5e0*/  ISETP.GT.U32.AND P1, PT, R2.reuse, R28, PT ;  /* 0x0000001c0200720c */ /* 0x040fe40003f24070 */
[----:B------:R-:W-:-:S02]  /*b5f0*/  ISETP.GT.U32.AND P0, PT, R2, R10, PT ;  /* 0x0000000a0200720c */ /* 0x000fc40003f04070 */
[----:B------:R-:W-:Y:S01]  /*b600*/  ISETP.GE.U32.AND.EX P3, PT, R11, RZ, PT, P3 ;  /* 0x000000ff0b00720c */ /* 0x000fe20003f66130 */
[----:B------:R0:W-:Y:S02]  /*b610*/  STL [R1+0x9c], R3 ;  /* 0x00009c0301007387 */ /* 0x0001e40000100800 */
[----:B0-----:R-:W-:Y:S01]  /*b620*/  LOP3.LUT R3, R0, 0x68, RZ, 0xfc, !PT ;  /* 0x0000006800037812 */ /* 0x001fe200078efcff */
[----:B---3--:R-:W-:-:S05]  /*b630*/  FMUL R2, R24, UR10 ;  /* 0x0000000a18027c20 */ /* 0x008fca0008400000 */
[----:B------:R-:W-:Y:S02]  /*b640*/  FSEL R2, R2, -INF , !P3 ;  /* 0xff80000002027808 */ /* 0x000fe40005800000 */
[C---:B------:R-:W-:Y:S02]  /*b650*/  ISETP.GT.U32.AND P3, PT, R3.reuse, R28, PT ;  /* 0x0000001c0300720c */ /* 0x040fe40003f64070 */
[----:B------:R-:W3:Y:S04]  /*b660*/  LDL.LU R28, [R1+0x1018] ;  /* 0x00101800011c7983 */ /* 0x000ee80000300800 */
[----:B------:R0:W-:Y:S02]  /*b670*/  STL [R1+0x98], R2 ;  /* 0x0000980201007387 */ /* 0x0001e40000100800 */
[----:B0-----:R-:W-:Y:S01]  /*b680*/  IMAD.X R2, RZ, RZ, R11, P4 ;  /* 0x000000ffff027224 */ /* 0x001fe200020e060b */
[----:B------:R-:W-:-:S02]  /*b690*/  ISETP.GT.U32.AND P4, PT, R3, R10, PT ;  /* 0x0000000a0300720c */ /* 0x000fc40003f84070 */
[----:B------:R-:W4:Y:S01]  /*b6a0*/  LDL.LU R3, [R1+0x4c] ;  /* 0x00004c0001037983 */ /* 0x000f220000300800 */
[----:B--2---:R-:W-:Y:S03]  /*b6b0*/  HMMA.16816.F32.BF16 R24, R4, R26, R12 ;  /* 0x0000001a0418723c */ /* 0x004fe6000004180c */
[----:B------:R-:W2:Y:S04]  /*b6c0*/  LDL.LU.64 R14, [R1+0x1010] ;  /* 0x00101000010e7983 */ /* 0x000ea80000300a00 */
[----:B------:R-:W5:Y:S04]  /*b6d0*/  LDL.LU.64 R12, [R1+0x1008] ;  /* 0x00100800010c7983 */ /* 0x000f680000300a00 */
[----:B------:R0:W-:Y:S04]  /*b6e0*/  STL [R1+0xffc], R6 ;  /* 0x000ffc0601007387 */ /* 0x0001e80000100800 */
[----:B0-----:R-:W2:Y:S01]  /*b6f0*/  LDL R6, [R1+0x244] ;  /* 0x0002440001067983 */ /* 0x001ea20000100800 */
[----:B------:R-:W-:-:S02]  /*b700*/  ISETP.GT.U32.AND.EX P6, PT, R11, RZ, PT, P6 ;  /* 0x000000ff0b00720c */ /* 0x000fc40003fc4160 */
[C---:B------:R-:W-:Y:S01]  /*b710*/  ISETP.GT.U32.AND.EX P1, PT, R2.reuse, RZ, PT, P1 ;  /* 0x000000ff0200720c */ /* 0x040fe20003f24110 */
[----:B------:R0:W-:Y:S01]  /*b720*/  STL [R1+0xff8], R7 ;  /* 0x000ff80701007387 */ /* 0x0001e20000100800 */
[----:B------:R-:W-:Y:S02]  /*b730*/  ISETP.GT.U32.AND.EX P0, PT, R2, RZ, PT, P0 ;  /* 0x000000ff0200720c */ /* 0x000fe40003f04100 */
[----:B------:R-:W-:Y:S02]  /*b740*/  ISETP.GT.U32.AND.EX P5, PT, R11, RZ, PT, P5 ;  /* 0x000000ff0b00720c */ /* 0x000fe40003fa4150 */
[----:B0-----:R-:W-:Y:S02]  /*b750*/  SEL R7, RZ, 0x4, !P6 ;  /* 0x00000004ff077807 */ /* 0x001fe40007000000 */
[----:B------:R-:W-:-:S03]  /*b760*/  IADD3 R2, P6, PT, R0, 0x10, RZ ;  /* 0x0000001000027810 */ /* 0x000fc60007fde0ff */
[----:B------:R0:W-:Y:S02]  /*b770*/  STL [R1+0x40], R7 ;  /* 0x0000400701007387 */ /* 0x0001e40000100800 */
[----:B0-----:R-:W-:Y:S01]  /*b780*/  SEL R7, RZ, 0x1, !P5 ;  /* 0x00000001ff077807 */ /* 0x001fe20006800000 */
[----:B---3--:R-:W-:-:S05]  /*b790*/  FMUL R28, R28, UR10 ;  /* 0x0000000a1c1c7c20 */ /* 0x008fca0008400000 */
[----:B------:R-:W-:Y:S02]  /*b7a0*/  FSEL R28, R28, -INF , !P1 ;  /* 0xff8000001c1c7808 */ /* 0x000fe40004800000 */
[----:B------:R-:W-:-:S03]  /*b7b0*/  ISETP.GT.U32.AND P1, PT, R2, R10, PT ;  /* 0x0000000a0200720c */ /* 0x000fc60003f24070 */
[----:B------:R0:W-:Y:S01]  /*b7c0*/  STL [R1+0x80], R28 ;  /* 0x0000801c01007387 */ /* 0x0001e20000100800 */
[----:B----4-:R-:W-:-:S05]  /*b7d0*/  FMUL R3, R3, UR10 ;  /* 0x0000000a03037c20 */ /* 0x010fca0008400000 */
[----:B------:R-:W-:Y:S01]  /*b7e0*/  FSEL R3, R3, -INF , !P0 ;  /* 0xff80000003037808 */ /* 0x000fe20004000000 */
[----:B0-----:R-:W-:-:S04]  /*b7f0*/  IMAD.X R28, RZ, RZ, R11, P6 ;  /* 0x000000ffff1c7224 */ /* 0x001fc800030e060b */
[----:B------:R0:W-:Y:S01]  /*b800*/  STL [R1+0x90], R3 ;  /* 0x0000900301007387 */ /* 0x0001e20000100800 */
[----:B------:R-:W-:Y:S02]  /*b810*/  ISETP.GT.U32.AND.EX P1, PT, R28, RZ, PT, P1 ;  /* 0x000000ff1c00720c */ /* 0x000fe40003f24110 */
[-C--:B--2---:R-:W-:Y:S02]  /*b820*/  ISETP.GT.U32.AND P5, PT, R2, R6.reuse, PT ;  /* 0x000000060200720c */ /* 0x084fe40003fa4070 */
[----:B------:R-:W-:Y:S02]  /*b830*/  IADD3 R2, P0, PT, R0, 0x11, RZ ;  /* 0x0000001100027810 */ /* 0x000fe40007f1e0ff */
[----:B------:R-:W-:Y:S02]  /*b840*/  ISETP.GT.U32.AND.EX P5, PT, R28, RZ, PT, P5 ;  /* 0x000000ff1c00720c */ /* 0x000fe40003fa4150 */
[----:B0-----:R-:W-:Y:S02]  /*b850*/  IADD3.X R3, PT, PT, RZ, R11, RZ, P0, !PT ;  /* 0x0000000bff037210 */ /* 0x001fe400007fe4ff */
[----:B------:R-:W-:-:S02]  /*b860*/  ISETP.GT.U32.AND P6, PT, R2, R6, PT ;  /* 0x000000060200720c */ /* 0x000fc40003fc4070 */
[----:B------:R-:W-:Y:S02]  /*b870*/  ISETP.GT.U32.AND P0, PT, R2, R10, PT ;  /* 0x0000000a0200720c */ /* 0x000fe40003f04070 */
[----:B------:R-:W2:Y:S04]  /*b880*/  LDL.LU R2, [R1+0x20] ;  /* 0x0000200001027983 */ /* 0x000ea80000300800 */
[----:B------:R-:W3:Y:S01]  /*b890*/  LDL.LU R28, [R1+0x28] ;  /* 0x00002800011c7983 */ /* 0x000ee20000300800 */
[C---:B------:R-:W-:Y:S02]  /*b8a0*/  ISETP.GT.U32.AND.EX P6, PT, R3.reuse, RZ, PT, P6 ;  /* 0x000000ff0300720c */ /* 0x040fe40003fc4160 */
[----:B------:R-:W-:Y:S02]  /*b8b0*/  ISETP.GT.U32.AND.EX P0, PT, R3, RZ, PT, P0 ;  /* 0x000000ff0300720c */ /* 0x000fe40003f04100 */
[----:B------:R-:W4:Y:S01]  /*b8c0*/  LDL.LU R3, [R1+0x2c] ;  /* 0x00002c0001037983 */ /* 0x000f220000300800 */
[----:B------:R-:W-:Y:S01]  /*b8d0*/  FMUL R29, R29, UR10 ;  /* 0x0000000a1d1d7c20 */ /* 0x000fe20008400000 */
[----:B--2---:R-:W-:Y:S01]  /*b8e0*/  FMUL R2, R2, UR10 ;  /* 0x0000000a02027c20 */ /* 0x004fe20008400000 */
[----:B---3--:R-:W-:-:S04]  /*b8f0*/  FMUL R28, R28, UR10 ;  /* 0x0000000a1c1c7c20 */ /* 0x008fc80008400000 */
[----:B------:R-:W-:Y:S02]  /*b900*/  FSEL R2, R2, -INF , !P5 ;  /* 0xff80000002027808 */ /* 0x000fe40006800000 */
[----:B------:R-:W-:-:S03]  /*b910*/  FSEL R28, R28, -INF , !P1 ;  /* 0xff8000001c1c7808 */ /* 0x000fc60004800000 */
[----:B------:R0:W-:Y:S01]  /*b920*/  STL [R1+0x1bc], R2 ;  /* 0x0001bc0201007387 */ /* 0x0001e20000100800 */
[----:B----4-:R-:W-:-:S03]  /*b930*/  FMUL R3, R3, UR10 ;  /* 0x0000000a03037c20 */ /* 0x010fc60008400000 */
[----:B------:R1:W-:Y:S02]  /*b940*/  STL [R1+0x1c8], R28 ;  /* 0x0001c81c01007387 */ /* 0x0003e40000100800 */
[----:B------:R-:W-:Y:S02]  /*b950*/  FSEL R3, R3, -INF , !P0 ;  /* 0xff80000003037808 */ /* 0x000fe40004000000 */
[----:B0-----:R-:W-:Y:S02]  /*b960*/  IADD3 R2, P5, PT, R0, 0x18, RZ ;  /* 0x0000001800027810 */ /* 0x001fe40007fbe0ff */
[----:B-1----:R-:W-:Y:S02]  /*b970*/  FSEL R28, R29, -INF , !P6 ;  /* 0xff8000001d1c7808 */ /* 0x002fe40007000000 */
[C---:B------:R-:W-:Y:S01]  /*b980*/  ISETP.GT.U32.AND P1, PT, R2.reuse, R6, PT ;  /* 0x000000060200720c */ /* 0x040fe20003f24070 */
[----:B------:R-:W2:Y:S01]  /*b990*/  LDL.LU R29, [R1+0x14] ;  /* 0x00001400011d7983 */ /* 0x000ea20000300800 */
[----:B------:R-:W-:-:S02]  /*b9a0*/  ISETP.GT.U32.AND P6, PT, R2, R10, PT ;  /* 0x0000000a0200720c */ /* 0x000fc40003fc4070 */
[----:B------:R-:W-:Y:S01]  /*b9b0*/  IADD3 R2, P0, PT, R0, 0x19, RZ ;  /* 0x0000001900027810 */ /* 0x000fe20007f1e0ff */
[----:B------:R0:W-:Y:S04]  /*b9c0*/  STL [R1+0x1b8], R28 ;  /* 0x0001b81c01007387 */ /* 0x0001e80000100800 */
[----:B------:R1:W-:Y:S01]  /*b9d0*/  STL [R1+0x1cc], R3 ;  /* 0x0001cc0301007387 */ /* 0x0003e20000100800 */
[--C-:B0-----:R-:W-:Y:S01]  /*b9e0*/  IMAD.X R28, RZ, RZ, R11.reuse, P5 ;  /* 0x000000ffff1c7224 */ /* 0x101fe200028e060b */
[C---:B------:R-:W-:Y:S01]  /*b9f0*/  ISETP.GT.U32.AND P5, PT, R2.reuse, R6, PT ;  /* 0x000000060200720c */ /* 0x040fe20003fa4070 */
[----:B-1----:R-:W-:Y:S01]  /*ba00*/  IMAD.X R3, RZ, RZ, R11, P0 ;  /* 0x000000ffff037224 */ /* 0x002fe200000e060b */
[----:B------:R-:W-:Y:S02]  /*ba10*/  ISETP.GT.U32.AND P0, PT, R2, R10, PT ;  /* 0x0000000a0200720c */ /* 0x000fe40003f04070 */
[----:B------:R-:W3:Y:S01]  /*ba20*/  LDL.LU R2, [R1+0x10] ;  /* 0x0000100001027983 */ /* 0x000ee20000300800 */
[----:B------:R-:W-:-:S02]  /*ba30*/  ISETP.GT.U32.AND.EX P1, PT, R28, RZ, PT, P1 ;  /* 0x000000ff1c00720c */ /* 0x000fc40003f24110 */
[----:B------:R-:W-:Y:S02]  /*ba40*/  ISETP.GT.U32.AND.EX P6, PT, R28, RZ, PT, P6 ;  /* 0x000000ff1c00720c */ /* 0x000fe40003fc4160 */
[----:B------:R-:W4:Y:S01]  /*ba50*/  LDL.LU R28, [R1+0x18] ;  /* 0x00001800011c7983 */ /* 0x000f220000300800 */
[C---:B------:R-:W-:Y:S02]  /*ba60*/  ISETP.GT.U32.AND.EX P5, PT, R3.reuse, RZ, PT, P5 ;  /* 0x000000ff0300720c */ /* 0x040fe40003fa4150 */
[----:B------:R-:W-:Y:S02]  /*ba70*/  ISETP.GT.U32.AND.EX P0, PT, R3, RZ, PT, P0 ;  /* 0x000000ff0300720c */ /* 0x000fe40003f04100 */
[----:B------:R-:W5:Y:S01]  /*ba80*/  LDL.LU R3, [R1+0x1c] ;  /* 0x00001c0001037983 */ /* 0x000f620000300800 */
[----:B--2---:R-:W-:Y:S01]  /*ba90*/  FMUL R29, R29, UR10 ;  /* 0x0000000a1d1d7c20 */ /* 0x004fe20008400000 */
[----:B---3--:R-:W-:Y:S01]  /*baa0*/  FMUL R2, R2, UR10 ;  /* 0x0000000a02027c20 */ /* 0x008fe20008400000 */
[----:B----4-:R-:W-:-:S04]  /*bab0*/  FMUL R28, R28, UR10 ;  /* 0x0000000a1c1c7c20 */ /* 0x010fc80008400000 */
[----:B------:R-:W-:Y:S02]  /*bac0*/  FSEL R2, R2, -INF , !P1 ;  /* 0xff80000002027808 */ /* 0x000fe40004800000 */
[----:B------:R-:W-:-:S03]  /*bad0*/  FSEL R28, R28, -INF , !P6 ;  /* 0xff8000001c1c7808 */ /* 0x000fc60007000000 */
[----:B------:R0:W-:Y:S01]  /*bae0*/  STL [R1+0x1b4], R2 ;  /* 0x0001b40201007387 */ /* 0x0001e20000100800 */
[----:B-----5:R-:W-:-:S03]  /*baf0*/  FMUL R3, R3, UR10 ;  /* 0x0000000a03037c20 */ /* 0x020fc60008400000 */
        /* <DEDUP_REMOVED lines=10> */
[----:B0-----:R-:W-:Y:S02]  /*bba0*/  IADD3.X R28, PT, PT, RZ, R11, RZ, P1, !PT ;  /* 0x0000000bff1c7210 */ /* 0x001fe40000ffe4ff */
[C---:B------:R-:W-:Y:S01]  /*bbb0*/  ISETP.GT.U32.AND P1, PT, R2.reuse, R6, PT ;  /* 0x000000060200720c */ /* 0x040fe20003f24070 */
[----:B-1----:R-:W-:Y:S01]  /*bbc0*/  IMAD.X R3, RZ, RZ, R11, P0 ;  /* 0x000000ffff037224 */ /* 0x002fe200000e060b */
[----:B------:R-:W-:-:S02]  /*bbd0*/  ISETP.GT.U32.AND P0, PT, R2, R10, PT ;  /* 0x0000000a0200720c */ /* 0x000fc40003f04070 */
[----:B------:R-:W3:Y:S01]  /*bbe0*/  LDL.LU R2, [R1] ;  /* 0x0000000001027983 */ /* 0x000ee20000300800 */
[C---:B------:R-:W-:Y:S02]  /*bbf0*/  ISETP.GT.U32.AND.EX P6, PT, R28.reuse, RZ, PT, P6 ;  /* 0x000000ff1c00720c */ /* 0x040fe40003fc4160 */
[----:B------:R-:W-:Y:S02]  /*bc00*/  ISETP.GT.U32.AND.EX P5, PT, R28, RZ, PT, P5 ;  /* 0x000000ff1c00720c */ /* 0x000fe40003fa4150 */
[----:B------:R-:W4:Y:S01]  /*bc10*/  LDL.LU R28, [R1+0x8] ;  /* 0x00000800011c7983 */ /* 0x000f220000300800 */
[C---:B------:R-:W-:Y:S02]  /*bc20*/  ISETP.GT.U32.AND.EX P1, PT, R3.reuse, RZ, PT, P1 ;  /* 0x000000ff0300720c */ /* 0x040fe40003f24110 */
[----:B------:R-:W-:Y:S02]  /*bc30*/  ISETP.GT.U32.AND.EX P0, PT, R3, RZ, PT, P0 ;  /* 0x000000ff0300720c */ /* 0x000fe40003f04100 */
[----:B------:R-:W5:Y:S01]  /*bc40*/  LDL.LU R3, [R1+0xc] ;  /* 0x00000c0001037983 */ /* 0x000f620000300800 */
[----:B--2---:R-:W-:-:S05]  /*bc50*/  FMUL R29, R29, UR10 ;  /* 0x0000000a1d1d7c20 */ /* 0x004fca0008400000 */
[----:B------:R-:W-:Y:S01]  /*bc60*/  FSEL R29, R29, -INF , !P1 ;  /* 0xff8000001d1d7808 */ /* 0x000fe20004800000 */
[----:B---3--:R-:W-:Y:S01]  /*bc70*/  FMUL R2, R2, UR10 ;  /* 0x0000000a02027c20 */ /* 0x008fe20008400000 */
[----:B----4-:R-:W-:-:S04]  /*bc80*/  FMUL R28, R28, UR10 ;  /* 0x0000000a1c1c7c20 */ /* 0x010fc80008400000 */
[----:B------:R-:W-:Y:S02]  /*bc90*/  FSEL R2, R2, -INF , !P6 ;  /* 0xff80000002027808 */ /* 0x000fe40007000000 */
[----:B------:R-:W-:-:S03]  /*bca0*/  FSEL R28, R28, -INF , !P5 ;  /* 0xff8000001c1c7808 */ /* 0x000fc60006800000 */
[----:B------:R-:W-:Y:S04]  /*bcb0*/  STL [R1+0x1d4], R2 ;  /* 0x0001d40201007387 */ /* 0x000fe80000100800 */
[----:B------:R0:W-:Y:S01]  /*bcc0*/  STL [R1+0x1f0], R28 ;  /* 0x0001f01c01007387 */ /* 0x0001e20000100800 */
[----:B-----5:R-:W-:Y:S01]  /*bcd0*/  FMUL R3, R3, UR10 ;  /* 0x0000000a03037c20 */ /* 0x020fe20008400000 */
[----:B0-----:R-:W-:Y:S02]  /*bce0*/  IMAD.MOV.U32 R28, RZ, RZ, R10 ;  /* 0x000000ffff1c7224 */ /* 0x001fe400078e000a */
[----:B------:R-:W2:Y:S01]  /*bcf0*/  LDL.LU R10, [R1+0x1004] ;  /* 0x00100400010a7983 */ /* 0x000ea20000300800 */
[----:B------:R-:W-:-:S03]  /*bd00*/  IADD3 R2, P6, PT, R0, 0x28, RZ ;  /* 0x0000002800027810 */ /* 0x000fc60007fde0ff */
[----:B------:R0:W-:Y:S01]  /*bd10*/  STL [R1+0x1e0], R29 ;  /* 0x0001e01d01007387 */ /* 0x0001e20000100800 */
[----:B------:R-:W-:Y:S02]  /*bd20*/  ISETP.GT.U32.AND P5, PT, R2, R6, PT ;  /* 0x000000060200720c */ /* 0x000fe40003fa4070 */
[----:B------:R-:W-:Y:S02]  /*bd30*/  FSEL R3, R3, -INF , !P0 ;  /* 0xff80000003037808 */ /* 0x000fe40004000000 */
[----:B0-----:R-:W-:-:S04]  /*bd40*/  MOV R29, R28 ;  /* 0x0000001c001d7202 */ /* 0x001fc80000000f00 */
[-C--:B------:R-:W-:Y:S02]  /*bd50*/  ISETP.GT.U32.AND P1, PT, R2, R29.reuse, PT ;  /* 0x0000001d0200720c */ /* 0x080fe40003f24070 */
[----:B------:R-:W-:Y:S01]  /*bd60*/  IADD3 R2, P0, PT, R0, 0x29, RZ ;  /* 0x0000002900027810 */ /* 0x000fe20007f1e0ff */
[----:B------:R0:W-:Y:S01]  /*bd70*/  STL [R1+0x1f4], R3 ;  /* 0x0001f40301007387 */ /* 0x0001e20000100800 */
[--C-:B------:R-:W-:Y:S02]  /*bd80*/  IMAD.X R28, RZ, RZ, R11.reuse, P6 ;  /* 0x000000ffff1c7224 */ /* 0x100fe400030e060b */
[C---:B------:R-:W-:Y:S01]  /*bd90*/  ISETP.GT.U32.AND P6, PT, R2.reuse, R6, PT ;  /* 0x000000060200720c */ /* 0x040fe20003fc4070 */
[----:B0-----:R-:W-:Y:S01]  /*bda0*/  IMAD.X R3, RZ, RZ, R11, P0 ;  /* 0x000000ffff037224 */ /* 0x001fe200000e060b */
[----:B------:R-:W-:Y:S02]  /*bdb0*/  ISETP.GT.U32.AND P0, PT, R2, R29, PT ;  /* 0x0000001d0200720c */ /* 0x000fe40003f04070 */
[----:B------:R-:W-:-:S02]  /*bdc0*/  MOV R2, R11 ;  /* 0x0000000b00027202 */ /* 0x000fc40000000f00 */
[----:B------:R-:W3:Y:S01]  /*bdd0*/  LDL.LU R11, [R1+0x1000] ;  /* 0x00100000010b7983 */ /* 0x000ee20000300800 */
[C---:B------:R-:W-:Y:S02]  /*bde0*/  ISETP.GT.U32.AND.EX P5, PT, R28.reuse, RZ, PT, P5 ;  /* 0x000000ff1c00720c */ /* 0x040fe40003fa4150 */
[----:B------:R-:W-:Y:S01]  /*bdf0*/  ISETP.GT.U32.AND.EX P1, PT, R28, RZ, PT, P1 ;  /* 0x000000ff1c00720c */ /* 0x000fe20003f24110 */
[----:B------:R-:W-:Y:S02]  /*be00*/  IMAD.MOV.U32 R28, RZ, RZ, R2 ;  /* 0x000000ffff1c7224 */ /* 0x000fe400078e0002 */
[----:B------:R-:W-:Y:S01]  /*be10*/  FMUL R2, R8, UR10 ;  /* 0x0000000a08027c20 */ /* 0x000fe20008400000 */
[----:B------:R-:W-:Y:S01]  /*be20*/  FMUL R9, R9, UR10 ;  /* 0x0000000a09097c20 */ /* 0x000fe20008400000 */
[----:B------:R-:W-:-:S03]  /*be30*/  ISETP.GT.U32.AND.EX P6, PT, R3, RZ, PT, P6 ;  /* 0x000000ff0300720c */ /* 0x000fc60003fc4160 */
[----:B------:R-:W-:Y:S02]  /*be40*/  FSEL R8, R2, -INF , !P5 ;  /* 0xff80000002087808 */ /* 0x000fe40006800000 */
[----:B------:R-:W-:Y:S02]  /*be50*/  ISETP.GT.U32.AND.EX P0, PT, R3, RZ, PT, P0 ;  /* 0x000000ff0300720c */ /* 0x000fe40003f04100 */
[----:B------:R-:W-:Y:S01]  /*be60*/  IADD3 R2, P5, PT, R0, 0x30, RZ ;  /* 0x0000003000027810 */ /* 0x000fe20007fbe0ff */
[----:B------:R0:W-:Y:S02]  /*be70*/  STL [R1+0x1d0], R8 ;  /* 0x0001d00801007387 */ /* 0x0001e40000100800 */
[----:B0-----:R-:W-:Y:S02]  /*be80*/  FSEL R8, R9, -INF , !P6 ;  /* 0xff80000009087808 */ /* 0x001fe40007000000 */
[----:B------:R-:W-:Y:S01]  /*be90*/  ISETP.GT.U32.AND P6, PT, R2, R29, PT ;  /* 0x0000001d0200720c */ /* 0x000fe20003fc4070 */
[----:B------:R-:W-:Y:S01]  /*bea0*/  FMUL R9, R13, UR10 ;  /* 0x0000000a0d097c20 */ /* 0x000fe20008400000 */
[----:B------:R-:W-:-:S02]  /*beb0*/  ISETP.GT.U32.AND.EX P4, PT, R28, RZ, PT, P4 ;  /* 0x000000ff1c00720c */ /* 0x000fc40003f84140 */
[----:B------:R-:W-:Y:S01]  /*bec0*/  ISETP.GT.U32.AND.EX P3, PT, R28, RZ, PT, P3 ;  /* 0x000000ff1c00720c */ /* 0x000fe20003f64130 */
[----:B--2---:R-:W-:-:S05]  /*bed0*/  FMUL R10, R10, UR10 ;  /* 0x0000000a0a0a7c20 */ /* 0x004fca0008400000 */
[----:B------:R-:W-:Y:S02]  /*bee0*/  FSEL R10, R10, -INF , !P1 ;  /* 0xff8000000a0a7808 */ /* 0x000fe40004800000 */
[----:B------:R-:W-:-:S03]  /*bef0*/  ISETP.GT.U32.AND P1, PT, R2, R6, PT ;  /* 0x000000060200720c */ /* 0x000fc60003f24070 */
[----:B------:R-:W-:Y:S04]  /*bf00*/  STL [R1+0x220], R10 ;  /* 0x0002200a01007387 */ /* 0x000fe80000100800 */
[----:B------:R0:W-:Y:S02]  /*bf10*/  STL [R1+0x1e4], R8 ;  /* 0x0001e40801007387 */ /* 0x0001e40000100800 */
[----:B0-----:R-:W-:Y:S02]  /*bf20*/  IMAD.X R8, RZ, RZ, R28, P5 ;  /* 0x000000ffff087224 */ /* 0x001fe400028e061c */
[----:B---3--:R-:W-:-:S05]  /*bf30*/  FMUL R3, R11, UR10 ;  /* 0x0000000a0b037c20 */ /* 0x008fca0008400000 */
[----:B------:R-:W-:Y:S02]  /*bf40*/  FSEL R3, R3, -INF , !P0 ;  /* 0xff80000003037808 */ /* 0x000fe40004000000 */
[----:B------:R-:W-:-:S03]  /*bf50*/  IADD3 R2, P0, PT, R0, 0x31, RZ ;  /* 0x0000003100027810 */ /* 0x000fc60007f1e0ff */
[----:B------:R0:W-:Y:S01]  /*bf60*/  STL [R1+0x25c], R3 ;  /* 0x00025c0301007387 */ /* 0x0001e20000100800 */
[----:B------:R-:W-:Y:S02]  /*bf70*/  ISETP.GT.U32.AND P5, PT, R2, R6, PT ;  /* 0x000000060200720c */ /* 0x000fe40003fa4070 */
[----:B------:R-:W-:Y:S02]  /*bf80*/  ISETP.GT.U32.AND.EX P1, PT, R8, RZ, PT, P1 ;  /* 0x000000ff0800720c */ /* 0x000fe40003f24110 */
[----:B0-----:R-:W-:Y:S02]  /*bf90*/  IADD3.X R3, PT, PT, RZ, R28, RZ, P0, !PT ;  /* 0x0000001cff037210 */ /* 0x001fe400007fe4ff */
[----:B------:R-:W-:Y:S01]  /*bfa0*/  ISETP.GT.U32.AND P0, PT, R2, R29, PT ;  /* 0x0000001d0200720c */ /* 0x000fe20003f04070 */
[----:B------:R-:W-:Y:S01]  /*bfb0*/  FMUL R2, R12, UR10 ;  /* 0x0000000a0c027c20 */ /* 0x000fe20008400000 */
[----:B------:R-:W-:Y:S01]  /*bfc0*/  ISETP.GT.U32.AND.EX P6, PT, R8, RZ, PT, P6 ;  /* 0x000000ff0800720c */ /* 0x000fe20003fc4160 */
[----:B------:R-:W-:-:S03]  /*bfd0*/  FMUL R8, R14, UR10 ;  /* 0x0000000a0e087c20 */ /* 0x000fc60008400000 */
[----:B------:R-:W-:Y:S02]  /*bfe0*/  FSEL R10, R2, -INF , !P1 ;  /* 0xff800000020a7808 */ /* 0x000fe40004800000 */
[----:B------:R-:W-:-:S03]  /*bff0*/  ISETP.GT.U32.AND.EX P5, PT, R3, RZ, PT, P5 ;  /* 0x000000ff0300720c */ /* 0x000fc60003fa4150 */
[----:B------:R0:W-:Y:S01]  /*c000*/  STL [R1+0x378], R10 ;  /* 0x0003780a01007387 */ /* 0x0001e20000100800 */
[----:B------:R-:W-:Y:S01]  /*c010*/  ISETP.GT.U32.AND.EX P0, PT, R3, RZ, PT, P0 ;  /* 0x000000ff0300720c */ /* 0x000fe20003f04100 */
[----:B------:R-:W-:Y:S01]  /*c020*/  FMUL R3, R15, UR10 ;  /* 0x0000000a0f037c20 */ /* 0x000fe20008400000 */
[----:B------:R-:W-:Y:S02]  /*c030*/  IADD3 R2, P1, PT, R0, 0x38, RZ ;  /* 0x0000003800027810 */ /* 0x000fe40007f3e0ff */
[----:B0-----:R-:W-:Y:S02]  /*c040*/  FSEL R10, R8, -INF , !P6 ;  /* 0xff800000080a7808 */ /* 0x001fe40007000000 */
[----:B------:R-:W-:-:S03]  /*c050*/  FSEL R8, R9, -INF , !P5 ;  /* 0xff80000009087808 */ /* 0x000fc60006800000 */
[----:B------:R-:W-:Y:S01]  /*c060*/  STL [R1+0x37c], R10 ;  /* 0x00037c0a01007387 */ /* 0x000fe20000100800 */
[----:B------:R-:W-:-:S03]  /*c070*/  ISETP.GT.U32.AND P6, PT, R2, R6, PT ;  /* 0x000000060200720c */ /* 0x000fc60003fc4070 */
[----:B------:R0:W-:Y:S01]  /*c080*/  STL [R1+0x374], R8 ;  /* 0x0003740801007387 */ /* 0x0001e20000100800 */
[----:B------:R-:W-:Y:S01]  /*c090*/  ISETP.GT.U32.AND P5, PT, R2, R29, PT ;  /* 0x0000001d0200720c */ /* 0x000fe20003fa4070 */
[----:B------:R-:W-:Y:S01]  /*c0a0*/  FMUL R9, R16, UR10 ;  /* 0x0000000a10097c20 */ /* 0x000fe20008400000 */
[----:B0-----:R-:W-:Y:S01]  /*c0b0*/  FSEL R8, R3, -INF , !P0 ;  /* 0xff80000003087808 */ /* 0x001fe20004000000 */
[----:B------:R-:W-:Y:S01]  /*c0c0*/  IMAD.X R3, RZ, RZ, R28, P1 ;  /* 0x000000ffff037224 */ /* 0x000fe200008e061c */
[----:B------:R-:W-:-:S04]  /*c0d0*/  IADD3 R2, P0, PT, R0, 0x39, RZ ;  /* 0x0000003900027810 */ /* 0x000fc80007f1e0ff */
[C---:B------:R-:W-:Y:S02]  /*c0e0*/  ISETP.GT.U32.AND.EX P6, PT, R3.reuse, RZ, PT, P6 ;  /* 0x000000ff0300720c */ /* 0x040fe40003fc4160 */
[----:B------:R-:W-:Y:S01]  /*c0f0*/  ISETP.GT.U32.AND.EX P5, PT, R3, RZ, PT, P5 ;  /* 0x000000ff0300720c */ /* 0x000fe20003fa4150 */
[----:B------:R-:W-:Y:S01]  /*c100*/  FMUL R3, R18, UR10 ;  /* 0x0000000a12037c20 */ /* 0x000fe20008400000 */
[----:B------:R0:W-:Y:S01]  /*c110*/  STL [R1+0x388], R8 ;  /* 0x0003880801007387 */ /* 0x0001e20000100800 */
[----:B------:R-:W-:Y:S02]  /*c120*/  ISETP.GT.U32.AND P1, PT, R2, R29, PT ;  /* 0x0000001d0200720c */ /* 0x000fe40003f24070 */
[----:B------:R-:W-:Y:S02]  /*c130*/  FSEL R9, R9, -INF , !P6 ;  /* 0xff80000009097808 */ /* 0x000fe40007000000 */
[----:B------:R-:W-:Y:S02]  /*c140*/  FSEL R3, R3, -INF , !P5 ;  /* 0xff80000003037808 */ /* 0x000fe40006800000 */
[----:B0-----:R-:W-:-:S02]  /*c150*/  SEL R8, RZ, 0x1fffe, !P4 ;  /* 0x0001fffeff087807 */ /* 0x001fc40006000000 */
[-C--:B------:R-:W-:Y:S02]  /*c160*/  ISETP.GT.U32.AND P4, PT, R2, R6.reuse, PT ;  /* 0x000000060200720c */ /* 0x080fe40003f84070 */
[----:B------:R-:W-:Y:S01]  /*c170*/  LOP3.LUT R2, R0, 0x59, RZ, 0xfc, !PT ;  /* 0x0000005900027812 */ /* 0x000fe200078efcff */
[----:B------:R0:W-:Y:S03]  /*c180*/  STL [R1+0x370], R9 ;  /* 0x0003700901007387 */ /* 0x0001e60000100800 */
[C---:B------:R-:W-:Y:S02]  /*c190*/  ISETP.GT.U32.AND P6, PT, R2.reuse, R29, PT ;  /* 0x0000001d0200720c */ /* 0x040fe40003fc4070 */
[----:B------:R-:W-:Y:S01]  /*c1a0*/  ISETP.GT.U32.AND P5, PT, R2, R6, PT ;  /* 0x000000060200720c */ /* 0x000fe20003fa4070 */
[----:B------:R-:W-:Y:S01]  /*c1b0*/  IMAD.X R2, RZ, RZ, R28, P0 ;  /* 0x000000ffff027224 */ /* 0x000fe200000e061c */
[----:B------:R1:W-:Y:S01]  /*c1c0*/  STL [R1+0x384], R3 ;  /* 0x0003840301007387 */ /* 0x0003e20000100800 */
[----:B------:R-:W-:Y:S01]  /*c1d0*/  SEL R18, RZ, 0x7fff8, !P3 ;  /* 0x0007fff8ff127807 */ /* 0x000fe20005800000 */
[----:B0-----:R-:W-:-:S02]  /*c1e0*/  FMUL R9, R17, UR10 ;  /* 0x0000000a11097c20 */ /* 0x001fc40008400000 */
[----:B------:R-:W-:Y:S02]  /*c1f0*/  ISETP.GT.U32.AND.EX P4, PT, R2, RZ, PT, P4 ;  /* 0x000000ff0200720c */ /* 0x000fe40003f84140 */
[----:B-1----:R-:W-:Y:S02]  /*c200*/  LOP3.LUT R3, R0, 0x58, RZ, 0xfc, !PT ;  /* 0x0000005800037812 */ /* 0x002fe400078efcff */
[----:B------:R-:W-:Y:S02]  /*c210*/  ISETP.GT.U32.AND.EX P1, PT, R2, RZ, PT, P1 ;  /* 0x000000ff0200720c */ /* 0x000fe40003f24110 */
[C---:B------:R-:W-:Y:S02]  /*c220*/  ISETP.GT.U32.AND P3, PT, R3.reuse, R29, PT ;  /* 0x0000001d0300720c */ /* 0x040fe40003f64070 */
[----:B------:R-:W-:Y:S01]  /*c230*/  ISETP.GT.U32.AND P0, PT, R3, R6, PT ;  /* 0x000000060300720c */ /* 0x000fe20003f04070 */
[----:B------:R-:W-:Y:S01]  /*c240*/  FMUL R3, R19, UR10 ;  /* 0x0000000a13037c20 */ /* 0x000fe20008400000 */
[----:B------:R-:W-:-:S02]  /*c250*/  FSEL R9, R9, -INF , !P4 ;  /* 0xff80000009097808 */ /* 0x000fc40006000000 */
[----:B------:R-:W-:Y:S02]  /*c260*/  MOV R17, R28 ;  /* 0x0000001c00117202 */ /* 0x000fe40000000f00 */
[----:B------:R-:W-:Y:S01]  /*c270*/  FSEL R3, R3, -INF , !P1 ;  /* 0xff80000003037808 */ /* 0x000fe20004800000 */
[----:B------:R0:W-:Y:S01]  /*c280*/  STL [R1+0x36c], R9 ;  /* 0x00036c0901007387 */ /* 0x0001e20000100800 */
[----:B------:R-:W-:-:S03]  /*c290*/  ISETP.GT.U32.AND.EX P5, PT, R17, RZ, PT, P5 ;  /* 0x000000ff1100720c */ /* 0x000fc60003fa4150 */
[----:B------:R1:W-:Y:S01]  /*c2a0*/  STL [R1+0x380], R3 ;  /* 0x0003800301007387 */ /* 0x0003e20000100800 */
[----:B------:R-:W-:Y:S01]  /*c2b0*/  ISETP.GT.U32.AND.EX P6, PT, R17, RZ, PT, P6 ;  /* 0x000000ff1100720c */ /* 0x000fe20003fc4160 */
[----:B0-----:R-:W-:Y:S01]  /*c2c0*/  FMUL R9, R25, UR10 ;  /* 0x0000000a19097c20 */ /* 0x001fe20008400000 */
[----:B-1----:R-:W-:-:S04]  /*c2d0*/  FMUL R3, R27, UR10 ;  /* 0x0000000a1b037c20 */ /* 0x002fc80008400000 */
[----:B------:R-:W-:Y:S02]  /*c2e0*/  FSEL R9, R9, -INF , !P5 ;  /* 0xff80000009097808 */ /* 0x000fe40006800000 */
[----:B------:R-:W-:-:S03]  /*c2f0*/  FSEL R3, R3, -INF , !P6 ;  /* 0xff80000003037808 */ /* 0x000fc60007000000 */
        /* <DEDUP_REMOVED lines=8> */
[----:B------:R0:W-:Y:S04]  /*c380*/  STL [R1+0x3dc], R9 ;  /* 0x0003dc0901007387 */ /* 0x0001e80000100800 */
[----:B------:R-:W2:Y:S04]  /*c390*/  LDL.LU R24, [R1+0xa0] ;  /* 0x0000a00001187983 */ /* 0x000ea80000300800 */
[----:B------:R-:W2:Y:S04]  /*c3a0*/  LDL.LU R27, [R1+0xa4] ;  /* 0x0000a400011b7983 */ /* 0x000ea80000300800 */
[----:B------:R1:W-:Y:S04]  /*c3b0*/  STL [R1+0x3ec], R3 ;  /* 0x0003ec0301007387 */ /* 0x0003e80000100800 */
[----:B------:R-:W3:Y:S01]  /*c3c0*/  LDL.LU R19, [R1+0x64] ;  /* 0x0000640001137983 */ /* 0x000ee20000300800 */
[----:B------:R-:W-:Y:S01]  /*c3d0*/  LOP3.LUT R2, R0, 0x51, RZ, 0xfc, !PT ;  /* 0x0000005100027812 */ /* 0x000fe200078efcff */
[----:B0-----:R-:W-:Y:S01]  /*c3e0*/  FMUL R9, R21, UR10 ;  /* 0x0000000a15097c20 */ /* 0x001fe20008400000 */
[----:B------:R-:W-:Y:S01]  /*c3f0*/  IMAD.MOV.U32 R26, RZ, RZ, R29 ;  /* 0x000000ffff1a7224 */ /* 0x000fe200078e001d */
[----:B------:R-:W4:Y:S01]  /*c400*/  LDL.LU R16, [R1+0x74] ;  /* 0x0000740001107983 */ /* 0x000f220000300800 */
[----:B------:R-:W-:-:S02]  /*c410*/  ISETP.GT.U32.AND P1, PT, R2, R6, PT ;  /* 0x000000060200720c */ /* 0x000fc40003f24070 */
[-C--:B------:R-:W-:Y:S01]  /*c420*/  ISETP.GT.U32.AND P4, PT, R2, R29.reuse, PT ;  /* 0x0000001d0200720c */ /* 0x080fe20003f84070 */
[----:B-1----:R-:W-:Y:S01]  /*c430*/  FMUL R3, R23, UR10 ;  /* 0x0000000a17037c20 */ /* 0x002fe20008400000 */
[----:B------:R-:W-:Y:S01]  /*c440*/  LOP3.LUT R2, R0, 0x50, RZ, 0xfc, !PT ;  /* 0x0000005000027812 */ /* 0x000fe200078efcff */
[----:B------:R-:W5:Y:S01]  /*c450*/  LDL.LU R12, [R1+0x3c] ;  /* 0x00003c00010c7983 */ /* 0x000f620000300800 */
[C---:B------:R-:W-:Y:S02]  /*c460*/  ISETP.GT.U32.AND.EX P1, PT, R17.reuse, RZ, PT, P1 ;  /* 0x000000ff1100720c */ /* 0x040fe40003f24110 */
[----:B------:R-:W-:Y:S01]  /*c470*/  ISETP.GT.U32.AND.EX P4, PT, R17, RZ, PT, P4 ;  /* 0x000000ff1100720c */ /* 0x000fe20003f84140 */
[----:B------:R-:W5:Y:S01]  /*c480*/  LDL.LU R11, [R1+0x38] ;  /* 0x00003800010b7983 */ /* 0x000f620000300800 */
[C---:B------:R-:W-:Y:S02]  /*c490*/  ISETP.GT.U32.AND P5, PT, R2.reuse, R29, PT ;  /* 0x0000001d0200720c */ /* 0x040fe40003fa4070 */
[----:B------:R-:W-:-:S02]  /*c4a0*/  ISETP.GT.U32.AND P6, PT, R2, R6, PT ;  /* 0x000000060200720c */ /* 0x000fc40003fc4070 */
[----:B------:R-:W-:Y:S02]  /*c4b0*/  FSEL R9, R9, -INF , !P1 ;  /* 0xff80000009097808 */ /* 0x000fe40004800000 */
[----:B------:R-:W-:Y:S02]  /*c4c0*/  LOP3.LUT R2, R0, 0x49, RZ, 0xfc, !PT ;  /* 0x0000004900027812 */ /* 0x000fe400078efcff */
[----:B------:R-:W-:Y:S01]  /*c4d0*/  FSEL R3, R3, -INF , !P4 ;  /* 0xff80000003037808 */ /* 0x000fe20006000000 */
[----:B------:R-:W-:Y:S01]  /*c4e0*/  STL [R1+0x3d4], R9 ;  /* 0x0003d40901007387 */ /* 0x000fe20000100800 */
[C---:B------:R-:W-:Y:S02]  /*c4f0*/  ISETP.GT.U32.AND P0, PT, R2.reuse, R26, PT ;  /* 0x0000001a0200720c */ /* 0x040fe40003f04070 */
[----:B------:R-:W-:Y:S01]  /*c500*/  ISETP.GT.U32.AND P3, PT, R2, R6, PT ;  /* 0x000000060200720c */ /* 0x000fe20003f64070 */
[----:B------:R-:W2:Y:S01]  /*c510*/  LDL.LU R25, [R1+0x7c] ;  /* 0x00007c0001197983 */ /* 0x000ea20000300800 */
[----:B------:R-:W-:-:S03]  /*c520*/  LOP3.LUT R2, R0, 0x48, RZ, 0xfc, !PT ;  /* 0x0000004800027812 */ /* 0x000fc600078efcff */
[----:B------:R-:W2:Y:S01]  /*c530*/  LDL.LU R15, [R1+0x104] ;  /* 0x00010400010f7983 */ /* 0x000ea20000300800 */
[----:B------:R-:W-:-:S03]  /*c540*/  ISETP.GT.U32.AND P1, PT, R2, R26, PT ;  /* 0x0000001a0200720c */ /* 0x000fc60003f24070 */
[----:B------:R0:W-:Y:S01]  /*c550*/  STL [R1+0x3e4], R3 ;  /* 0x0003e40301007387 */ /* 0x0001e20000100800 */
[----:B------:R-:W-:Y:S01]  /*c560*/  ISETP.GT.U32.AND P4, PT, R2, R6, PT ;  /* 0x000000060200720c */ /* 0x000fe20003f84070 */
[----:B------:R-:W-:Y:S01]  /*c570*/  FMUL R2, R22, UR10 ;  /* 0x0000000a16027c20 */ /* 0x000fe20008400000 */
[C---:B------:R-:W-:Y:S01]  /*c580*/  ISETP.GT.U32.AND.EX P6, PT, R17.reuse, RZ, PT, P6 ;  /* 0x000000ff1100720c */ /* 0x040fe20003fc4160 */
[----:B------:R-:W2:Y:S01]  /*c590*/  LDL.LU R14, [R1+0xc4] ;  /* 0x0000c400010e7983 */ /* 0x000ea20000300800 */
[----:B------:R-:W-:Y:S02]  /*c5a0*/  ISETP.GT.U32.AND.EX P5, PT, R17, RZ, PT, P5 ;  /* 0x000000ff1100720c */ /* 0x000fe40003fa4150 */
[----:B------:R-:W-:Y:S01]  /*c5b0*/  LOP3.LUT R10, R0, 0x41, RZ, 0xfc, !PT ;  /* 0x00000041000a7812 */ /* 0x000fe200078efcff */
[----:B------:R-:W2:Y:S01]  /*c5c0*/  LDL.LU R13, [R1+0xc0] ;  /* 0x0000c000010d7983 */ /* 0x000ea20000300800 */
[----:B0-----:R-:W-:Y:S01]  /*c5d0*/  FMUL R3, R20, UR10 ;  /* 0x0000000a14037c20 */ /* 0x001fe20008400000 */
[----:B------:R-:W-:-:S02]  /*c5e0*/  LOP3.LUT R9, R0, 0x40, RZ, 0xfc, !PT ;  /* 0x0000004000097812 */ /* 0x000fc400078efcff */
[----:B------:R-:W2:Y:S01]  /*c5f0*/  LDL.LU R28, [R1+0x70] ;  /* 0x00007000011c7983 */ /* 0x000ea20000300800 */
[----:B------:R-:W-:Y:S02]  /*c600*/  FSEL R0, R2, -INF , !P5 ;  /* 0xff80000002007808 */ /* 0x000fe40006800000 */
[----:B------:R-:W-:Y:S01]  /*c610*/  FSEL R3, R3, -INF , !P6 ;  /* 0xff80000003037808 */ /* 0x000fe20007000000 */
[----:B------:R-:W2:Y:S01]  /*c620*/  LDL.LU R29, [R1+0x78] ;  /* 0x00007800011d7983 */ /* 0x000ea20000300800 */
[----:B------:R-:W-:-:S03]  /*c630*/  ISETP.GT.U32.AND P5, PT, R9, R26, PT ;  /* 0x0000001a0900720c */ /* 0x000fc60003fa4070 */
[----:B------:R-:W-:Y:S04]  /*c640*/  STL [R1+0x3d0], R3 ;  /* 0x0003d00301007387 */ /* 0x000fe80000100800 */
[----:B------:R3:W-:Y:S04]  /*c650*/  STL [R1+0xac], R9 ;  /* 0x0000ac0901007387 */ /* 0x0007e80000100800 */
[----:B------:R5:W-:Y:S01]  /*c660*/  STL [R1+0x3d8], R0 ;  /* 0x0003d80001007387 */ /* 0x000be20000100800 */
[----:B---3--:R-:W-:-:S03]  /*c670*/  FMUL R9, R19, UR10 ;  /* 0x0000000a13097c20 */ /* 0x008fc60008400000 */
[----:B------:R-:W3:Y:S01]  /*c680*/  LDL.LU R19, [R1+0x40] ;  /* 0x0000400001137983 */ /* 0x000ee20000300800 */
[C---:B------:R-:W-:Y:S02]  /*c690*/  ISETP.GT.U32.AND.EX P2, PT, R17.reuse, RZ, PT, P2 ;  /* 0x000000ff1100720c */ /* 0x040fe40003f44120 */
[----:B------:R-:W-:Y:S02]  /*c6a0*/  ISETP.GT.U32.AND.EX P3, PT, R17, RZ, PT, P3 ;  /* 0x000000ff1100720c */ /* 0x000fe40003f64130 */
[----:B------:R-:W-:Y:S02]  /*c6b0*/  SEL R3, RZ, 0x1, !P2 ;  /* 0x00000001ff037807 */ /* 0x000fe40005000000 */
[----:B------:R-:W-:Y:S02]  /*c6c0*/  FSEL R9, R9, -INF , !P3 ;  /* 0xff80000009097808 */ /* 0x000fe40005800000 */
[----:B----4-:R-:W-:Y:S02]  /*c6d0*/  IADD3 R3, PT, PT, R3, R16, RZ ;  /* 0x0000001003037210 */ /* 0x010fe40007ffe0ff */
[C---:B------:R-:W-:Y:S01]  /*c6e0*/  ISETP.GT.U32.AND P3, PT, R10.reuse, R6, PT ;  /* 0x000000060a00720c */ /* 0x040fe20003f64070 */
[----:B-----5:R-:W-:Y:S01]  /*c6f0*/  IMAD.IADD R0, R11, 0x1, R12 ;  /* 0x000000010b007824 */ /* 0x020fe200078e020c */
[----:B------:R-:W-:Y:S01]  /*c700*/  ISETP.GT.U32.AND P6, PT, R10, R26, PT ;  /* 0x0000001a0a00720c */ /* 0x000fe20003fc4070 */
[----:B------:R-:W-:Y:S01]  /*c710*/  IMAD.IADD R12, R7, 0x1, R8 ;  /* 0x00000001070c7824 */ /* 0x000fe200078e0208 */
[----:B---3--:R0:W-:Y:S04]  /*c720*/  STL.64 [R1+0xff0], R18 ;  /* 0x000ff01201007387 */ /* 0x0081e80000100a00 */
[----:B------:R-:W3:Y:S04]  /*c730*/  LDL.LU R16, [R1+0x120] ;  /* 0x0001200001107983 */ /* 0x000ee80000300800 */
[----:B------:R-:W3:Y:S04]  /*c740*/  LDL.LU R17, [R1+0x124] ;  /* 0x0001240001117983 */ /* 0x000ee80000300800 */
[----:B0-----:R-:W3:Y:S04]  /*c750*/  LDL.LU R18, [R1+0x128] ;  /* 0x0001280001127983 */ /* 0x001ee80000300800 */
[----:B------:R-:W3:Y:S04]  /*c760*/  LDL.LU R19, [R1+0x12c] ;  /* 0x00012c0001137983 */ /* 0x000ee80000300800 */
[----:B------:R-:W3:Y:S04]  /*c770*/  LDL.LU R6, [R1+0xffc] ;  /* 0x000ffc0001067983 */ /* 0x000ee80000300800 */
[----:B------:R-:W-:Y:S04]  /*c780*/  STL [R1+0x38c], R9 ;  /* 0x00038c0901007387 */ /* 0x000fe80000100800 */
[----:B------:R-:W4:Y:S04]  /*c790*/  LDL.64 R22, [R1+0x518] ;  /* 0x0005180001167983 */ /* 0x000f280000100a00 */
[----:B------:R-:W3:Y:S04]  /*c7a0*/  LDL.LU R7, [R1+0xff8] ;  /* 0x000ff80001077983 */ /* 0x000ee80000300800 */
[----:B------:R-:W3:Y:S04]  /*c7b0*/  LDL.LU R10, [R1+0x1d8] ;  /* 0x0001d800010a7983 */ /* 0x000ee80000300800 */
[----:B------:R-:W3:Y:S01]  /*c7c0*/  LDL.LU R11, [R1+0x1dc] ;  /* 0x0001dc00010b7983 */ /* 0x000ee20000300800 */
[----:B--2---:R-:W-:-:S03]  /*c7d0*/  IMAD.IADD R2, R27, 0x1, R24 ;  /* 0x000000011b027824 */ /* 0x004fc600078e0218 */
[----:B------:R-:W2:Y:S02]  /*c7e0*/  LDL.LU R26, [R1+0x198] ;  /* 0x00019800011a7983 */ /* 0x000ea40000300800 */
[----:B------:R-:W-:-:S04]  /*c7f0*/  LOP3.LUT R2, R2, 0x3, RZ, 0xc0, !PT ;  /* 0x0000000302027812 */ /* 0x000fc800078ec0ff */
[----:B------:R-:W-:-:S05]  /*c800*/  IADD3 R8, PT, PT, R2, R15, R25 ;  /* 0x0000000f02087210 */ /* 0x000fca0007ffe019 */
[----:B------:R3:W-:Y:S01]  /*c810*/  STL [R1+0x3c], R8 ;  /* 0x00003c0801007387 */ /* 0x0007e20000100800 */
[----:B------:R-:W-:Y:S02]  /*c820*/  LOP3.LUT R3, R3, 0x3, RZ, 0xc0, !PT ;  /* 0x0000000303037812 */ /* 0x000fe400078ec0ff */
[----:B------:R-:W-:Y:S02]  /*c830*/  LOP3.LUT R0, R0, 0x3, RZ, 0xc0, !PT ;  /* 0x0000000300007812 */ /* 0x000fe400078ec0ff */
[----:B------:R-:W-:Y:S02]  /*c840*/  IADD3 R2, PT, PT, R3, R13, R14 ;  /* 0x0000000d03027210 */ /* 0x000fe40007ffe00e */
[----:B------:R-:W-:-:S03]  /*c850*/  IADD3 R0, PT, PT, R0, R29, R28 ;  /* 0x0000001d00007210 */ /* 0x000fc60007ffe01c */
[----:B------:R-:W-:Y:S04]  /*c860*/  STL [R1+0x34], R2 ;  /* 0x0000340201007387 */ /* 0x000fe80000100800 */
[----:B------:R-:W2:Y:S04]  /*c870*/  LDL.LU R27, [R1+0x19c] ;  /* 0x00019c00011b7983 */ /* 0x000ea80000300800 */
[----:B------:R-:W5:Y:S04]  /*c880*/  LDL.64 R20, [R1+0x510] ;  /* 0x0005100001147983 */ /* 0x000f680000100a00 */
[----:B------:R-:W-:Y:S01]  /*c890*/  STL [R1+0x38], R0 ;  /* 0x0000380001007387 */ /* 0x000fe20000100800 */
[----:B---3--:R-:W-:Y:S03]  /*c8a0*/  HMMA.16816.F32.BF16 R8, R4, R10, R16 ;  /* 0x0000000a0408723c */ /* 0x008fe60000041810 */
[----:B------:R-:W3:Y:S04]  /*c8b0*/  LDL.LU.64 R18, [R1+0xff0] ;  /* 0x000ff00001127983 */ /* 0x000ee80000300a00 */
[----:B------:R-:W4:Y:S04]  /*c8c0*/  LDL.64 R14, [R1+0x508] ;  /* 0x00050800010e7983 */ /* 0x000f280000100a00 */
[----:B------:R-:W4:Y:S08]  /*c8d0*/  LDL.64 R16, [R1+0x500] ;  /* 0x0005000001107983 */ /* 0x000f300000100a00 */
[----:B------:R0:W-:Y:S04]  /*c8e0*/  STL [R1+0xfac], R10 ;  /* 0x000fac0a01007387 */ /* 0x0001e80000100800 */
[----:B0-----:R-:W4:Y:S04]  /*c8f0*/  LDL R10, [R1+0x248] ;  /* 0x00024800010a7983 */ /* 0x001f280000100800 */
[----:B------:R3:W-:Y:S04]  /*c900*/  STL [R1+0xfa8], R11 ;  /* 0x000fa80b01007387 */ /* 0x0007e80000100800 */
[----:B------:R-:W5:Y:S01]  /*c910*/  LDL.64 R24, [R1+0x4e8] ;  /* 0x0004e80001187983 */ /* 0x000f620000100a00 */
[----:B------:R-:W-:-:S03]  /*c920*/  LOP3.LUT R0, R12, 0x3, RZ, 0xc0, !PT ;  /* 0x000000030c007812 */ /* 0x000fc600078ec0ff */
[----:B------:R-:W5:Y:S04]  /*c930*/  LDL.64 R28, [R1+0x4f0] ;  /* 0x0004f000011c7983 */ /* 0x000f680000100a00 */
[----:B--2---:R-:W-:Y:S01]  /*c940*/  STL.64 [R1+0xfe8], R26 ;  /* 0x000fe81a01007387 */ /* 0x004fe20000100a00 */
[----:B---3--:R-:W-:Y:S01]  /*c950*/  IADD3 R11, PT, PT, R0, R18, R19 ;  /* 0x00000012000b7210 */ /* 0x008fe20007ffe013 */
[----:B----4-:R-:W-:-:S04]  /*c960*/  IMAD.WIDE R2, R10, 0x2, R22 ;  /* 0x000000020a027825 */ /* 0x010fc800078e0216 */
[C---:B------:R-:W-:Y:S01]  /*c970*/  IMAD.WIDE R14, R10.reuse, 0x2, R14 ;  /* 0x000000020a0e7825 */ /* 0x040fe200078e020e */
[----:B------:R-:W2:Y:S04]  /*c980*/  LDG.E.U16 R0, desc[UR8][R2.64] ;  /* 0x0000000802007981 */ /* 0x000ea8000c1e1500 */
[----:B-----5:R0:W-:Y:S01]  /*c990*/  STL.64 [R1+0xfe0], R24 ;  /* 0x000fe01801007387 */ /* 0x0201e20000100a00 */
[----:B------:R-:W-:-:S03]  /*c9a0*/  IMAD.WIDE R12, R10, 0x2, R20 ;  /* 0x000000020a0c7825 */ /* 0x000fc600078e0214 */
[----:B------:R-:W3:Y:S04]  /*c9b0*/  LDG.E.U16 R3, desc[UR8][R14.64] ;  /* 0x000000080e037981 */ /* 0x000ee8000c1e1500 */
[----:B------:R1:W4:Y:S04]  /*c9c0*/  LDG.E.U16 R2, desc[UR8][R12.64] ;  /* 0x000000080c027981 */ /* 0x000328000c1e1500 */
[----:B0-----:R-:W1:Y:S04]  /*c9d0*/  LDL.LU R24, [R1+0xe0] ;  /* 0x0000e00001187983 */ /* 0x001e680000300800 */
[----:B------:R-:W1:Y:S04]  /*c9e0*/  LDL.LU R25, [R1+0xe4] ;  /* 0x0000e40001197983 */ /* 0x000e680000300800 */
[----:B------:R-:W1:Y:S04]  /*c9f0*/  LDL.LU R26, [R1+0xe8] ;  /* 0x0000e800011a7983 */ /* 0x000e680000300800 */
[----:B------:R-:W1:Y:S04]  /*ca00*/  LDL.LU R27, [R1+0xec] ;  /* 0x0000ec00011b7983 */ /* 0x000e680000300800 */
[----:B------:R-:W5:Y:S04]  /*ca10*/  LDL.64 R20, [R1+0x4e0] ;  /* 0x0004e00001147983 */ /* 0x000f680000100a00 */
[----:B------:R-:W3:Y:S04]  /*ca20*/  LDL.64 R22, [R1+0x4d8] ;  /* 0x0004d80001167983 */ /* 0x000ee80000100a00 */
[----:B------:R-:W3:Y:S04]  /*ca30*/  LDL.64 R18, [R1+0x4f8] ;  /* 0x0004f80001127983 */ /* 0x000ee80000100a00 */
[----:B------:R-:W1:Y:S04]  /*ca40*/  LDL.LU R14, [R1+0x108] ;  /* 0x00010800010e7983 */ /* 0x000e680000300800 */
[----:B------:R-:W1:Y:S04]  /*ca50*/  LDL.LU R15, [R1+0x10c] ;  /* 0x00010c00010f7983 */ /* 0x000e680000300800 */
[----:B--2---:R0:W-:Y:S01]  /*ca60*/  STL [R1+0x8c], R0 ;  /* 0x00008c0001007387 */ /* 0x0041e20000100800 */
[----:B-1----:R-:W-:Y:S03]  /*ca70*/  HMMA.16816.F32.BF16 R12, R4, R14, R24 ;  /* 0x0000000e040c723c */ /* 0x002fe60000041818 */
[----:B------:R-:W2:Y:S04]  /*ca80*/  LDL.LU.64 R26, [R1+0xfe8] ;  /* 0x000fe800011a7983 */ /* 0x000ea80000300a00 */
[----:B------:R-:W2:Y:S01]  /*ca90*/  LDL.LU.64 R24, [R1+0xfe0] ;  /* 0x000fe00001187983 */ /* 0x000ea20000300a00 */
[----:B------:R-:W-:-:S05]  /*caa0*/  IMAD.WIDE R16, R10, 0x2, R16 ;  /* 0x000000020a107825 */ /* 0x000fca00078e0210 */
[----:B0-----:R0:W5:Y:S06]  /*cab0*/  LDG.E.U16 R0, desc[UR8][R16.64] ;  /* 0x0000000810007981 */ /* 0x00116c000c1e1500 */
[----:B------:R1:W-:Y:S01]  /*cac0*/  STL.64 [R1+0xfb8], R14 ;  /* 0x000fb80e01007387 */ /* 0x0003e20000100a00 */
[----:B0-----:R-:W-:-:S03]  /*cad0*/  IMAD.WIDE R16, R10, 0x2, R28 ;  /* 0x000000020a107825 */ /* 0x001fc600078e021c */
[----:B------:R-:W-:Y:S04]  /*cae0*/  STL.64 [R1+0xfb0], R12 ;  /* 0x000fb00c01007387 */ /* 0x000fe80000100a00 */
[----:B---3--:R-:W-:Y:S04]  /*caf0*/  STL [R1+0x7c], R3 ;  /* 0x00007c0301007387 */ /* 0x008fe80000100800 */
[----:B----4-:R0:W-:Y:S04]  /*cb00*/  STL [R1+0xa4], R2 ;  /* 0x0000a40201007387 */ /* 0x0101e80000100800 */
[----:B-1----:R-:W3:Y:S04]  /*cb10*/  LDL.LU R14, [R1+0x1f8] ;  /* 0x0001f800010e7983 */ /* 0x002ee80000300800 */
[----:B------:R-:W3:Y:S01]  /*cb20*/  LDL.LU R15, [R1+0x1fc] ;  /* 0x0001fc00010f7983 */ /* 0x000ee20000300800 */
[----:B0-----:R-:W-:-:S03]  /*cb30*/  IMAD.WIDE R2, R10, 0x2, R18 ;  /* 0x000000020a027825 */ /* 0x001fc600078e0212 */
[----:B------:R-:W4:Y:S04]  /*cb40*/  LDG.E.U16 R13, desc[UR8][R16.64] ;  /* 0x00000008100d7981 */ /* 0x000f28000c1e1500 */
[----:B------:R-:W3:Y:S04]  /*cb50*/  LDG.E.U16 R12, desc[UR8][R2.64] ;  /* 0x00000008020c7981 */ /* 0x000ee8000c1e1500 */
[----:B------:R-:W3:Y:S04]  /*cb60*/  LDL.LU R16, [R1+0xd0] ;  /* 0x0000d00001107983 */ /* 0x000ee80000300800 */
[----:B------:R-:W3:Y:S01]  /*cb70*/  LDL.LU R17, [R1+0xd4] ;  /* 0x0000d40001117983 */ /* 0x000ee20000300800 */
[----:B--2---:R-:W-:-:S05]  /*cb80*/  IMAD.WIDE R18, R10, 0x2, R24 ;  /* 0x000000020a127825 */ /* 0x004fca00078e0218 */
[----:B------:R3:W2:Y:S04]  /*cb90*/  LDG.E.U16 R29, desc[UR8][R18.64] ;  /* 0x00000008121d7981 */ /* 0x0006a8000c1e1500 */
[----:B------:R-:W3:Y:S04]  /*cba0*/  LDL.LU R18, [R1+0xd8] ;  /* 0x0000d80001127983 */ /* 0x000ee80000300800 */
[----:B------:R-:W3:Y:S01]  /*cbb0*/  LDL.LU R19, [R1+0xdc] ;  /* 0x0000dc0001137983 */ /* 0x000ee20000300800 */
[----:B-----5:R-:W-:-:S04]  /*cbc0*/  IMAD.WIDE R20, R10, 0x2, R20 ;  /* 0x000000020a147825 */ /* 0x020fc800078e0214 */
[C---:B------:R-:W-:Y:S01]  /*cbd0*/  IMAD.WIDE R22, R10.reuse, 0x2, R22 ;  /* 0x000000020a167825 */ /* 0x040fe200078e0216 */
[----:B------:R0:W-:Y:S04]  /*cbe0*/  STL [R1+0xa0], R0 ;  /* 0x0000a00001007387 */ /* 0x0001e80000100800 */
[----:B------:R-:W5:Y:S04]  /*cbf0*/  LDG.E.U16 R28, desc[UR8][R20.64] ;  /* 0x00000008141c7981 */ /* 0x000f68000c1e1500 */
[----:B------:R-:W2:Y:S04]  /*cc00*/  LDL.64 R2, [R1+0x4d0] ;  /* 0x0004d00001027983 */ /* 0x000ea80000100a00 */
[----:B0-----:R0:W2:Y:S04]  /*cc10*/  LDG.E.U16 R0, desc[UR8][R22.64] ;  /* 0x0000000816007981 */ /* 0x0010a8000c1e1500 */
[----:B------:R-:W2:Y:S04]  /*cc20*/  LDL.64 R20, [R1+0x4c8] ;  /* 0x0004c80001147983 */ /* 0x000ea80000100a00 */
[----:B------:R-:W2:Y:S04]  /*cc30*/  LDL.64 R24, [R1+0x4b8] ;  /* 0x0004b80001187983 */ /* 0x000ea80000100a00 */
[----:B------:R-:W0:Y:S01]  /*cc40*/  LDL.64 R22, [R1+0x4c0] ;  /* 0x0004c00001167983 */ /* 0x000e220000100a00 */
[----:B---3--:R-:W-:Y:S03]  /*cc50*/  HMMA.16816.F32.BF16 R16, R4, R26, R16 ;  /* 0x0000001a0410723c */ /* 0x008fe60000041810 */
[----:B------:R-:W3:Y:S04]  /*cc60*/  LDL.64 R26, [R1+0x4a8] ;  /* 0x0004a800011a7983 */ /* 0x000ee80000100a00 */
[----:B----4-:R-:W-:Y:S04]  /*cc70*/  STL [R1+0x78], R13 ;  /* 0x0000780d01007387 */ /* 0x010fe80000100800 */
[----:B------:R1:W-:Y:S04]  /*cc80*/  STL [R1+0x70], R12 ;  /* 0x0000700c01007387 */ /* 0x0003e80000100800 */
[----:B-1----:R-:W4:Y:S04]  /*cc90*/  LDL.64 R12, [R1+0x4a0] ;  /* 0x0004a000010c7983 */ /* 0x002f280000100a00 */
[----:B------:R-:W-:Y:S01]  /*cca0*/  STL.64 [R1+0xfd8], R14 ;  /* 0x000fd80e01007387 */ /* 0x000fe20000100a00 */
[----:B--2---:R-:W-:-:S04]  /*ccb0*/  IMAD.WIDE R2, R10, 0x2, R2 ;  /* 0x000000020a027825 */ /* 0x004fc800078e0202 */
[C---:B0-----:R-:W-:Y:S01]  /*ccc0*/  IMAD.WIDE R22, R10.reuse, 0x2, R22 ;  /* 0x000000020a167825 */ /* 0x041fe200078e0216 */
[----:B----4-:R0:W-:Y:S04]  /*ccd0*/  STL.64 [R1+0xfd0], R12 ;  /* 0x000fd00c01007387 */ /* 0x0101e80000100a00 */
[----:B0-----:R-:W2:Y:S04]  /*cce0*/  LDL.LU R12, [R1+0xf0] ;  /* 0x0000f000010c7983 */ /* 0x001ea80000300800 */
[----:B------:R-:W2:Y:S04]  /*ccf0*/  LDL.LU R13, [R1+0xf4] ;  /* 0x0000f400010d7983 */ /* 0x000ea80000300800 */
[----:B------:R-:W2:Y:S04]  /*cd00*/  LDL.LU R14, [R1+0xf8] ;  /* 0x0000f800010e7983 */ /* 0x000ea80000300800 */
[----:B------:R-:W2:Y:S04]  /*cd10*/  LDL.LU R15, [R1+0xfc] ;  /* 0x0000fc00010f7983 */ /* 0x000ea80000300800 */
[----:B------:R-:W-:Y:S04]  /*cd20*/  STL [R1+0xf44], R19 ;  /* 0x000f441301007387 */ /* 0x000fe80000100800 */
[----:B------:R-:W-:Y:S04]  /*cd30*/  STL [R1+0xfc8], R18 ;  /* 0x000fc81201007387 */ /* 0x000fe80000100800 */
[----:B------:R0:W-:Y:S04]  /*cd40*/  STL.64 [R1+0xfc0], R16 ;  /* 0x000fc01001007387 */ /* 0x0001e80000100a00 */
[----:B------:R1:W-:Y:S04]  /*cd50*/  STL [R1+0x64], R29 ;  /* 0x0000641d01007387 */ /* 0x0003e80000100800 */
[----:B0-----:R-:W4:Y:S04]  /*cd60*/  LDL.LU R16, [R1+0x130] ;  /* 0x0001300001107983 */ /* 0x001f280000300800 */
[----:B------:R-:W4:Y:S04]  /*cd70*/  LDL.LU R17, [R1+0x134] ;  /* 0x0001340001117983 */ /* 0x000f280000300800 */
[----:B------:R-:W4:Y:S04]  /*cd80*/  LDL.LU R18, [R1+0x138] ;  /* 0x0001380001127983 */ /* 0x000f280000300800 */
[----:B------:R-:W4:Y:S04]  /*cd90*/  LDL.LU R19, [R1+0x13c] ;  /* 0x00013c0001137983 */ /* 0x000f280000300800 */
[----:B-----5:R-:W-:Y:S04]  /*cda0*/  STL [R1+0x74], R28 ;  /* 0x0000741c01007387 */ /* 0x020fe80000100800 */
[----:B------:R0:W-:Y:S04]  /*cdb0*/  STL [R1+0x5c], R0 ;  /* 0x00005c0001007387 */ /* 0x0001e80000100800 */
[----:B-1----:R-:W5:Y:S04]  /*cdc0*/  LDG.E.U16 R29, desc[UR8][R22.64] ;  /* 0x00000008161d7981 */ /* 0x002f68000c1e1500 */
[----:B0-----:R-:W2:Y:S04]  /*cdd0*/  LDG.E.U16 R0, desc[UR8][R2.64] ;  /* 0x0000000802007981 */ /* 0x001ea8000c1e1500 */
[----:B------:R-:W3:Y:S04]  /*cde0*/  LDL.64 R2, [R1+0x4b0] ;  /* 0x0004b00001027983 */ /* 0x000ee80000100a00 */
[----:B------:R-:W3:Y:S04]  /*cdf0*/  LDL.LU R22, [R1+0x1e8] ;  /* 0x0001e80001167983 */ /* 0x000ee80000300800 */
[----:B------:R-:W3:Y:S01]  /*ce00*/  LDL.LU R23, [R1+0x1ec] ;  /* 0x0001ec0001177983 */ /* 0x000ee20000300800 */
[----:B------:R-:W-:-:S05]  /*ce10*/  IMAD.WIDE R20, R10, 0x2, R20 ;  /* 0x000000020a147825 */ /* 0x000fca00078e0214 */
[----:B------:R3:W4:Y:S01]  /*ce20*/  LDG.E.U16 R28, desc[UR8][R20.64] ;  /* 0x00000008141c7981 */ /* 0x000722000c1e1500 */
[----:B------:R-:W-:-:S03]  /*ce30*/  IMAD.WIDE R24, R10, 0x2, R24 ;  /* 0x000000020a187825 */ /* 0x000fc600078e0218 */
[----:B--2---:R0:W-:Y:S04]  /*ce40*/  STL [R1+0x58], R0 ;  /* 0x0000580001007387 */ /* 0x0041e80000100800 */
[----:B0-----:R0:W2:Y:S01]  /*ce50*/  LDG.E.U16 R0, desc[UR8][R24.64] ;  /* 0x0000000818007981 */ /* 0x0010a2000c1e1500 */
[----:B---3--:R-:W-:Y:S03]  /*ce60*/  HMMA.16816.F32.BF16 R20, R4, R22, R12 ;  /* 0x000000160414723c */ /* 0x008fe6000004180c */
[----:B------:R-:W3:Y:S04]  /*ce70*/  LDL.LU.64 R14, [R1+0xfd8] ;  /* 0x000fd800010e7983 */ /* 0x000ee80000300a00 */
[----:B------:R-:W3:Y:S01]  /*ce80*/  LDL.LU.64 R12, [R1+0xfd0] ;  /* 0x000fd000010c7983 */ /* 0x000ee20000300a00 */
[----:B------:R-:W-:-:S03]  /*ce90*/  IMAD.WIDE R2, R10, 0x2, R2 ;  /* 0x000000020a027825 */ /* 0x000fc600078e0202 */
[----:B-----5:R-:W-:Y:S01]  /*cea0*/  STL [R1+0x50], R29 ;  /* 0x0000501d01007387 */ /* 0x020fe20000100800 */
[----:B0-----:R-:W-:-:S03]  /*ceb0*/  IMAD.WIDE R24, R10, 0x2, R26 ;  /* 0x000000020a187825 */ /* 0x001fc600078e021a */
[----:B----4-:R0:W-:Y:S04]  /*cec0*/  STL [R1+0x54], R28 ;  /* 0x0000541c01007387 */ /* 0x0101e80000100800 */
[----:B0-----:R-:W4:Y:S04]  /*ced0*/  LDL.64 R28, [R1+0x480] ;  /* 0x00048000011c7983 */ /* 0x001f280000100a00 */
[----:B------:R0:W-:Y:S04]  /*cee0*/  STL [R1+0xf48], R22 ;  /* 0x000f481601007387 */ /* 0x0001e80000100800 */
[----:B------:R1:W-:Y:S04]  /*cef0*/  STL [R1+0xf40], R23 ;  /* 0x000f401701007387 */ /* 0x0003e80000100800 */
[----:B0-----:R0:W5:Y:S04]  /*cf00*/  LDG.E.U16 R22, desc[UR8][R2.64] ;  /* 0x0000000802167981 */ /* 0x001168000c1e1500 */
[----:B-1----:R-:W4:Y:S04]  /*cf10*/  LDG.E.U16 R23, desc[UR8][R24.64] ;  /* 0x0000000818177981 */ /* 0x002f28000c1e1500 */
[----:B------:R-:W0:Y:S04]  /*cf20*/  LDL.64 R2, [R1+0x498] ;  /* 0x0004980001027983 */ /* 0x000e280000100a00 */
[----:B------:R-:W5:Y:S04]  /*cf30*/  LDL.64 R24, [R1+0x490] ;  /* 0x0004900001187983 */ /* 0x000f680000100a00 */
[----:B--2---:R1:W-:Y:S01]  /*cf40*/  STL [R1+0x4c], R0 ;  /* 0x00004c0001007387 */ /* 0x0043e20000100800 */
[----:B---3--:R-:W-:-:S05]  /*cf50*/  IMAD.WIDE R26, R10, 0x2, R12 ;  /* 0x000000020a1a7825 */ /* 0x008fca00078e020c */
[----:B-1----:R-:W2:Y:S01]  /*cf60*/  LDG.E.U16 R0, desc[UR8][R26.64] ;  /* 0x000000081a007981 */ /* 0x002ea2000c1e1500 */
[----:B------:R-:W-:Y:S03]  /*cf70*/  HMMA.16816.F32.BF16 R4, R4, R14, R16 ;  /* 0x0000000e0404723c */ /* 0x000fe60000041810 */
[----:B------:R-:W3:Y:S04]  /*cf80*/  LDL.64 R26, [R1+0x488] ;  /* 0x00048800011a7983 */ /* 0x000ee80000100a00 */
[----:B------:R-:W3:Y:S04]  /*cf90*/  LDL.LU R18, [R1+0xfc8] ;  /* 0x000fc80001127983 */ /* 0x000ee80000300800 */
[----:B------:R-:W3:Y:S04]  /*cfa0*/  LDL.LU.64 R16, [R1+0xfc0] ;  /* 0x000fc00001107983 */ /* 0x000ee80000300a00 */
[----:B------:R-:W3:Y:S04]  /*cfb0*/  LDL.LU.64 R14, [R1+0xfb8] ;  /* 0x000fb800010e7983 */ /* 0x000ee80000300a00 */
[----:B------:R-:W3:Y:S04]  /*cfc0*/  LDL.LU.64 R12, [R1+0xfb0] ;  /* 0x000fb000010c7983 */ /* 0x000ee80000300a00 */
[----:B----4-:R-:W-:Y:S01]  /*cfd0*/  STL [R1+0x44], R23 ;  /* 0x0000441701007387 */ /* 0x010fe20000100800 */
[----:B0-----:R-:W-:-:S03]  /*cfe0*/  IMAD.WIDE R2, R10, 0x2, R2 ;  /* 0x000000020a027825 */ /* 0x001fc600078e0202 */
[----:B-----5:R0:W-:Y:S04]  /*cff0*/  STL [R1+0x48], R22 ;  /* 0x0000481601007387 */ /* 0x0201e80000100800 */
[----:B------:R-:W4:Y:S01]  /*d000*/  LDG.E.U16 R19, desc[UR8][R2.64] ;  /* 0x0000000802137981 */ /* 0x000f22000c1e1500 */
[----:B------:R-:W-:-:S03]  /*d010*/  IMAD.WIDE R24, R10, 0x2, R24 ;  /* 0x000000020a187825 */ /* 0x000fc600078e0218 */
[----:B0-----:R-:W5:Y:S04]  /*d020*/  LDL.64 R22, [R1+0x448] ;  /* 0x0004480001167983 */ /* 0x001f680000100a00 */
[----:B------:R-:W-:Y:S04]  /*d030*/  STL [R1+0xf54], R4 ;  /* 0x000f540401007387 */ /* 0x000fe80000100800 */
[----:B------:R0:W-:Y:S04]  /*d040*/  STL [R1+0xf50], R5 ;  /* 0x000f500501007387 */ /* 0x0001e80000100800 */
[----:B------:R-:W-:Y:S04]  /*d050*/  STL [R1+0xf4c], R6 ;  /* 0x000f4c0601007387 */ /* 0x000fe80000100800 */
[----:B------:R1:W-:Y:S04]  /*d060*/  STL [R1+0xf3c], R7 ;  /* 0x000f3c0701007387 */ /* 0x0003e80000100800 */
[----:B------:R-:W5:Y:S04]  /*d070*/  LDL.64 R2, [R1+0x478] ;  /* 0x0004780001027983 */ /* 0x000f680000100a00 */
[----:B0-----:R-:W5:Y:S04]  /*d080*/  LDL.64 R4, [R1+0x428] ;  /* 0x0004280001047983 */ /* 0x001f680000100a00 */
[----:B-1----:R-:W5:Y:S04]  /*d090*/  LDL.64 R6, [R1+0x438] ;  /* 0x0004380001067983 */ /* 0x002f680000100a00 */
[----:B--2---:R0:W-:Y:S04]  /*d0a0*/  STL [R1+0x40], R0 ;  /* 0x0000400001007387 */ /* 0x0041e80000100800 */
[----:B0-----:R-:W2:Y:S04]  /*d0b0*/  LDG.E.U16 R0, desc[UR8][R24.64] ;  /* 0x0000000818007981 */ /* 0x001ea8000c1e1500 */
[----:B------:R-:W2:Y:S01]  /*d0c0*/  LDL.64 R24, [R1+0x468] ;  /* 0x0004680001187983 */ /* 0x000ea20000100a00 */
[----:B---3--:R-:W-:-:S04]  /*d0d0*/  IMAD.WIDE R26, R10, 0x2, R26 ;  /* 0x000000020a1a7825 */ /* 0x008fc800078e021a */
[----:B------:R-:W-:-:S06]  /*d0e0*/  IMAD.WIDE R28, R10, 0x2, R28 ;  /* 0x000000020a1c7825 */ /* 0x000fcc00078e021c */
[----:B------:R-:W3:Y:S04]  /*d0f0*/  LDG.E.U16 R29, desc[UR8][R28.64] ;  /* 0x000000081c1d7981 */ /* 0x000ee8000c1e1500 */
[----:B----4-:R0:W-:Y:S04]  /*d100*/  STL [R1+0x28], R19 ;  /* 0x0000281301007387 */ /* 0x0101e80000100800 */
[----:B0-----:R-:W4:Y:S04]  /*d110*/  LDG.E.U16 R19, desc[UR8][R26.64] ;  /* 0x000000081a137981 */ /* 0x001f28000c1e1500 */
[----:B------:R-:W3:Y:S01]  /*d120*/  LDL.64 R26, [R1+0x458] ;  /* 0x00045800011a7983 */ /* 0x000ee20000100a00 */
[----:B-----5:R-:W-:-:S05]  /*d130*/  IMAD.WIDE R2, R10, 0x2, R2 ;  /* 0x000000020a027825 */ /* 0x020fca00078e0202 */
[----:B------:R0:W5:Y:S04]  /*d140*/  LDG.E.U16 R28, desc[UR8][R2.64] ;  /* 0x00000008021c7981 */ /* 0x000168000c1e1500 */
[----:B--2---:R1:W-:Y:S01]  /*d150*/  STL [R1+0x24], R0 ;  /* 0x0000240001007387 */ /* 0x0043e20000100800 */
[----:B------:R-:W-:-:S05]  /*d160*/  IMAD.WIDE R24, R10, 0x2, R24 ;  /* 0x000000020a187825 */ /* 0x000fca00078e0218 */
[----:B-1----:R1:W2:Y:S01]  /*d170*/  LDG.E.U16 R0, desc[UR8][R24.64] ;  /* 0x0000000818007981 */ /* 0x0022a2000c1e1500 */
[----:B0-----:R-:W-:-:S05]  /*d180*/  IMAD.WIDE R2, R10, 0x2, R22 ;  /* 0x000000020a027825 */ /* 0x001fca00078e0216 */
[----:B------:R-:W2:Y:S01]  /*d190*/  LDG.E.U16 R22, desc[UR8][R2.64] ;  /* 0x0000000802167981 */ /* 0x000ea2000c1e1500 */
[----:B-1----:R-:W-:-:S03]  /*d1a0*/  IMAD.WIDE R24, R10, 0x2, R6 ;  /* 0x000000020a187825 */ /* 0x002fc600078e0206 */
[----:B----4-:R0:W-:Y:S04]  /*d1b0*/  STL [R1+0x20], R19 ;  /* 0x0000201301007387 */ /* 0x0101e80000100800 */
[----:B------:R-:W4:Y:S01]  /*d1c0*/  LDL.LU R23, [R1+0x30] ;  /* 0x0000300001177983 */ /* 0x000f220000300800 */
[----:B---3--:R-:W-:-:S03]  /*d1d0*/  IMAD.WIDE R26, R10, 0x2, R26 ;  /* 0x000000020a1a7825 */ /* 0x008fc600078e021a */
[----:B------:R1:W-:Y:S04]  /*d1e0*/  STL [R1+0x1c], R29 ;  /* 0x00001c1d01007387 */ /* 0x0003e80000100800 */
[----:B0-----:R0:W3:Y:S04]  /*d1f0*/  LDG.E.U16 R19, desc[UR8][R26.64] ;  /* 0x000000081a137981 */ /* 0x0010e8000c1e1500 */
[----:B-1----:R-:W4:Y:S04]  /*d200*/  LDL.LU R29, [R1+0x3c] ;  /* 0x00003c00011d7983 */ /* 0x002f280000300800 */
[----:B------:R-:W4:Y:S01]  /*d210*/  LDL.LU R7, [R1+0x38] ;  /* 0x0000380001077983 */ /* 0x000f220000300800 */
[----:B0-----:R-:W-:-:S03]  /*d220*/  IMAD.WIDE R26, R10, 0x2, R4 ;  /* 0x000000020a1a7825 */ /* 0x001fc600078e0204 */
[----:B------:R-:W4:Y:S04]  /*d230*/  LDL.LU R6, [R1+0x6c] ;  /* 0x00006c0001067983 */ /* 0x000f280000300800 */
[----:B------:R-:W4:Y:S04]  /*d240*/  LDL.64 R2, [R1+0x450] ;  /* 0x0004500001027983 */ /* 0x000f280000100a00 */
[----:B------:R-:W4:Y:S04]  /*d250*/  LDL R5, [R1+0x244] ;  /* 0x0002440001057983 */ /* 0x000f280000100800 */
[----:B------:R-:W4:Y:S04]  /*d260*/  LDL.LU R4, [R1+0xac] ;  /* 0x0000ac0001047983 */ /* 0x000f280000300800 */
[----:B-----5:R0:W-:Y:S04]  /*d270*/  STL [R1+0x18], R28 ;  /* 0x0000181c01007387 */ /* 0x0201e80000100800 */
[----:B0-----:R0:W5:Y:S04]  /*d280*/  LDG.E.U16 R28, desc[UR8][R24.64] ;  /* 0x00000008181c7981 */ /* 0x001168000c1e1500 */
[----:B------:R-:W0:Y:S04]  /*d290*/  LDL.64 R24, [R1+0x470] ;  /* 0x0004700001187983 */ /* 0x000e280000100a00 */
[----:B--2---:R1:W-:Y:S04]  /*d2a0*/  STL [R1+0x14], R0 ;  /* 0x0000140001007387 */ /* 0x0043e80000100800 */
[----:B-1----:R1:W2:Y:S04]  /*d2b0*/  LDG.E.U16 R0, desc[UR8][R26.64] ;  /* 0x000000081a007981 */ /* 0x0022a8000c1e1500 */
[----:B------:R-:W1:Y:S04]  /*d2c0*/  LDL.64 R26, [R1+0x460] ;  /* 0x00046000011a7983 */ /* 0x000e680000100a00 */
[----:B---3--:R3:W-:Y:S01]  /*d2d0*/  STL [R1+0x10], R19 ;  /* 0x0000101301007387 */ /* 0x0087e20000100800 */
[----:B0-----:R-:W-:-:S05]  /*d2e0*/  IMAD.WIDE R24, R10, 0x2, R24 ;  /* 0x000000020a187825 */ /* 0x001fca00078e0218 */
[----:B---3--:R0:W3:Y:S04]  /*d2f0*/  LDG.E.U16 R19, desc[UR8][R24.64] ;  /* 0x0000000818137981 */ /* 0x0080e8000c1e1500 */
[----:B------:R-:W0:Y:S04]  /*d300*/  LDL.64 R24, [R1+0x430] ;  /* 0x0004300001187983 */ /* 0x000e280000100a00 */
[----:B------:R4:W-:Y:S04]  /*d310*/  STL [R1+0xc], R22 ;  /* 0x00000c1601007387 */ /* 0x0009e80000100800 */
[----:B----4-:R-:W4:Y:S04]  /*d320*/  LDL.LU R22, [R1+0x60] ;  /* 0x0000600001167983 */ /* 0x010f280000300800 */
[----:B-----5:R5:W-:Y:S01]  /*d330*/  STL [R1+0x8], R28 ;  /* 0x0000081c01007387 */ /* 0x020be20000100800 */
[----:B-1----:R-:W-:-:S05]  /*d340*/  IMAD.WIDE R26, R10, 0x2, R26 ;  /* 0x000000020a1a7825 */ /* 0x002fca00078e021a */
[----:B-----5:R-:W5:Y:S01]  /*d350*/  LDG.E.U16 R28, desc[UR8][R26.64] ;  /* 0x000000081a1c7981 */ /* 0x020f62000c1e1500 */
[----:B------:R-:W-:-:S03]  /*d360*/  IMAD.WIDE R2, R10, 0x2, R2 ;  /* 0x000000020a027825 */ /* 0x000fc600078e0202 */
[----:B------:R-:W2:Y:S04]  /*d370*/  LDL.64 R26, [R1+0x420] ;  /* 0x00042000011a7983 */ /* 0x000ea80000100a00 */
[----:B-----5:R1:W-:Y:S04]  /*d380*/  STL [R1+0xf1c], R28 ;  /* 0x000f1c1c01007387 */ /* 0x0203e80000100800 */
[----:B-1----:R-:W5:Y:S04]  /*d390*/  LDL.LU R28, [R1+0x34] ;  /* 0x00003400011c7983 */ /* 0x002f680000300800 */
[----:B--2---:R1:W-:Y:S04]  /*d3a0*/  STL [R1+0x4], R0 ;  /* 0x0000040001007387 */ /* 0x0043e80000100800 */
[----:B-1----:R1:W2:Y:S04]  /*d3b0*/  LDG.E.U16 R0, desc[UR8][R2.64] ;  /* 0x0000000802007981 */ /* 0x0022a8000c1e1500 */
[----:B------:R-:W1:Y:S01]  /*d3c0*/  LDL.64 R2, [R1+0x440] ;  /* 0x0004400001027983 */ /* 0x000e620000100a00 */
[----:B0-----:R-:W-:-:S04]  /*d3d0*/  IMAD.WIDE R24, R10, 0x2, R24 ;  /* 0x000000020a187825 */ /* 0x001fc800078e0218 */
[C---:B------:R-:W-:Y:S02]  /*d3e0*/  IMAD.WIDE R26, R10.reuse, 0x2, R26 ;  /* 0x000000020a1a7825 */ /* 0x040fe400078e021a */
[----:B------:R0:W2:Y:S04]  /*d3f0*/  LDG.E.U16 R24, desc[UR8][R24.64] ;  /* 0x0000000818187981 */ /* 0x0000a8000c1e1500 */
[----:B------:R-:W3:Y:S01]  /*d400*/  LDG.E.U16 R26, desc[UR8][R26.64] ;  /* 0x000000081a1a7981 */ /* 0x000ee2000c1e1500 */
[----:B-1----:R-:W-:-:S06]  /*d410*/  IMAD.WIDE R2, R10, 0x2, R2 ;  /* 0x000000020a027825 */ /* 0x002fcc00078e0202 */
[----:B------:R5:W4:Y:S04]  /*d420*/  LDG.E.U16 R3, desc[UR8][R2.64] ;  /* 0x0000000802037981 */ /* 0x000b28000c1e1500 */
[----:B--2---:R-:W-:Y:S04]  /*d430*/  STL [R1+0xf20], R0 ;  /* 0x000f200001007387 */ /* 0x004fe80000100800 */
[----:B---3--:R1:W-:Y:S04]  /*d440*/  STL [R1], R19 ;  /* 0x0000001301007387 */ /* 0x0083e80000100800 */
[----:B-1----:R-:W2:Y:S01]  /*d450*/  LDL.LU R19, [R1+0x68] ;  /* 0x0000680001137983 */ /* 0x002ea20000300800 */
[----:B0-----:R-:W-:-:S03]  /*d460*/  SHF.L.U32 R25, R11, 0x8, RZ ;  /* 0x000000080b197819 */ /* 0x001fc600000006ff */
[----:B------:R-:W3:Y:S01]  /*d470*/  LDL.LU R10, [R1+0xfac] ;  /* 0x000fac00010a7983 */ /* 0x000ee20000300800 */
[----:B-----5:R-:W-:Y:S02]  /*d480*/  LOP3.LUT R2, R28, 0xf, RZ, 0xc0, !PT ;  /* 0x0000000f1c027812 */ /* 0x020fe400078ec0ff */
[----:B------:R-:W-:-:S03]  /*d490*/  LOP3.LUT R25, R25, 0xf00, RZ, 0xe2, !PT ;  /* 0x00000f0019197812 */ /* 0x000fc600078ee2ff */
[----:B------:R-:W-:Y:S02]  /*d4a0*/  IMAD R2, R29, 0x10, R2 ;  /* 0x000000101d027824 */ /* 0x000fe400078e0202 */
[----:B------:R-:W-:Y:S01]  /*d4b0*/  FMUL R27, R6, UR10 ;  /* 0x0000000a061b7c20 */ /* 0x000fe20008400000 */
[C---:B------:R-:W-:Y:S02]  /*d4c0*/  ISETP.GT.U32.AND.EX P0, PT, R23.reuse, RZ, PT, P0 ;  /* 0x000000ff1700720c */ /* 0x040fe40003f04100 */
[C---:B------:R-:W-:Y:S02]  /*d4d0*/  ISETP.GT.U32.AND.EX P4, PT, R23.reuse, RZ, PT, P4 ;  /* 0x000000ff1700720c */ /* 0x040fe40003f84140 */
[C---:B------:R-:W-:Y:S01]  /*d4e0*/  ISETP.GT.U32.AND.EX P1, PT, R23.reuse, RZ, PT, P1 ;  /* 0x000000ff1700720c */ /* 0x040fe20003f24110 */
[----:B------:R-:W-:Y:S01]  /*d4f0*/  FMUL R8, R8, UR10 ;  /* 0x0000000a08087c20 */ /* 0x000fe20008400000 */
[C---:B------:R-:W-:Y:S02]  /*d500*/  ISETP.GT.U32.AND.EX P6, PT, R23.reuse, RZ, PT, P6 ;  /* 0x000000ff1700720c */ /* 0x040fe40003fc4160 */
[----:B------:R-:W-:-:S02]  /*d510*/  ISETP.GT.U32.AND.EX P5, PT, R23, RZ, PT, P5 ;  /* 0x000000ff1700720c */ /* 0x000fc40003fa4150 */
[----:B------:R-:W-:Y:S01]  /*d520*/  ISETP.GT.U32.AND.EX P3, PT, R23, RZ, PT, P3 ;  /* 0x000000ff1700720c */ /* 0x000fe20003f64130 */
[----:B------:R-:W-:Y:S01]  /*d530*/  FMUL R9, R9, UR10 ;  /* 0x0000000a09097c20 */ /* 0x000fe20008400000 */
[----:B------:R-:W-:Y:S06]  /*d540*/  BAR.SYNC.DEFER_BLOCKING 0x0 ;  /* 0x0000000000007b1d */ /* 0x000fec0000010000 */
[----:B----4-:R-:W-:Y:S04]  /*d550*/  STL [R1+0xf24], R3 ;  /* 0x000f240301007387 */ /* 0x010fe80000100800 */
[----:B------:R-:W-:Y:S04]  /*d560*/  STL [R1+0xf28], R24 ;  /* 0x000f281801007387 */ /* 0x000fe80000100800 */
[----:B------:R-:W-:Y:S04]  /*d570*/  STL [R1+0xf2c], R26 ;  /* 0x000f2c1a01007387 */ /* 0x000fe80000100800 */
[----:B------:R-:W4:Y:S01]  /*d580*/  LDL.LU R11, [R1+0xfa8] ;  /* 0x000fa800010b7983 */ /* 0x000f220000300800 */
[----:B------:R-:W-:Y:S01]  /*d590*/  IMAD R25, R7, 0x1000, R25 ;  /* 0x0000100007197824 */ /* 0x000fe200078e0219 */
[----:B------:R-:W-:-:S04]  /*d5a0*/  LOP3.LUT R2, R2, 0xff, RZ, 0xc0, !PT ;  /* 0x000000ff02027812 */ /* 0x000fc800078ec0ff */
[----:B------:R-:W-:Y:S01]  /*d5b0*/  IADD3 R2, PT, PT, R25, R2, RZ ;  /* 0x0000000219027210 */ /* 0x000fe20007ffe0ff */
[----:B------:R-:W-:Y:S01]  /*d5c0*/  FMUL R25, R22, UR10 ;  /* 0x0000000a16197c20 */ /* 0x000fe20008400000 */
[----:B------:R-:W-:Y:S02]  /*d5d0*/  FSEL R0, R27, -INF , !P0 ;  /* 0xff8000001b007808 */ /* 0x000fe40004000000 */
[----:B------:R-:W-:-:S03]  /*d5e0*/  LOP3.LUT R2, R2, 0xffff, RZ, 0xc0, !PT ;  /* 0x0000ffff02027812 */ /* 0x000fc600078ec0ff */
[----:B------:R0:W-:Y:S01]  /*d5f0*/  STL [R1+0x368], R0 ;  /* 0x0003680001007387 */ /* 0x0001e20000100800 */
[--C-:B------:R-:W-:Y:S02]  /*d600*/  SHF.R.U32.HI R27, RZ, 0xf, R2.reuse ;  /* 0x0000000fff1b7819 */ /* 0x100fe40000011602 */
[----:B------:R-:W-:Y:S02]  /*d610*/  ISETP.GT.U32.AND P0, PT, R4, R5, PT ;  /* 0x000000050400720c */ /* 0x000fe40003f04070 */
[----:B0-----:R-:W-:Y:S01]  /*d620*/  FSEL R0, R25, -INF , !P4 ;  /* 0xff80000019007808 */ /* 0x001fe20006000000 */
[----:B--2---:R-:W-:Y:S01]  /*d630*/  FMUL R25, R19, UR10 ;  /* 0x0000000a13197c20 */ /* 0x004fe20008400000 */
[----:B------:R-:W-:Y:S02]  /*d640*/  LOP3.LUT P4, RZ, R27, 0x1, RZ, 0xc0, !PT ;  /* 0x000000011bff7812 */ /* 0x000fe4000788c0ff */
[----:B------:R-:W-:Y:S02]  /*d650*/  SHF.R.U32.HI R27, RZ, 0xe, R2 ;  /* 0x0000000eff1b7819 */ /* 0x000fe40000011602 */
[----:B------:R-:W-:Y:S01]  /*d660*/  ISETP.GT.U32.AND.EX P0, PT, R23, RZ, PT, P0 ;  /* 0x000000ff1700720c */ /* 0x000fe20003f04100 */
[----:B------:R0:W-:Y:S01]  /*d670*/  STL [R1+0x298], R0 ;  /* 0x0002980001007387 */ /* 0x0001e20000100800 */
[----:B------:R-:W-:-:S02]  /*d680*/  FSEL R23, R25, -INF , !P1 ;  /* 0xff80000019177808 */ /* 0x000fc40004800000 */
[----:B------:R-:W-:Y:S01]  /*d690*/  SHF.R.U32.HI R25, RZ, 0xd, R2 ;  /* 0x0000000dff197819 */ /* 0x000fe20000011602 */
[----:B------:R-:W2:Y:S01]  /*d6a0*/  LDL.LU R3, [R1+0x84] ;  /* 0x0000840001037983 */ /* 0x000ea20000300800 */
[----:B------:R-:W-:-:S03]  /*d6b0*/  LOP3.LUT P1, RZ, R27, 0x1, RZ, 0xc0, !PT ;  /* 0x000000011bff7812 */ /* 0x000fc6000782c0ff */
[----:B------:R-:W5:Y:S01]  /*d6c0*/  LDL.LU R28, [R1+0x9c] ;  /* 0x00009c00011c7983 */ /* 0x000f620000300800 */
[----:B0-----:R-:W-:-:S03]  /*d6d0*/  FSEL R0, R8, -INF , !P0 ;  /* 0xff80000008007808 */ /* 0x001fc60004000000 */
[----:B------:R-:W2:Y:S01]  /*d6e0*/  LDL.LU R27, [R1+0x90] ;  /* 0x00009000011b7983 */ /* 0x000ea20000300800 */
[----:B------:R-:W-:Y:S02]  /*d6f0*/  LOP3.LUT P0, RZ, R25, 0x1, RZ, 0xc0, !PT ;  /* 0x0000000119ff7812 */ /* 0x000fe4000780c0ff */
[----:B------:R-:W-:Y:S01]  /*d700*/  SHF.R.U32.HI R8, RZ, 0xc, R2 ;  /* 0x0000000cff087819 */ /* 0x000fe20000011602 */
[----:B------:R-:W-:Y:S01]  /*d710*/  STL [R1+0x364], R23 ;  /* 0x0003641701007387 */ /* 0x000fe20000100800 */
[----:B---3--:R-:W-:-:S03]  /*d720*/  FMUL R10, R10, UR10 ;  /* 0x0000000a0a0a7c20 */ /* 0x008fc60008400000 */
[----:B------:R-:W-:Y:S04]  /*d730*/  STL [R1+0xf58], R23 ;  /* 0x000f581701007387 */ /* 0x000fe80000100800 */
[----:B------:R-:W2:Y:S04]  /*d740*/  LDL.LU R25, [R1+0x94] ;  /* 0x0000940001197983 */ /* 0x000ea80000300800 */
[----:B------:R0:W-:Y:S01]  /*d750*/  STL [R1+0x254], R0 ;  /* 0x0002540001007387 */ /* 0x0001e20000100800 */
[----:B------:R-:W-:Y:S02]  /*d760*/  FSEL R22, R10, -INF , !P5 ;  /* 0xff8000000a167808 */ /* 0x000fe40006800000 */
[----:B0-----:R-:W-:-:S02]  /*d770*/  FSEL R0, R9, -INF , !P3 ;  /* 0xff80000009007808 */ /* 0x001fc40005800000 */
[----:B------:R-:W-:Y:S02]  /*d780*/  LOP3.LUT P3, RZ, R8, 0x1, RZ, 0xc0, !PT ;  /* 0x0000000108ff7812 */ /* 0x000fe4000786c0ff */
[--C-:B------:R-:W-:Y:S01]  /*d790*/  SHF.R.U32.HI R8, RZ, 0xb, R2.reuse ;  /* 0x0000000bff087819 */ /* 0x100fe20000011602 */
[----:B------:R0:W-:Y:S03]  /*d7a0*/  STL [R1+0x258], R0 ;  /* 0x0002580001007387 */ /* 0x0001e60000100800 */
[----:B------:R-:W-:Y:S02]  /*d7b0*/  LOP3.LUT P5, RZ, R8, 0x1, RZ, 0xc0, !PT ;  /* 0x0000000108ff7812 */ /* 0x000fe400078ac0ff */
[----:B------:R-:W-:Y:S01]  /*d7c0*/  SHF.R.U32.HI R8, RZ, 0xa, R2 ;  /* 0x0000000aff087819 */ /* 0x000fe20000011602 */
[----:B------:R-:W-:Y:S04]  /*d7d0*/  STL [R1+0x29c], R22 ;  /* 0x00029c1601007387 */ /* 0x000fe80000100800 */
[----:B------:R-:W-:Y:S01]  /*d7e0*/  STL [R1+0xf5c], R22 ;  /* 0x000f5c1601007387 */ /* 0x000fe20000100800 */
[----:B----4-:R-:W-:-:S05]  /*d7f0*/  FMUL R11, R11, UR10 ;  /* 0x0000000a0b0b7c20 */ /* 0x010fca0008400000 */
[----:B0-----:R-:W-:Y:S02]  /*d800*/  FSEL R0, R11, -INF , !P6 ;  /* 0xff8000000b007808 */ /* 0x001fe40007000000 */
[----:B------:R-:W-:Y:S01]  /*d810*/  LOP3.LUT P6, RZ, R8, 0x1, RZ, 0xc0, !PT ;  /* 0x0000000108ff7812 */ /* 0x000fe200078cc0ff */
[----:B------:R-:W-:Y:S02]  /*d820*/  FMUL R8, R12, UR10 ;  /* 0x0000000a0c087c20 */ /* 0x000fe40008400000 */
[----:B------:R0:W-:Y:S04]  /*d830*/  STL [R1+0x360], R0 ;  /* 0x0003600001007387 */ /* 0x0001e80000100800 */
[----:B------:R-:W3:Y:S01]  /*d840*/  LDL.LU R12, [R1+0x88] ;  /* 0x00008800010c7983 */ /* 0x000ee20000300800 */
[----:B0-----:R-:W-:Y:S01]  /*d850*/  FSEL R0, R8, -INF , !P4 ;  /* 0xff80000008007808 */ /* 0x001fe20006000000 */
[----:B------:R-:W-:-:S04]  /*d860*/  FMUL R8, R13, UR10 ;  /* 0x0000000a0d087c20 */ /* 0x000fc80008400000 */
[----:B------:R0:W-:Y:S04]  /*d870*/  STL [R1+0x3b4], R0 ;  /* 0x0003b40001007387 */ /* 0x0001e80000100800 */
[----:B------:R-:W5:Y:S04]  /*d880*/  LDL.LU R13, [R1+0xa8] ;  /* 0x0000a800010d7983 */ /* 0x000f680000300800 */
[----:B------:R-:W4:Y:S01]  /*d890*/  LDL R19, [R1+0x1bc] ;  /* 0x0001bc0001137983 */ /* 0x000f220000100800 */
[----:B0-----:R-:W-:Y:S01]  /*d8a0*/  FSEL R0, R8, -INF , !P1 ;  /* 0xff80000008007808 */ /* 0x001fe20004800000 */
[----:B------:R-:W-:-:S05]  /*d8b0*/  FMUL R8, R14, UR10 ;  /* 0x0000000a0e087c20 */ /* 0x000fca0008400000 */
[----:B------:R-:W-:Y:S01]  /*d8c0*/  FSEL R7, R8, -INF , !P0 ;  /* 0xff80000008077808 */ /* 0x000fe20004000000 */
[----:B------:R-:W-:-:S05]  /*d8d0*/  FMUL R8, R15, UR10 ;  /* 0x0000000a0f087c20 */ /* 0x000fca0008400000 */
[----:B------:R-:W-:Y:S01]  /*d8e0*/  FSEL R24, R8, -INF , !P3 ;  /* 0xff80000008187808 */ /* 0x000fe20005800000 */
[----:B------:R-:W-:Y:S01]  /*d8f0*/  FMUL R8, R16, UR10 ;  /* 0x0000000a10087c20 */ /* 0x000fe20008400000 */
[----:B------:R0:W-:Y:S01]  /*d900*/  STL [R1+0x3bc], R0 ;  /* 0x0003bc0001007387 */ /* 0x0001e20000100800 */
[----:B------:R-:W-:-:S03]  /*d910*/  SHF.R.U32.HI R9, RZ, 0x9, R2 ;  /* 0x00000009ff097819 */ /* 0x000fc60000011602 */
[----:B------:R-:W4:Y:S01]  /*d920*/  LDL.LU R15, [R1+0x80] ;  /* 0x00008000010f7983 */ /* 0x000f220000300800 */
[----:B0-----:R-:W-:Y:S01]  /*d930*/  FSEL R0, R8, -INF , !P5 ;  /* 0xff80000008007808 */ /* 0x001fe20006800000 */
[----:B------:R-:W-:Y:S01]  /*d940*/  FMUL R8, R17, UR10 ;  /* 0x0000000a11087c20 */ /* 0x000fe20008400000 */
[----:B------:R-:W-:Y:S02]  /*d950*/  LOP3.LUT P4, RZ, R9, 0x1, RZ, 0xc0, !PT ;  /* 0x0000000109ff7812 */ /* 0x000fe4000788c0ff */
[----:B------:R-:W-:Y:S02]  /*d960*/  SHF.R.U32.HI R9, RZ, 0x8, R2 ;  /* 0x00000008ff097819 */ /* 0x000fe40000011602 */
[----:B------:R-:W-:Y:S01]  /*d970*/  FSEL R17, R8, -INF , !P6 ;  /* 0xff80000008117808 */ /* 0x000fe20007000000 */
[----:B------:R-:W-:Y:S01]  /*d980*/  FMUL R8, R18, UR10 ;  /* 0x0000000a12087c20 */ /* 0x000fe20008400000 */
[----:B------:R-:W-:Y:S01]  /*d990*/  STL [R1+0x3c4], R7 ;  /* 0x0003c40701007387 */ /* 0x000fe20000100800 */
[----:B------:R-:W-:-:S03]  /*d9a0*/  LOP3.LUT P1, RZ, R9, 0x1, RZ, 0xc0, !PT ;  /* 0x0000000109ff7812 */ /* 0x000fc6000782c0ff */
[----:B------:R-:W-:Y:S01]  /*d9b0*/  STL [R1+0xf60], R7 ;  /* 0x000f600701007387 */ /* 0x000fe20000100800 */
[----:B------:R-:W-:Y:S02]  /*d9c0*/  SHF.R.U32.HI R9, RZ, 0x7, R2 ;  /* 0x00000007ff097819 */ /* 0x000fe40000011602 */
[----:B------:R-:W-:Y:S01]  /*d9d0*/  FSEL R26, R8, -INF , !P4 ;  /* 0xff800000081a7808 */ /* 0x000fe20006000000 */
[----:B------:R-:W5:Y:S01]  /*d9e0*/  LDL.LU R16, [R1+0x98] ;  /* 0x0000980001107983 */ /* 0x000f620000300800 */
[----:B------:R-:W-:-:S03]  /*d9f0*/  FMUL R8, R20, UR10 ;  /* 0x0000000a14087c20 */ /* 0x000fc60008400000 */
[----:B------:R-:W-:Y:S01]  /*da00*/  STL [R1+0x3c8], R24 ;  /* 0x0003c81801007387 */ /* 0x000fe20000100800 */
[----:B------:R-:W-:-:S03]  /*da10*/  LOP3.LUT P0, RZ, R9, 0x1, RZ, 0xc0, !PT ;  /* 0x0000000109ff7812 */ /* 0x000fc6000780c0ff */
[----:B------:R-:W-:Y:S04]  /*da20*/  STL [R1+0xf64], R24 ;  /* 0x000f641801007387 */ /* 0x000fe80000100800 */
[----:B------:R-:W-:Y:S04]  /*da30*/  STL [R1+0x3b8], R0 ;  /* 0x0003b80001007387 */ /* 0x000fe80000100800 */
[----:B------:R-:W-:Y:S04]  /*da40*/  STL [R1+0x3c0], R17 ;  /* 0x0003c01101007387 */ /* 0x000fe80000100800 */
[----:B------:R-:W-:Y:S01]  /*da50*/  STL [R1+0xf68], R17 ;  /* 0x000f681101007387 */ /* 0x000fe20000100800 */
[----:B------:R-:W-:-:S03]  /*da60*/  FSEL R18, R8, -INF , !P0 ;  /* 0xff80000008127808 */ /* 0x000fc60004000000 */
[----:B------:R-:W-:Y:S04]  /*da70*/  STL [R1+0x3cc], R26 ;  /* 0x0003cc1a01007387 */ /* 0x000fe80000100800 */
[----:B------:R-:W-:Y:S04]  /*da80*/  STL [R1+0xf6c], R26 ;  /* 0x000f6c1a01007387 */ /* 0x000fe80000100800 */
[----:B---3--:R0:W-:Y:S01]  /*da90*/  STL [R1+0xf78], R12 ;  /* 0x000f780c01007387 */ /* 0x0081e20000100800 */
[----:B--2---:R-:W-:-:S03]  /*daa0*/  FMNMX3 R8, R12, R3, R25, !PT ;  /* 0x000000030c087276 */ /* 0x004fc60007800019 */
[----:B------:R-:W-:Y:S04]  /*dab0*/  STL [R1+0xf74], R3 ;  /* 0x000f740301007387 */ /* 0x000fe80000100800 */
[----:B------:R-:W-:Y:S04]  /*dac0*/  STL [R1+0xf70], R25 ;  /* 0x000f701901007387 */ /* 0x000fe80000100800 */
[----:B0-----:R-:W2:Y:S04]  /*dad0*/  LDL R12, [R1+0x220] ;  /* 0x00022000010c7983 */ /* 0x001ea80000100800 */
[----:B------:R-:W3:Y:S04]  /*dae0*/  LDL R11, [R1+0x1b4] ;  /* 0x0001b400010b7983 */ /* 0x000ee80000100800 */
[----:B------:R-:W3:Y:S04]  /*daf0*/  LDL R0, [R1+0x1b8] ;  /* 0x0001b80001007983 */ /* 0x000ee80000100800 */
[----:B------:R-:W3:Y:S04]  /*db00*/  LDL R29, [R1+0x1b0] ;  /* 0x0001b000011d7983 */ /* 0x000ee80000100800 */
[----:B--2---:R0:W-:Y:S04]  /*db10*/  STL [R1+0xf7c], R12 ;  /* 0x000f7c0c01007387 */ /* 0x0041e80000100800 */
[----:B0-----:R-:W2:Y:S04]  /*db20*/  LDL R12, [R1+0x374] ;  /* 0x00037400010c7983 */ /* 0x001ea80000100800 */
        /* <DEDUP_REMOVED lines=9> */
[----:B------:R-:W2:Y:S04]  /*dbc0*/  LDL R3, [R1+0x1f4] ;  /* 0x0001f40001037983 */ /* 0x000ea80000100800 */
[----:B0-----:R-:W3:Y:S04]  /*dbd0*/  LDL R12, [R1+0x1c8] ;  /* 0x0001c800010c7983 */ /* 0x001ee80000100800 */
[----:B--2---:R0:W-:Y:S04]  /*dbe0*/  STL [R1+0xf80], R3 ;  /* 0x000f800301007387 */ /* 0x0041e80000100800 */
[----:B0-----:R-:W2:Y:S04]  /*dbf0*/  LDL R3, [R1+0x370] ;  /* 0x0003700001037983 */ /* 0x001ea80000100800 */
[----:B--2---:R0:W-:Y:S04]  /*dc00*/  STL [R1+0xf88], R3 ;  /* 0x000f880301007387 */ /* 0x0041e80000100800 */
[----:B0-----:R-:W2:Y:S04]  /*dc10*/  LDL R3, [R1+0x1f0] ;  /* 0x0001f00001037983 */ /* 0x001ea80000100800 */
[----:B--2---:R0:W-:Y:S04]  /*dc20*/  STL [R1+0xf90], R3 ;  /* 0x000f900301007387 */ /* 0x0041e80000100800 */
[----:B0-----:R-:W2:Y:S01]  /*dc30*/  LDL R3, [R1+0x378] ;  /* 0x0003780001037983 */ /* 0x001ea20000100800 */
[----:B------:R-:W-:-:S04]  /*dc40*/  SHF.R.U32.HI R9, RZ, 0x6, R2 ;  /* 0x00000006ff097819 */ /* 0x000fc80000011602 */
[----:B------:R-:W-:Y:S02]  /*dc50*/  LOP3.LUT P3, RZ, R9, 0x1, RZ, 0xc0, !PT ;  /* 0x0000000109ff7812 */ /* 0x000fe4000786c0ff */
[----:B------:R-:W-:-:S04]  /*dc60*/  SHF.R.U32.HI R9, RZ, 0x5, R2 ;  /* 0x00000005ff097819 */ /* 0x000fc80000011602 */
[----:B------:R-:W-:Y:S02]  /*dc70*/  LOP3.LUT P5, RZ, R9, 0x1, RZ, 0xc0, !PT ;  /* 0x0000000109ff7812 */ /* 0x000fe400078ac0ff */
[--C-:B------:R-:W-:Y:S01]  /*dc80*/  SHF.R.U32.HI R9, RZ, 0x4, R2.reuse ;  /* 0x00000004ff097819 */ /* 0x100fe20000011602 */
[----:B--2---:R0:W-:Y:S04]  /*dc90*/  STL [R1+0xf98], R3 ;  /* 0x000f980301007387 */ /* 0x0041e80000100800 */
[----:B0-----:R-:W2:Y:S01]  /*dca0*/  LDL R3, [R1+0x1c4] ;  /* 0x0001c40001037983 */ /* 0x001ea20000100800 */
[----:B------:R-:W-:Y:S02]  /*dcb0*/  LOP3.LUT P6, RZ, R9, 0x1, RZ, 0xc0, !PT ;  /* 0x0000000109ff7812 */ /* 0x000fe400078cc0ff */
[----:B------:R-:W-:-:S04]  /*dcc0*/  SHF.R.U32.HI R9, RZ, 0x3, R2 ;  /* 0x00000003ff097819 */ /* 0x000fc80000011602 */
[----:B------:R-:W-:Y:S02]  /*dcd0*/  LOP3.LUT P4, RZ, R9, 0x1, RZ, 0xc0, !PT ;  /* 0x0000000109ff7812 */ /* 0x000fe4000788c0ff */
[--C-:B------:R-:W-:Y:S02]  /*dce0*/  SHF.R.U32.HI R9, RZ, 0x2, R2.reuse ;  /* 0x00000002ff097819 */ /* 0x100fe40000011602 */
[----:B----4-:R-:W-:Y:S02]  /*dcf0*/  FMNMX3 R8, R8, R15, R19, !PT ;  /* 0x0000000f08087276 */ /* 0x010fe40007800013 */
[----:B------:R-:W-:Y:S01]  /*dd00*/  LOP3.LUT P0, RZ, R9, 0x1, RZ, 0xc0, !PT ;  /* 0x0000000109ff7812 */ /* 0x000fe2000780c0ff */
[----:B------:R-:W-:Y:S01]  /*dd10*/  FMUL R9, R21, UR10 ;  /* 0x0000000a15097c20 */ /* 0x000fe20008400000 */
[----:B------:R-:W-:Y:S02]  /*dd20*/  SHF.R.U32.HI R2, RZ, 0x1, R2 ;  /* 0x00000001ff027819 */ /* 0x000fe40000011602 */
[----:B---3--:R-:W-:-:S02]  /*dd30*/  FMNMX3 R8, R8, R0, R11, !PT ;  /* 0x0000000008087276 */ /* 0x008fc4000780000b */
[----:B------:R-:W-:Y:S02]  /*dd40*/  FSEL R0, R9, -INF , !P3 ;  /* 0xff80000009007808 */ /* 0x000fe40005800000 */
[----:B------:R-:W-:Y:S01]  /*dd50*/  LOP3.LUT P3, RZ, R2, 0x1, RZ, 0xc0, !PT ;  /* 0x0000000102ff7812 */ /* 0x000fe2000786c0ff */
[----:B--2---:R0:W-:Y:S04]  /*dd60*/  STL [R1+0xfa0], R3 ;  /* 0x000fa00301007387 */ /* 0x0041e80000100800 */
[----:B------:R-:W2:Y:S04]  /*dd70*/  LDL R25, [R1+0x254] ;  /* 0x0002540001197983 */ /* 0x000ea80000100800 */
[----:B------:R-:W2:Y:S04]  /*dd80*/  LDL R26, [R1+0x36c] ;  /* 0x00036c00011a7983 */ /* 0x000ea80000100800 */
[----:B0-----:R-:W3:Y:S04]  /*dd90*/  LDL R3, [R1+0x1d0] ;  /* 0x0001d00001037983 */ /* 0x001ee80000100800 */
[----:B------:R-:W4:Y:S04]  /*dda0*/  LDL R17, [R1+0x37c] ;  /* 0x00037c0001117983 */ /* 0x000f280000100800 */
[----:B------:R-:W4:Y:S04]  /*ddb0*/  LDL R24, [R1+0x25c] ;  /* 0x00025c0001187983 */ /* 0x000f280000100800 */
[----:B------:R-:W2:Y:S04]  /*ddc0*/  LDL R7, [R1+0x298] ;  /* 0x0002980001077983 */ /* 0x000ea80000100800 */
[----:B------:R-:W2:Y:S04]  /*ddd0*/  LDL R22, [R1+0x258] ;  /* 0x0002580001167983 */ /* 0x000ea80000100800 */
[----:B------:R-:W2:Y:S04]  /*dde0*/  LDL R23, [R1+0x384] ;  /* 0x0003840001177983 */ /* 0x000ea80000100800 */
[----:B------:R-:W2:Y:S04]  /*ddf0*/  LDL R4, [R1+0x388] ;  /* 0x0003880001047983 */ /* 0x000ea80000100800 */
[----:B------:R-:W2:Y:S04]  /*de00*/  LDL R5, [R1+0x3d0] ;  /* 0x0003d00001057983 */ /* 0x000ea80000100800 */
[----:B------:R-:W2:Y:S04]  /*de10*/  LDL R6, [R1+0x38c] ;  /* 0x00038c0001067983 */ /* 0x000ea80000100800 */
[----:B------:R-:W2:Y:S04]  /*de20*/  LDL R19, [R1+0x380] ;  /* 0x0003800001137983 */ /* 0x000ea80000100800 */
[----:B------:R-:W2:Y:S04]  /*de30*/  LDL R10, [R1+0x3d4] ;  /* 0x0003d400010a7983 */ /* 0x000ea80000100800 */
[----:B------:R-:W-:Y:S04]  /*de40*/  STL [R1+0x3f0], R18 ;  /* 0x0003f01201007387 */ /* 0x000fe80000100800 */
[----:B------:R0:W-:Y:S04]  /*de50*/  STL [R1+0xf38], R15 ;  /* 0x000f380f01007387 */ /* 0x0001e80000100800 */
[----:B------:R-:W2:Y:S04]  /*de60*/  LDL R2, [R1+0x1d4] ;  /* 0x0001d40001027983 */ /* 0x000ea80000100800 */
[----:B------:R-:W3:Y:S04]  /*de70*/  LDL R11, [R1+0x3e0] ;  /* 0x0003e000010b7983 */ /* 0x000ee80000100800 */
[----:B------:R-:W3:Y:S04]  /*de80*/  LDL R21, [R1+0x3b8] ;  /* 0x0003b80001157983 */ /* 0x000ee80000100800 */
[----:B------:R-:W3:Y:S04]  /*de90*/  LDL R14, [R1+0x3bc] ;  /* 0x0003bc00010e7983 */ /* 0x000ee80000100800 */
[----:B0-----:R-:W3:Y:S04]  /*dea0*/  LDL R15, [R1+0x3ec] ;  /* 0x0003ec00010f7983 */ /* 0x001ee80000100800 */
[----:B------:R-:W3:Y:S04]  /*deb0*/  LDL R20, [R1+0x3e4] ;  /* 0x0003e40001147983 */ /* 0x000ee80000100800 */
[----:B------:R-:W3:Y:S01]  /*dec0*/  LDL R9, [R1+0x3dc] ;  /* 0x0003dc0001097983 */ /* 0x000ee20000100800 */
[----:B--2---:R-:W-:-:S03]  /*ded0*/  FMNMX3 R8, R8, R29, R2, !PT ;  /* 0x0000001d08087276 */ /* 0x004fc60007800002 */
[----:B------:R-:W2:Y:S01]  /*dee0*/  LDL R29, [R1+0x3f8] ;  /* 0x0003f800011d7983 */ /* 0x000ea20000100800 */
[----:B-----5:R-:W-:-:S03]  /*def0*/  FMNMX3 R2, R28, R16, R13, !PT ;  /* 0x000000101c027276 */ /* 0x020fc6000780000d */
[----:B------:R-:W-:Y:S01]  /*df00*/  STL [R1+0x3fc], R0 ;  /* 0x0003fc0001007387 */ /* 0x000fe20000100800 */
[----:B------:R-:W-:-:S03]  /*df10*/  FMNMX3 R2, R2, R27, R12, !PT ;  /* 0x0000001b02027276 */ /* 0x000fc6000780000c */
[----:B------:R0:W-:Y:S04]  /*df20*/  STL [R1+0xf34], R16 ;  /* 0x000f341001007387 */ /* 0x0001e80000100800 */
[----:B0-----:R-:W5:Y:S04]  /*df30*/  LDL R16, [R1+0x368] ;  /* 0x0003680001107983 */ /* 0x001f680000100800 */
[----:B------:R0:W-:Y:S04]  /*df40*/  STL [R1+0xf30], R13 ;  /* 0x000f300d01007387 */ /* 0x0001e80000100800 */
[----:B0-----:R-:W5:Y:S04]  /*df50*/  LDL R13, [R1+0x3d8] ;  /* 0x0003d800010d7983 */ /* 0x001f680000100800 */
[----:B------:R-:W3:Y:S02]  /*df60*/  LDL.LU R12, [R1+0xfa4] ;  /* 0x000fa400010c7983 */ /* 0x000ee40000300800 */
[----:B---3--:R-:W-:-:S02]  /*df70*/  FMNMX3 R8, R8, R12, R3, !PT ;  /* 0x0000000c08087276 */ /* 0x008fc40007800003 */
[----:B------:R-:W3:Y:S04]  /*df80*/  LDL.LU R3, [R1+0xfa0] ;  /* 0x000fa00001037983 */ /* 0x000ee80000300800 */
[----:B------:R-:W3:Y:S02]  /*df90*/  LDL.LU R12, [R1+0xf9c] ;  /* 0x000f9c00010c7983 */ /* 0x000ee40000300800 */
[----:B---3--:R-:W-:Y:S02]  /*dfa0*/  FMNMX3 R2, R2, R12, R3, !PT ;  /* 0x0000000c02027276 */ /* 0x008fe40007800003 */
[----:B------:R-:W3:Y:S04]  /*dfb0*/  LDL.LU R3, [R1+0xf98] ;  /* 0x000f980001037983 */ /* 0x000ee80000300800 */
        /* <DEDUP_REMOVED lines=9> */
[----:B------:R-:W3:Y:S01]  /*e050*/  LDL.LU R12, [R1+0xf7c] ;  /* 0x000f7c00010c7983 */ /* 0x000ee20000300800 */
[----:B------:R-:W-:-:S04]  /*e060*/  FMNMX3 R8, R8, R26, R25, !PT ;  /* 0x0000001a08087276 */ /* 0x000fc80007800019 */
[----:B------:R-:W-:Y:S02]  /*e070*/  FMNMX3 R8, R8, R22, R7, !PT ;  /* 0x0000001608087276 */ /* 0x000fe40007800007 */
[----:B---3--:R-:W-:Y:S02]  /*e080*/  FMNMX3 R2, R2, R3, R12, !PT ;  /* 0x0000000302027276 */ /* 0x008fe4000780000c */
[----:B------:R-:W3:Y:S02]  /*e090*/  LDL.LU R12, [R1+0xf78] ;  /* 0x000f7800010c7983 */ /* 0x000ee40000300800 */
[----:B----4-:R-:W-:Y:S02]  /*e0a0*/  FMNMX3 R2, R2, R24, R17, !PT ;  /* 0x0000001802027276 */ /* 0x010fe40007800011 */
[----:B------:R-:W4:Y:S04]  /*e0b0*/  LDL.LU R3, [R1+0xf74] ;  /* 0x000f740001037983 */ /* 0x000f280000300800 */
[----:B------:R-:W2:Y:S04]  /*e0c0*/  LDL.LU R25, [R1+0xf70] ;  /* 0x000f700001197983 */ /* 0x000ea80000300800 */
[----:B------:R-:W2:Y:S04]  /*e0d0*/  LDL.LU R26, [R1+0xf6c] ;  /* 0x000f6c00011a7983 */ /* 0x000ea80000300800 */
[----:B------:R-:W2:Y:S04]  /*e0e0*/  LDL.LU R17, [R1+0xf68] ;  /* 0x000f680001117983 */ /* 0x000ea80000300800 */
[----:B------:R-:W2:Y:S04]  /*e0f0*/  LDL.LU R24, [R1+0xf64] ;  /* 0x000f640001187983 */ /* 0x000ea80000300800 */
[----:B------:R-:W2:Y:S04]  /*e100*/  LDL.LU R7, [R1+0xf60] ;  /* 0x000f600001077983 */ /* 0x000ea80000300800 */
[----:B------:R-:W2:Y:S01]  /*e110*/  LDL.LU R22, [R1+0xf5c] ;  /* 0x000f5c0001167983 */ /* 0x000ea20000300800 */
[----:B------:R-:W-:-:S02]  /*e120*/  FMNMX3 R2, R2, R4, R23, !PT ;  /* 0x0000000402027276 */ /* 0x000fc40007800017 */
[----:B------:R-:W-:Y:S01]  /*e130*/  FMNMX3 R8, R8, R6, R5, !PT ;  /* 0x0000000608087276 */ /* 0x000fe20007800005 */
[----:B------:R-:W3:Y:S04]  /*e140*/  LDL.LU R23, [R1+0xf58] ;  /* 0x000f580001177983 */ /* 0x000ee80000300800 */
[----:B------:R-:W3:Y:S04]  /*e150*/  LDL.LU R4, [R1+0xf54] ;  /* 0x000f540001047983 */ /* 0x000ee80000300800 */
[----:B------:R-:W3:Y:S04]  /*e160*/  LDL.LU R5, [R1+0xf50] ;  /* 0x000f500001057983 */ /* 0x000ee80000300800 */
[----:B------:R-:W3:Y:S01]  /*e170*/  LDL.LU R6, [R1+0xf4c] ;  /* 0x000f4c0001067983 */ /* 0x000ee20000300800 */
[----:B--2---:R-:W-:-:S03]  /*e180*/  FMNMX3 R2, R2, R19, R22, !PT ;  /* 0x0000001302027276 */ /* 0x004fc60007800016 */
[----:B------:R-:W2:Y:S04]  /*e190*/  LDL.LU R22, [R1+0xf48] ;  /* 0x000f480001167983 */ /* 0x000ea80000300800 */
[----:B------:R-:W3:Y:S01]  /*e1a0*/  LDL.LU R19, [R1+0xf44] ;  /* 0x000f440001137983 */ /* 0x000ee20000300800 */
[----:B------:R-:W-:Y:S01]  /*e1b0*/  FMNMX3 R8, R8, R10, R9, !PT ;  /* 0x0000000a08087276 */ /* 0x000fe20007800009 */
[----:B--2---:R-:W-:Y:S02]  /*e1c0*/  FMUL R10, R22, UR10 ;  /* 0x0000000a160a7c20 */ /* 0x004fe40008400000 */
[----:B------:R-:W2:Y:S01]  /*e1d0*/  LDL R22, [R1+0x360] ;  /* 0x0003600001167983 */ /* 0x000ea20000100800 */
[----:B---3--:R-:W-:-:S03]  /*e1e0*/  FMUL R9, R19, UR10 ;  /* 0x0000000a13097c20 */ /* 0x008fc60008400000 */
[----:B------:R-:W3:Y:S01]  /*e1f0*/  LDL R19, [R1+0x3b4] ;  /* 0x0003b40001137983 */ /* 0x000ee20000100800 */
[----:B------:R-:W-:Y:S01]  /*e200*/  FMUL R4, R4, UR10 ;  /* 0x0000000a04047c20 */ /* 0x000fe20008400000 */
[----:B------:R-:W-:Y:S01]  /*e210*/  FMUL R5, R5, UR10 ;  /* 0x0000000a05057c20 */ /* 0x000fe20008400000 */
[----:B--2---:R-:W-:Y:S02]  /*e220*/  FMNMX3 R2, R2, R22, R23, !PT ;  /* 0x0000001602027276 */ /* 0x004fe40007800017 */
[----:B------:R-:W2:Y:S01]  /*e230*/  LDL.LU R23, [R1+0xf40] ;  /* 0x000f400001177983 */ /* 0x000ea20000300800 */
[----:B---3--:R-:W-:Y:S02]  /*e240*/  FMNMX3 R8, R8, R11, R19, !PT ;  /* 0x0000000b08087276 */ /* 0x008fe40007800013 */
[----:B-----5:R-:W-:Y:S02]  /*e250*/  FMNMX3 R2, R2, R16, R13, !PT ;  /* 0x0000001002027276 */ /* 0x020fe4000780000d */
[----:B------:R-:W-:-:S02]  /*e260*/  FMNMX3 R8, R8, R14, R21, !PT ;  /* 0x0000000e08087276 */ /* 0x000fc40007800015 */
[----:B------:R-:W-:Y:S02]  /*e270*/  FSEL R14, R4, -INF , !P4 ;  /* 0xff800000040e7808 */ /* 0x000fe40006000000 */
[----:B------:R-:W-:-:S03]  /*e280*/  FMNMX3 R2, R2, R20, R15, !PT ;  /* 0x0000001402027276 */ /* 0x000fc6000780000f */
[----:B------:R0:W-:Y:S01]  /*e290*/  STL [R1+0x3e8], R14 ;  /* 0x0003e80e01007387 */ /* 0x0001e20000100800 */
[----:B------:R-:W-:-:S03]  /*e2a0*/  FMNMX3 R2, R2, R29, R7, !PT ;  /* 0x0000001d02027276 */ /* 0x000fc60007800007 */
[----:B------:R-:W3:Y:S01]  /*e2b0*/  LDL.LU R7, [R1+0xf3c] ;  /* 0x000f3c0001077983 */ /* 0x000ee20000300800 */
[----:B------:R-:W-:Y:S02]  /*e2c0*/  FMNMX3 R4, R8, R17, R18, !PT ;  /* 0x0000001108047276 */ /* 0x000fe40007800012 */
[----:B------:R-:W-:Y:S01]  /*e2d0*/  FSEL R13, R5, -INF , !P0 ;  /* 0xff800000050d7808 */ /* 0x000fe20004000000 */
[----:B------:R-:W-:Y:S01]  /*e2e0*/  FMUL R6, R6, UR10 ;  /* 0x0000000a06067c20 */ /* 0x000fe20008400000 */
[----:B------:R-:W-:Y:S01]  /*e2f0*/  FMNMX3 R4, R4, R0, R14, !PT ;  /* 0x0000000004047276 */ /* 0x000fe2000780000e */
[----:B------:R-:W5:Y:S01]  /*e300*/  LDL.LU R18, [R1+0x8c] ;  /* 0x00008c0001127983 */ /* 0x000f620000300800 */
[----:B------:R-:W-:Y:S02]  /*e310*/  FSEL R0, R9, -INF , !P1 ;  /* 0xff80000009007808 */ /* 0x000fe40004800000 */
[----:B------:R-:W-:Y:S01]  /*e320*/  FSEL R5, R10, -INF , !P5 ;  /* 0xff8000000a057808 */ /* 0x000fe20006800000 */
[----:B------:R-:W-:Y:S01]  /*e330*/  STL [R1+0x3f4], R13 ;  /* 0x0003f40d01007387 */ /* 0x000fe20000100800 */
[----:B------:R-:W-:-:S03]  /*e340*/  FMNMX3 R2, R2, R24, R26, !PT ;  /* 0x0000001802027276 */ /* 0x000fc6000780001a */
[----:B------:R-:W4:Y:S01]  /*e350*/  LDL.LU R17, [R1+0x7c] ;  /* 0x00007c0001117983 */ /* 0x000f220000300800 */
[----:B------:R-:W-:-:S03]  /*e360*/  FSEL R9, R6, -INF , !P3 ;  /* 0xff80000006097808 */ /* 0x000fc60005800000 */
[----:B------:R-:W-:Y:S04]  /*e370*/  STL [R1+0x3b0], R0 ;  /* 0x0003b00001007387 */ /* 0x000fe80000100800 */
[----:B------:R1:W-:Y:S04]  /*e380*/  STL [R1+0x400], R5 ;  /* 0x0004000501007387 */ /* 0x0003e80000100800 */
[----:B------:R-:W4:Y:S04]  /*e390*/  LDL.LU R24, [R1+0x70] ;  /* 0x0000700001187983 */ /* 0x000f280000300800 */
[----:B0-----:R-:W4:Y:S01]  /*e3a0*/  LDL.LU R14, [R1+0x64] ;  /* 0x00006400010e7983 */ /* 0x001f220000300800 */
[----:B-1----:R-:W-:-:S03]  /*e3b0*/  FMNMX3 R5, R2, R0, R5, !PT ;  /* 0x0000000002057276 */ /* 0x002fc60007800005 */
[----:B------:R-:W4:Y:S01]  /*e3c0*/  LDL.LU R26, [R1+0x5c] ;  /* 0x00005c00011a7983 */ /* 0x000f220000300800 */
[----:B--2---:R-:W-:-:S05]  /*e3d0*/  FMUL R11, R23, UR10 ;  /* 0x0000000a170b7c20 */ /* 0x004fca0008400000 */
[----:B------:R-:W-:-:S05]  /*e3e0*/  FSEL R8, R11, -INF , !P6 ;  /* 0xff8000000b087808 */ /* 0x000fca0007000000 */
[----:B------:R-:W-:Y:S04]  /*e3f0*/  STL [R1+0x404], R8 ;  /* 0x0004040801007387 */ /* 0x000fe80000100800 */
[----:B------:R0:W-:Y:S04]  /*e400*/  STL [R1+0x408], R9 ;  /* 0x0004080901007387 */ /* 0x0001e80000100800 */
[----:B------:R-:W2:Y:S01]  /*e410*/  LDL.LU R0, [R1+0x224] ;  /* 0x0002240001007983 */ /* 0x000ea20000300800 */
[----:B------:R-:W-:Y:S01]  /*e420*/  FMNMX R4, R13, R4, !PT ;  /* 0x000000040d047209 */ /* 0x000fe20007800000 */
[----:B---3--:R-:W-:-:S04]  /*e430*/  FMUL R7, R7, UR10 ;  /* 0x0000000a07077c20 */ /* 0x008fc80008400000 */
[----:B------:R-:W1:Y:S01]  /*e440*/  SHFL.BFLY PT, R2, R4, 0x2, 0x1f ;  /* 0x0c401f0004027f89 */ /* 0x000e6200000e0000 */
[----:B------:R-:W-:Y:S02]  /*e450*/  FSEL R6, R7, -INF , !P2 ;  /* 0xff80000007067808 */ /* 0x000fe40005000000 */
[----:B------:R-:W-:Y:S01]  /*e460*/  FMNMX3 R5, R5, R8, R9, !PT ;  /* 0x0000000805057276 */ /* 0x000fe20007800009 */
[----:B------:R-:W3:Y:S03]  /*e470*/  S2R R29, SR_TID.X ;  /* 0x00000000001d7919 */ /* 0x000ee60000002100 */
[----:B------:R-:W-:Y:S01]  /*e480*/  FMNMX R7, R6, R5, !PT ;  /* 0x0000000506077209 */ /* 0x000fe20007800000 */
[----:B------:R-:W-:Y:S04]  /*e490*/  STL [R1+0x40c], R6 ;  /* 0x00040c0601007387 */ /* 0x000fe80000100800 */
[----:B------:R-:W3:Y:S04]  /*e4a0*/  SHFL.BFLY PT, R6, R7, 0x2, 0x1f ;  /* 0x0c401f0007067f89 */ /* 0x000ee800000e0000 */
[----:B------:R-:W2:Y:S04]  /*e4b0*/  LDL.LU R21, [R1+0x54] ;  /* 0x0000540001157983 */ /* 0x000ea80000300800 */
[----:B0-----:R-:W2:Y:S01]  /*e4c0*/  LDL.LU R9, [R1+0x228] ;  /* 0x0002280001097983 */ /* 0x001ea20000300800 */
[----:B-1----:R-:W-:-:S05]  /*e4d0*/  FMNMX R2, R4, R2, !PT ;  /* 0x0000000204027209 */ /* 0x002fca0007800000 */
[----:B------:R-:W2:Y:S01]  /*e4e0*/  SHFL.BFLY PT, R5, R2, 0x1, 0x1f ;  /* 0x0c201f0002057f89 */ /* 0x000ea200000e0000 */
[----:B---3--:R-:W-:Y:S02]  /*e4f0*/  FMNMX R7, R7, R6, !PT ;  /* 0x0000000607077209 */ /* 0x008fe40007800000 */
[C---:B------:R-:W-:Y:S02]  /*e500*/  LOP3.LUT R6, R29.reuse, 0x1ff, RZ, 0xc0, !PT ;  /* 0x000001ff1d067812 */ /* 0x040fe400078ec0ff */
[----:B------:R-:W-:-:S03]  /*e510*/  LOP3.LUT R4, R29, 0x180, RZ, 0xc0, !PT ;  /* 0x000001801d047812 */ /* 0x000fc600078ec0ff */
[----:B------:R-:W-:Y:S01]  /*e520*/  IMAD.SHL.U32 R6, R6, 0x2, RZ ;  /* 0x0000000206067824 */ /* 0x000fe200078e00ff */
[----:B------:R-:W-:-:S04]  /*e530*/  SHF.R.U32.HI R4, RZ, 0x3, R4 ;  /* 0x00000003ff047819 */ /* 0x000fc80000011604 */
[----:B------:R-:W-:-:S05]  /*e540*/  LOP3.LUT R4, R6, R4, RZ, 0x3c, !PT ;  /* 0x0000000406047212 */ /* 0x000fca00078e3cff */
[----:B-----5:R0:W-:Y:S04]  /*e550*/  STS.U16 [R4+UR6+0x10000], R18 ;  /* 0x0100001204007988 */ /* 0x0201e80008000406 */
[----:B----4-:R1:W-:Y:S04]  /*e560*/  STS.U16 [R4+UR6+0x10800], R17 ;  /* 0x0108001104007988 */ /* 0x0103e80008000406 */
[----:B------:R3:W-:Y:S04]  /*e570*/  STS.U16 [R4+UR6+0x11800], R14 ;  /* 0x0118000e04007988 */ /* 0x0007e80008000406 */
[----:B0-----:R-:W4:Y:S04]  /*e580*/  LDL.LU R18, [R1+0x4c] ;  /* 0x00004c0001127983 */ /* 0x001f280000300800 */
[----:B-1----:R-:W5:Y:S01]  /*e590*/  LDL.LU R17, [R1+0x44] ;  /* 0x0000440001117983 */ /* 0x002f620000300800 */
[----:B--2---:R-:W-:-:S05]  /*e5a0*/  FMNMX3 R20, R2, R5, R0, !PT ;  /* 0x0000000502147276 */ /* 0x004fca0007800000 */
[----:B------:R-:W-:Y:S01]  /*e5b0*/  STL [R1+0x240], R20 ;  /* 0x0002401401007387 */ /* 0x000fe20000100800 */
[----:B------:R-:W-:-:S03]  /*e5c0*/  FADD R2, R12, -R20 ;  /* 0x800000140c027221 */ /* 0x000fc60000000000 */
[----:B---3--:R-:W2:Y:S04]  /*e5d0*/  LDL.LU R14, [R1+0x28] ;  /* 0x00002800010e7983 */ /* 0x008ea80000300800 */
[----:B------:R-:W3:Y:S04]  /*e5e0*/  LDL R12, [R1+0x250] ;  /* 0x00025000010c7983 */ /* 0x000ee80000100800 */
[----:B------:R-:W3:Y:S04]  /*e5f0*/  LDL.LU R15, [R1+0x20] ;  /* 0x00002000010f7983 */ /* 0x000ee80000300800 */
[----:B------:R0:W-:Y:S04]  /*e600*/  STS.U16 [R4+UR6+0x11000], R24 ;  /* 0x0110001804007988 */ /* 0x0001e80008000406 */
[----:B------:R-:W1:Y:S01]  /*e610*/  SHFL.BFLY PT, R6, R7, 0x1, 0x1f ;  /* 0x0c201f0007067f89 */ /* 0x000e6200000e0000 */
[----:B------:R-:W-:Y:S01]  /*e620*/  FMUL R2, R2, 1.4426950216293334961 ;  /* 0x3fb8aa3b02027820 */ /* 0x000fe20000400000 */
[----:B------:R-:W-:-:S02]  /*e630*/  IMAD.SHL.U32 R29, R29, 0x2, RZ ;  /* 0x000000021d1d7824 */ /* 0x000fc400078e00ff */
[----:B------:R-:W-:Y:S01]  /*e640*/  FADD R5, R3, -R20 ;  /* 0x8000001403057221 */ /* 0x000fe20000000000 */
[----:B------:R-:W3:Y:S01]  /*e650*/  LDL.LU R16, [R1+0x14] ;  /* 0x0000140001107983 */ /* 0x000ee20000300800 */
[----:B0-----:R-:W0:Y:S01]  /*e660*/  S2R R24, SR_TID.X ;  /* 0x0000000000187919 */ /* 0x001e220000002100 */
[----:B------:R0:W0:Y:S01]  /*e670*/  MUFU.EX2 R23, R2 ;  /* 0x0000000200177308 */ /* 0x0000220000000800 */
[----:B------:R-:W-:Y:S01]  /*e680*/  FMUL R5, R5, 1.4426950216293334961 ;  /* 0x3fb8aa3b05057820 */ /* 0x000fe20000400000 */
[----:B------:R1:W-:Y:S04]  /*e690*/  STS.U16 [R4+UR6+0x12000], R26 ;  /* 0x0120001a04007988 */ /* 0x0003e80008000406 */
[----:B------:R-:W3:Y:S04]  /*e6a0*/  LDL.LU R13, [R1+0x10] ;  /* 0x00001000010d7983 */ /* 0x000ee80000300800 */
[----:B-1----:R-:W3:Y:S01]  /*e6b0*/  LDL.LU R26, [R1+0xc] ;  /* 0x00000c00011a7983 */ /* 0x002ee20000300800 */
[----:B0-----:R-:W-:-:S05]  /*e6c0*/  LOP3.LUT R24, R24, 0x7, RZ, 0xc0, !PT ;  /* 0x0000000718187812 */ /* 0x001fca00078ec0ff */
[----:B------:R-:W-:Y:S02]  /*e6d0*/  IMAD R8, R24, 0x110, RZ ;  /* 0x0000011018087824 */ /* 0x000fe400078e02ff */
[----:B------:R-:W3:Y:S03]  /*e6e0*/  LDL.LU R24, [R1+0x8] ;  /* 0x0000080001187983 */ /* 0x000ee60000300800 */
[----:B------:R-:W-:Y:S01]  /*e6f0*/  LOP3.LUT R2, R8, 0x30, R29, 0x78, !PT ;  /* 0x0000003008027812 */ /* 0x000fe200078e781d */
[----:B------:R-:W3:Y:S01]  /*e700*/  LDL.LU R3, [R1+0x4] ;  /* 0x0000040001037983 */ /* 0x000ee20000300800 */
[----:B------:R-:W-:Y:S01]  /*e710*/  FMNMX3 R29, R7, R6, R9, !PT ;  /* 0x00000006071d7276 */ /* 0x000fe20007800009 */
[----:B------:R-:W-:Y:S02]  /*e720*/  FADD R6, R25, -R20 ;  /* 0x8000001419067221 */ /* 0x000fe40000000000 */
[----:B------:R0:W1:Y:S01]  /*e730*/  MUFU.EX2 R25, R5 ;  /* 0x0000000500197308 */ /* 0x0000620000000800 */
[----:B------:R-:W-:Y:S04]  /*e740*/  STL [R1+0x3ac], R23 ;  /* 0x0003ac1701007387 */ /* 0x000fe80000100800 */
[----:B------:R-:W3:Y:S04]  /*e750*/  LDL.LU R7, [R1+0xa0] ;  /* 0x0000a00001077983 */ /* 0x000ee80000300800 */
[----:B------:R-:W3:Y:S04]  /*e760*/  LDL.LU R8, [R1+0x78] ;  /* 0x0000780001087983 */ /* 0x000ee80000300800 */
[----:B------:R-:W3:Y:S04]  /*e770*/  LDL.LU R11, [R1+0x74] ;  /* 0x00007400010b7983 */ /* 0x000ee80000300800 */
[----:B------:R-:W3:Y:S04]  /*e780*/  LDL.LU R10, [R1+0x58] ;  /* 0x00005800010a7983 */ /* 0x000ee80000300800 */
[----:B0-----:R-:W3:Y:S04]  /*e790*/  LDL.LU R5, [R1+0x18] ;  /* 0x0000180001057983 */ /* 0x001ee80000300800 */
[----:B------:R-:W3:Y:S04]  /*e7a0*/  LDL.LU R22, [R1+0x50] ;  /* 0x0000500001167983 */ /* 0x000ee80000300800 */
[----:B------:R0:W-:Y:S04]  /*e7b0*/  STS.U16 [R4+UR6+0x12800], R21 ;  /* 0x0128001504007988 */ /* 0x0001e80008000406 */
[----:B------:R-:W3:Y:S04]  /*e7c0*/  LDL.LU R19, [R1+0x48] ;  /* 0x0000480001137983 */ /* 0x000ee80000300800 */
[----:B----4-:R4:W-:Y:S04]  /*e7d0*/  STS.U16 [R4+UR6+0x13000], R18 ;  /* 0x0130001204007988 */ /* 0x0109e80008000406 */
[----:B0-----:R-:W3:Y:S04]  /*e7e0*/  LDL.LU R21, [R1+0x40] ;  /* 0x0000400001157983 */ /* 0x001ee80000300800 */
[----:B-----5:R0:W-:Y:S04]  /*e7f0*/  STS.U16 [R4+UR6+0x13800], R17 ;  /* 0x0138001104007988 */ /* 0x0201e80008000406 */
[----:B----4-:R-:W4:Y:S04]  /*e800*/  LDL.LU R18, [R1+0x24] ;  /* 0x0000240001127983 */ /* 0x010f280000300800 */
[----:B0-----:R-:W5:Y:S04]  /*e810*/  LDL.LU R17, [R1+0x1c] ;  /* 0x00001c0001117983 */ /* 0x001f680000300800 */
[----:B--2---:R0:W-:Y:S04]  /*e820*/  STS.U16 [R4+UR6+0x14000], R14 ;  /* 0x0140000e04007988 */ /* 0x0041e80008000406 */
[----:B---3--:R2:W-:Y:S04]  /*e830*/  STS.U16 [R4+UR6+0x14800], R15 ;  /* 0x0148000f04007988 */ /* 0x0085e80008000406 */
[----:B0-----:R-:W3:Y:S04]  /*e840*/  LDL.LU R14, [R1] ;  /* 0x00000000010e7983 */ /* 0x001ee80000300800 */
[----:B-1----:R-:W-:Y:S04]  /*e850*/  STL [R1+0x3a8], R25 ;  /* 0x0003a81901007387 */ /* 0x002fe80000100800 */
[----:B--2---:R-:W2:Y:S01]  /*e860*/  LDL.LU R15, [R1+0xf38] ;  /* 0x000f3800010f7983 */ /* 0x004ea20000300800 */
[----:B------:R-:W-:-:S03]  /*e870*/  FMUL R6, R6, 1.4426950216293334961 ;  /* 0x3fb8aa3b06067820 */ /* 0x000fc60000400000 */
[----:B------:R-:W-:Y:S04]  /*e880*/  STS.U16 [R4+UR6+0x15800], R16 ;  /* 0x0158001004007988 */ /* 0x000fe80008000406 */
[----:B------:R-:W-:Y:S04]  /*e890*/  STS.U16 [R4+UR6+0x16000], R13 ;  /* 0x0160000d04007988 */ /* 0x000fe80008000406 */
[----:B------:R-:W-:Y:S04]  /*e8a0*/  STS.U16 [R4+UR6+0x16800], R26 ;  /* 0x0168001a04007988 */ /* 0x000fe80008000406 */
[----:B------:R-:W-:Y:S04]  /*e8b0*/  STS.U16 [R4+UR6+0x17000], R24 ;  /* 0x0170001804007988 */ /* 0x000fe80008000406 */
[----:B------:R-:W-:Y:S04]  /*e8c0*/  STS.U16 [R4+UR6+0x17800], R3 ;  /* 0x0178000304007988 */ /* 0x000fe80008000406 */
[----:B------:R0:W-:Y:S02]  /*e8d0*/  STS.U16 [R4+UR6+0x15000], R5 ;  /* 0x0150000504007988 */ /* 0x0001e40008000406 */
[----:B0-----:R-:W-:Y:S01]  /*e8e0*/  FADD R4, -R20, R0 ;  /* 0x0000000014047221 */ /* 0x001fe20000000100 */
[----:B--2---:R-:W-:-:S02]  /*e8f0*/  FADD R5, R15, -R20 ;  /* 0x800000140f057221 */ /* 0x004fc40000000000 */
[----:B------:R0:W1:Y:S02]  /*e900*/  MUFU.EX2 R15, R6 ;  /* 0x00000006000f7308 */ /* 0x0000640000000800 */
[----:B------:R-:W-:-:S06]  /*e910*/  FMUL R5, R5, 1.4426950216293334961 ;  /* 0x3fb8aa3b05057820 */ /* 0x000fcc0000400000 */
[----:B------:R2:W1:Y:S01]  /*e920*/  MUFU.EX2 R20, R5 ;  /* 0x0000000500147308 */ /* 0x0004620000000800 */
[----:B0-----:R-:W3:Y:S04]  /*e930*/  LDL.LU R6, [R1+0xa4] ;  /* 0x0000a40001067983 */ /* 0x001ee80000300800 */
[----:B------:R-:W4:Y:S04]  /*e940*/  LDL.LU R16, [R1+0xf34] ;  /* 0x000f340001107983 */ /* 0x000f280000300800 */
[----:B------:R-:W4:Y:S04]  /*e950*/  LDL.LU R13, [R1+0xf30] ;  /* 0x000f3000010d7983 */ /* 0x000f280000300800 */
[----:B------:R-:W4:Y:S04]  /*e960*/  LDL.LU R26, [R1+0xf2c] ;  /* 0x000f2c00011a7983 */ /* 0x000f280000300800 */
[----:B-1----:R-:W-:Y:S01]  /*e970*/  STL [R1+0x3a4], R15 ;  /* 0x0003a40f01007387 */ /* 0x002fe20000100800 */
[----:B--2---:R-:W-:-:S03]  /*e980*/  FADD R5, R28, -R29 ;  /* 0x8000001d1c057221 */ /* 0x004fc60000000000 */
[----:B------:R-:W2:Y:S04]  /*e990*/  LDL.LU R24, [R1+0xf28] ;  /* 0x000f280001187983 */ /* 0x000ea80000300800 */
[----:B------:R-:W2:Y:S04]  /*e9a0*/  LDL.LU R3, [R1+0xf24] ;  /* 0x000f240001037983 */ /* 0x000ea80000300800 */
[----:B------:R-:W2:Y:S04]  /*e9b0*/  LDL.LU R0, [R1+0xf20] ;  /* 0x000f200001007983 */ /* 0x000ea80000300800 */
[----:B------:R-:W-:Y:S04]  /*e9c0*/  STL [R1+0x3a0], R20 ;  /* 0x0003a01401007387 */ /* 0x000fe80000100800 */
[----:B------:R-:W2:Y:S01]  /*e9d0*/  LDL.LU R28, [R1+0xf1c] ;  /* 0x000f1c00011c7983 */ /* 0x000ea20000300800 */
[----:B------:R-:W-:-:S06]  /*e9e0*/  FMUL R4, R4, 1.4426950216293334961 ;  /* 0x3fb8aa3b04047820 */ /* 0x000fcc0000400000 */
[----:B------:R-:W0:Y:S01]  /*e9f0*/  MUFU.EX2 R4, R4 ;  /* 0x0000000400047308 */ /* 0x000e220000000800 */
[----:B------:R-:W-:Y:S01]  /*ea00*/  FMUL R5, R5, 1.4426950216293334961 ;  /* 0x3fb8aa3b05057820 */ /* 0x000fe20000400000 */
[----:B0-----:R0:W-:Y:S04]  /*ea10*/  STL [R1+0x294], R4 ;  /* 0x0002940401007387 */ /* 0x0011e80000100800 */
[----:B---3--:R-:W-:Y:S04]  /*ea20*/  STS.U16 [R12+UR6+0x10400], R6 ;  /* 0x010400060c007988 */ /* 0x008fe80008000406 */
[----:B------:R-:W-:Y:S04]  /*ea30*/  STS.U16 [R12+UR6+0x10c00], R7 ;  /* 0x010c00070c007988 */ /* 0x000fe80008000406 */
[----:B------:R-:W-:Y:S04]  /*ea40*/  STS.U16 [R12+UR6+0x11400], R8 ;  /* 0x011400080c007988 */ /* 0x000fe80008000406 */
[----:B------:R-:W-:Y:S04]  /*ea50*/  STS.U16 [R12+UR6+0x11c00], R11 ;  /* 0x011c000b0c007988 */ /* 0x000fe80008000406 */
[----:B------:R-:W-:Y:S04]  /*ea60*/  STS.U16 [R12+UR6+0x12400], R10 ;  /* 0x0124000a0c007988 */ /* 0x000fe80008000406 */
[----:B------:R-:W-:Y:S04]  /*ea70*/  STS.U16 [R12+UR6+0x12c00], R22 ;  /* 0x012c00160c007988 */ /* 0x000fe80008000406 */
[----:B------:R-:W-:Y:S04]  /*ea80*/  STS.U16 [R12+UR6+0x13400], R19 ;  /* 0x013400130c007988 */ /* 0x000fe80008000406 */
[----:B------:R1:W-:Y:S04]  /*ea90*/  STS.U16 [R12+UR6+0x13c00], R21 ;  /* 0x013c00150c007988 */ /* 0x0003e80008000406 */
[----:B----4-:R-:W-:Y:S04]  /*eaa0*/  STS.U16 [R12+UR6+0x14400], R18 ;  /* 0x014400120c007988 */ /* 0x010fe80008000406 */
[----:B-----5:R-:W-:Y:S04]  /*eab0*/  STS.U16 [R12+UR6+0x14c00], R17 ;  /* 0x014c00110c007988 */ /* 0x020fe80008000406 */
[----:B------:R-:W-:Y:S04]  /*eac0*/  STS.U16 [R12+UR6+0x15400], R14 ;  /* 0x0154000e0c007988 */ /* 0x000fe80008000406 */
[----:B--2---:R-:W-:Y:S04]  /*ead0*/  STS.U16 [R12+UR6+0x15c00], R28 ;  /* 0x015c001c0c007988 */ /* 0x004fe80008000406 */
[----:B------:R2:W-:Y:S04]  /*eae0*/  STS.U16 [R12+UR6+0x16400], R0 ;  /* 0x016400000c007988 */ /* 0x0005e80008000406 */
[----:B------:R3:W-:Y:S04]  /*eaf0*/  STS.U16 [R12+UR6+0x16c00], R3 ;  /* 0x016c00030c007988 */ /* 0x0007e80008000406 */
[----:B------:R-:W-:Y:S04]  /*eb00*/  STS.U16 [R12+UR6+0x17400], R24 ;  /* 0x017400180c007988 */ /* 0x000fe80008000406 */
[----:B------:R-:W-:Y:S01]  /*eb10*/  STS.U16 [R12+UR6+0x17c00], R26 ;  /* 0x017c001a0c007988 */ /* 0x000fe20008000406 */
[--C-:B0-----:R-:W-:Y:S01]  /*eb20*/  FADD R4, R16, -R29.reuse ;  /* 0x8000001d10047221 */ /* 0x101fe20000000000 */
[----:B-1----:R-:W0:Y:S03]  /*eb30*/  MUFU.EX2 R21, R5 ;  /* 0x0000000500157308 */ /* 0x002e260000000800 */
[----:B------:R-:W-:Y:S01]  /*eb40*/  FMUL R4, R4, 1.4426950216293334961 ;  /* 0x3fb8aa3b04047820 */ /* 0x000fe20000400000 */
[----:B--2---:R-:W-:-:S04]  /*eb50*/  FADD R0, R13, -R29 ;  /* 0x8000001d0d007221 */ /* 0x004fc80000000000 */
[----:B------:R1:W2:Y:S01]  /*eb60*/  MUFU.EX2 R22, R4 ;  /* 0x0000000400167308 */ /* 0x0002a20000000800 */
[----:B------:R-:W-:Y:S01]  /*eb70*/  BAR.SYNC.DEFER_BLOCKING 0x0 ;  /* 0x0000000000007b1d */ /* 0x000fe20000010000 */
[----:B------:R-:W-:Y:S01]  /*eb80*/  FMUL R0, R0, 1.4426950216293334961 ;  /* 0x3fb8aa3b00007820 */ /* 0x000fe20000400000 */
[----:B---3--:R-:W-:-:S05]  /*eb90*/  FADD R3, -R29, R9 ;  /* 0x000000091d037221 */ /* 0x008fca0000000100 */
[----:B------:R3:W4:Y:S01]  /*eba0*/  MUFU.EX2 R13, R0 ;  /* 0x00000000000d7308 */ /* 0x0007220000000800 */
[----:B0-----:R-:W-:Y:S04]  /*ebb0*/  STL [R1+0x39c], R21 ;  /* 0x00039c1501007387 */ /* 0x001fe80000100800 */
[----:B------:R-:W-:Y:S04]  /*ebc0*/  STL [R1+0xf18], R25 ;  /* 0x000f181901007387 */ /* 0x000fe80000100800 */
[----:B-1----:R-:W0:Y:S01]  /*ebd0*/  LDSM.16.M88.4 R4, [R2+UR6+0x10000] ;  /* 0x010000060204783b */ /* 0x002e220008000200 */
[----:B---3--:R-:W-:-:S03]  /*ebe0*/  FADD R0, R27, -R29 ;  /* 0x8000001d1b007221 */ /* 0x008fc60000000000 */
[----:B------:R-:W1:Y:S04]  /*ebf0*/  LDSM.16.M88.4 R8, [R2+UR6+0x10800] ;  /* 0x010800060208783b */ /* 0x000e680008000200 */
[----:B------:R-:W3:Y:S01]  /*ec00*/  LDSM.16.M88.4 R24, [R2+UR6+0x11000] ;  /* 0x011000060218783b */ /* 0x000ee20008000200 */
[----:B------:R-:W-:-:S04]  /*ec10*/  FMUL R3, R3, 1.4426950216293334961 ;  /* 0x3fb8aa3b03037820 */ /* 0x000fc80000400000 */
[----:B------:R-:W5:Y:S01]  /*ec20*/  MUFU.EX2 R28, R3 ;  /* 0x00000003001c7308 */ /* 0x000f620000000800 */
[----:B--2---:R-:W-:Y:S04]  /*ec30*/  STL [R1+0x390], R22 ;  /* 0x0003901601007387 */ /* 0x004fe80000100800 */
[----:B0-----:R-:W-:Y:S04]  /*ec40*/  STL [R1+0xe88], R6 ;  /* 0x000e880601007387 */ /* 0x001fe80000100800 */
[----:B------:R-:W-:Y:S04]  /*ec50*/  STL [R1+0xe84], R7 ;  /* 0x000e840701007387 */ /* 0x000fe80000100800 */
[----:B------:R-:W2:Y:S04]  /*ec60*/  LDL.LU R16, [R1+0x230] ;  /* 0x0002300001107983 */ /* 0x000ea80000300800 */
[----:B------:R-:W2:Y:S04]  /*ec70*/  LDL.LU R17, [R1+0x234] ;  /* 0x0002340001117983 */ /* 0x000ea80000300800 */
[----:B------:R-:W2:Y:S04]  /*ec80*/  LDL.LU R18, [R1+0x238] ;  /* 0x0002380001127983 */ /* 0x000ea80000300800 */
[----:B------:R-:W2:Y:S04]  /*ec90*/  LDL.LU R19, [R1+0x23c] ;  /* 0x00023c0001137983 */ /* 0x000ea80000300800 */
[----:B------:R-:W-:Y:S04]  /*eca0*/  STL [R1+0xed0], R29 ;  /* 0x000ed01d01007387 */ /* 0x000fe80000100800 */
[----:B----4-:R-:W-:Y:S04]  /*ecb0*/  STL [R1+0x394], R13 ;  /* 0x0003940d01007387 */ /* 0x010fe80000100800 */
[----:B-1----:R3:W-:Y:S04]  /*ecc0*/  STL [R1+0xe6c], R10 ;  /* 0x000e6c0a01007387 */ /* 0x0027e80000100800 */
[----:B------:R-:W-:Y:S04]  /*ecd0*/  STL [R1+0xe68], R11 ;  /* 0x000e680b01007387 */ /* 0x000fe80000100800 */
[----:B------:R0:W-:Y:S01]  /*ece0*/  STL.64 [R1+0xf10], R8 ;  /* 0x000f100801007387 */ /* 0x0001e20000100a00 */
[----:B---3--:R-:W-:-:S03]  /*ecf0*/  MOV R10, R24 ;  /* 0x00000018000a7202 */ /* 0x008fc60000000f00 */
[----:B-----5:R-:W-:Y:S04]  /*ed00*/  STL [R1+0x290], R28 ;  /* 0x0002901c01007387 */ /* 0x020fe80000100800 */
[----:B------:R-:W-:Y:S01]  /*ed10*/  STL.64 [R1+0xf8], R26 ;  /* 0x0000f81a01007387 */ /* 0x000fe20000100a00 */
[----:B0-----:R-:W-:-:S03]  /*ed20*/  IMAD.MOV.U32 R9, RZ, RZ, R25 ;  /* 0x000000ffff097224 */ /* 0x001fc600078e0019 */
[----:B------:R-:W0:Y:S01]  /*ed30*/  LDSM.16.M88.4 R24, [R2+UR6+0x11800] ;  /* 0x011800060218783b */ /* 0x000e220008000200 */
[----:B------:R-:W-:-:S04]  /*ed40*/  FMUL R0, R0, 1.4426950216293334961 ;  /* 0x3fb8aa3b00007820 */ /* 0x000fc80000400000 */
[----:B------:R-:W1:Y:S02]  /*ed50*/  MUFU.EX2 R14, R0 ;  /* 0x00000000000e7308 */ /* 0x000e640000000800 */
[----:B-1----:R-:W-:Y:S01]  /*ed60*/  STL [R1+0x398], R14 ;  /* 0x0003980e01007387 */ /* 0x002fe20000100800 */
[----:B0-----:R-:W-:Y:S02]  /*ed70*/  IMAD.MOV.U32 R6, RZ, RZ, R26 ;  /* 0x000000ffff067224 */ /* 0x001fe400078e001a */
[----:B------:R-:W-:Y:S01]  /*ed80*/  IMAD.MOV.U32 R7, RZ, RZ, R27 ;  /* 0x000000ffff077224 */ /* 0x000fe200078e001b */
[----:B------:R-:W-:Y:S02]  /*ed90*/  MOV R11, R25 ;  /* 0x00000019000b7202 */ /* 0x000fe40000000f00 */
[----:B------:R-:W3:Y:S04]  /*eda0*/  LDL.LU R25, [R1+0xf18] ;  /* 0x000f180001197983 */ /* 0x000ee80000300800 */
[----:B------:R-:W-:Y:S04]  /*edb0*/  STL [R1+0xed4], R6 ;  /* 0x000ed40601007387 */ /* 0x000fe80000100800 */
[----:B------:R0:W-:Y:S04]  /*edc0*/  STL [R1+0xea4], R7 ;  /* 0x000ea40701007387 */ /* 0x0001e80000100800 */
[----:B0-----:R-:W4:Y:S04]  /*edd0*/  LDL R7, [R1+0x294] ;  /* 0x0002940001077983 */ /* 0x001f280000100800 */
[----:B------:R-:W5:Y:S04]  /*ede0*/  LDL.LU R8, [R1+0x260] ;  /* 0x0002600001087983 */ /* 0x000f680000300800 */
[----:B------:R-:W5:Y:S04]  /*edf0*/  LDL.LU R6, [R1+0x264] ;  /* 0x0002640001067983 */ /* 0x000f680000300800 */
[----:B------:R-:W5:Y:S04]  /*ee00*/  LDL.LU R3, [R1+0x268] ;  /* 0x0002680001037983 */ /* 0x000f680000300800 */
[----:B------:R-:W5:Y:S01]  /*ee10*/  LDL.LU R0, [R1+0x26c] ;  /* 0x00026c0001007983 */ /* 0x000f620000300800 */
[----:B------:R-:W-:Y:S01]  /*ee20*/  IMAD.MOV.U32 R12, RZ, RZ, R24 ;  /* 0x000000ffff0c7224 */ /* 0x000fe200078e0018 */
[----:B------:R-:W-:-:S02]  /*ee30*/  F2FP.BF16.F32.PACK_AB R26, R20, R15 ;  /* 0x0000000f141a723e */ /* 0x000fc400000010ff */
[----:B------:R-:W-:Y:S01]  /*ee40*/  F2FP.BF16.F32.PACK_AB R27, R14, R13 ;  /* 0x0000000d0e1b723e */ /* 0x000fe200000010ff */
[C---:B--2---:R-:W-:Y:S01]  /*ee50*/  FMUL R18, R28.reuse, R18 ;  /* 0x000000121c127220 */ /* 0x044fe20000400000 */
[----:B------:R-:W-:Y:S01]  /*ee60*/  FMUL R19, R28, R19 ;  /* 0x000000131c137220 */ /* 0x000fe20000400000 */
[----:B---3--:R-:W-:Y:S02]  /*ee70*/  F2FP.BF16.F32.PACK_AB R24, R25, R23 ;  /* 0x000000171918723e */ /* 0x008fe400000010ff */
[----:B------:R-:W-:Y:S01]  /*ee80*/  F2FP.BF16.F32.PACK_AB R25, R22, R21 ;  /* 0x000000151619723e */ /* 0x000fe200000010ff */
[C---:B----4-:R-:W-:Y:S01]  /*ee90*/  FMUL R16, R7.reuse, R16 ;  /* 0x0000001007107220 */ /* 0x050fe20000400000 */
[----:B------:R-:W-:-:S07]  /*eea0*/  FMUL R17, R7, R17 ;  /* 0x0000001107117220 */ /* 0x000fce0000400000 */
[----:B------:R-:W-:-:S15]  /*eeb0*/  HMMA.16816.F32.BF16 R16, R24, R4, R16 ;  /* 0x000000041810723c */ /* 0x000fde0000041810 */
[----:B------:R-:W-:-:S04]  /*eec0*/  NOP ;  /* 0x0000000000007918 */ /* 0x000fc80000000000 */
[----:B------:R-:W-:Y:S04]  /*eed0*/  STL.64 [R1+0xe98], R18 ;  /* 0x000e981201007387 */ /* 0x000fe80000100a00 */
[----:B------:R0:W-:Y:S02]  /*eee0*/  STL.64 [R1+0xe90], R16 ;  /* 0x000e901001007387 */ /* 0x0001e40000100a00 */
[----:B0-----:R-:W-:Y:S01]  /*eef0*/  MOV R16, R12 ;  /* 0x0000000c00107202 */ /* 0x001fe20000000f00 */
[----:B------:R-:W-:Y:S02]  /*ef00*/  IMAD.MOV.U32 R17, RZ, RZ, R11 ;  /* 0x000000ffff117224 */ /* 0x000fe400078e000b */
[----:B-----5:R-:W-:-:S03]  /*ef10*/  FMUL R12, R7, R8 ;  /* 0x00000008070c7220 */ /* 0x020fc60000400000 */
[----:B------:R0:W-:Y:S04]  /*ef20*/  STL.64 [R1+0xf00], R16 ;  /* 0x000f001001007387 */ /* 0x0001e80000100a00 */
[----:B------:R-:W2:Y:S04]  /*ef30*/  LDL.LU R20, [R1+0x270] ;  /* 0x0002700001147983 */ /* 0x000ea80000300800 */
[----:B------:R-:W3:Y:S01]  /*ef40*/  LDL.LU R19, [R1+0x274] ;  /* 0x0002740001137983 */ /* 0x000ee20000300800 */
[----:B0-----:R-:W-:Y:S01]  /*ef50*/  IMAD.MOV.U32 R16, RZ, RZ, R10 ;  /* 0x000000ffff107224 */ /* 0x001fe200078e000a */
[----:B------:R-:W-:-:S02]  /*ef60*/  MOV R17, R9 ;  /* 0x0000000900117202 */ /* 0x000fc40000000f00 */
[----:B------:R-:W4:Y:S04]  /*ef70*/  LDL.LU R18, [R1+0x278] ;  /* 0x0002780001127983 */ /* 0x000f280000300800 */
[----:B------:R-:W0:Y:S01]  /*ef80*/  LDSM.16.M88.4 R8, [R2+UR6+0x12000] ;  /* 0x012000060208783b */ /* 0x000e220008000200 */
[C---:B------:R-:W-:Y:S01]  /*ef90*/  FMUL R14, R28.reuse, R3 ;  /* 0x000000031c0e7220 */ /* 0x040fe20000400000 */
[----:B------:R-:W-:Y:S02]  /*efa0*/  FMUL R15, R28, R0 ;  /* 0x000000001c0f7220 */ /* 0x000fe40000400000 */
[----:B------:R-:W5:Y:S04]  /*efb0*/  LDL.LU R5, [R1+0x27c] ;  /* 0x00027c0001057983 */ /* 0x000f680000300800 */
[----:B------:R-:W-:Y:S01]  /*efc0*/  STL.64 [R1+0xf08], R16 ;  /* 0x000f081001007387 */ /* 0x000fe20000100a00 */
[----:B0-----:R-:W-:-:S03]  /*efd0*/  IMAD.MOV.U32 R3, RZ, RZ, R8 ;  /* 0x000000ffff037224 */ /* 0x001fc600078e0008 */
[----:B------:R0:W-:Y:S01]  /*efe0*/  STL.64 [R1+0x1a8], R10 ;  /* 0x0001a80a01007387 */ /* 0x0001e20000100a00 */
[----:B------:R-:W-:-:S03]  /*eff0*/  IMAD.MOV.U32 R0, RZ, RZ, R9 ;  /* 0x000000ffff007224 */ /* 0x000fc600078e0009 */
[----:B------:R-:W2:Y:S01]  /*f000*/  LDL.LU.64 R8, [R1+0xf10] ;  /* 0x000f100001087983 */ /* 0x000ea20000300a00 */
[----:B------:R-:W-:-:S03]  /*f010*/  FMUL R13, R7, R6 ;  /* 0x00000006070d7220 */ /* 0x000fc60000400000 */
[----:B0-----:R-:W2:Y:S04]  /*f020*/  LDL.LU R11, [R1+0x280] ;  /* 0x00028000010b7983 */ /* 0x001ea80000300800 */
[----:B------:R-:W2:Y:S04]  /*f030*/  LDL.LU R10, [R1+0x284] ;  /* 0x00028400010a7983 */ /* 0x000ea80000300800 */
[----:B------:R-:W2:Y:S04]  /*f040*/  LDL.LU R6, [R1+0x288] ;  /* 0x0002880001067983 */ /* 0x000ea80000300800 */
[----:B------:R-:W2:Y:S01]  /*f050*/  LDL.LU R4, [R1+0x28c] ;  /* 0x00028c0001047983 */ /* 0x000ea20000300800 */
[----:B---3--:R-:W-:Y:S01]  /*f060*/  FMUL R21, R7, R19 ;  /* 0x0000001307157220 */ /* 0x008fe20000400000 */
[----:B----4-:R-:W-:-:S02]  /*f070*/  FMUL R22, R28, R18 ;  /* 0x000000121c167220 */ /* 0x010fc40000400000 */
[----:B------:R-:W0:Y:S01]  /*f080*/  LDSM.16.M88.4 R16, [R2+UR6+0x12800] ;  /* 0x012800060210783b */ /* 0x000e220008000200 */
[----:B-----5:R-:W-:Y:S01]  /*f090*/  FMUL R23, R28, R5 ;  /* 0x000000051c177220 */ /* 0x020fe20000400000 */
[----:B--2---:R-:W-:Y:S01]  /*f0a0*/  HMMA.16816.F32.BF16 R12, R24, R8, R12 ;  /* 0x00000008180c723c */ /* 0x004fe2000004180c */
[----:B0-----:R-:W-:-:S15]  /*f0b0*/  IMAD.MOV.U32 R5, RZ, RZ, R17 ;  /* 0x000000ffff057224 */ /* 0x001fde00078e0011 */
[----:B------:R-:W-:-:S03]  /*f0c0*/  NOP ;  /* 0x0000000000007918 */ /* 0x000fc60000000000 */
[----:B------:R-:W-:Y:S04]  /*f0d0*/  STL [R1+0xe7c], R12 ;  /* 0x000e7c0c01007387 */ /* 0x000fe80000100800 */
[----:B------:R-:W-:Y:S04]  /*f0e0*/  STL [R1+0xe78], R13 ;  /* 0x000e780d01007387 */ /* 0x000fe80000100800 */
[----:B------:R0:W-:Y:S04]  /*f0f0*/  STL [R1+0xe74], R14 ;  /* 0x000e740e01007387 */ /* 0x0001e80000100800 */
[----:B------:R-:W-:Y:S04]  /*f100*/  STL [R1+0xe70], R15 ;  /* 0x000e700f01007387 */ /* 0x000fe80000100800 */
[----:B------:R-:W-:Y:S01]  /*f110*/  STL.64 [R1+0x198], R18 ;  /* 0x0001981201007387 */ /* 0x000fe20000100a00 */
[----:B0-----:R-:W-:-:S03]  /*f120*/  MOV R14, R16 ;  /* 0x00000010000e7202 */ /* 0x001fc60000000f00 */
[----:B------:R-:W2:Y:S01]  /*f130*/  LDL.LU.64 R16, [R1+0xf08] ;  /* 0x000f080001107983 */ /* 0x000ea20000300a00 */
[----:B------:R-:W-:-:S07]  /*f140*/  FMUL R20, R7, R20 ;  /* 0x0000001407147220 */ /* 0x000fce0000400000 */
[----:B--2---:R-:W-:Y:S01]  /*f150*/  HMMA.16816.F32.BF16 R20, R24, R16, R20 ;  /* 0x000000101814723c */ /* 0x004fe20000041814 */
[----:B------:R-:W2:-:S15]  /*f160*/  LDL.LU.64 R16, [R1+0xf00] ;  /* 0x000f000001107983 */ /* 0x000e9e0000300a00 */
[----:B------:R-:W-:-:S03]  /*f170*/  NOP ;  /* 0x0000000000007918 */ /* 0x000fc60000000000 */
[----:B------:R0:W-:Y:S02]  /*f180*/  STL.64 [R1+0xc0], R20 ;  /* 0x0000c01401007387 */ /* 0x0001e40000100a00 */
[C---:B0-----:R-:W-:Y:S01]  /*f190*/  FMUL R20, R7.reuse, R11 ;  /* 0x0000000b07147220 */ /* 0x041fe20000400000 */
[----:B------:R-:W-:Y:S02]  /*f1a0*/  FMUL R21, R7, R10 ;  /* 0x0000000a07157220 */ /* 0x000fe40000400000 */
[----:B------:R-:W0:Y:S04]  /*f1b0*/  LDSM.16.M88.4 R8, [R2+UR6+0x13000] ;  /* 0x013000060208783b */ /* 0x000e280008000200 */
[----:B------:R1:W-:Y:S02]  /*f1c0*/  STL.64 [R1+0xc8], R22 ;  /* 0x0000c81601007387 */ /* 0x0003e40000100a00 */
[C---:B-1----:R-:W-:Y:S01]  /*f1d0*/  FMUL R22, R28.reuse, R6 ;  /* 0x000000061c167220 */ /* 0x042fe20000400000 */
[----:B------:R-:W-:Y:S01]  /*f1e0*/  FMUL R23, R28, R4 ;  /* 0x000000041c177220 */ /* 0x000fe20000400000 */
[----:B0-----:R0:W-:Y:S06]  /*f1f0*/  STL.64 [R1+0x188], R10 ;  /* 0x0001880a01007387 */ /* 0x0011ec0000100a00 */
[----:B--2---:R-:W-:-:S15]  /*f200*/  HMMA.16816.F32.BF16 R16, R24, R16, R20 ;  /* 0x000000101810723c */ /* 0x004fde0000041814 */
[----:B------:R-:W-:-:S04]  /*f210*/  NOP ;  /* 0x0000000000007918 */ /* 0x000fc80000000000 */
[----:B------:R-:W-:Y:S04]  /*f220*/  STL [R1+0xb4], R17 ;  /* 0x0000b41101007387 */ /* 0x000fe80000100800 */
[----:B------:R-:W2:Y:S04]  /*f230*/  LDL.LU R20, [R1+0x2b0] ;  /* 0x0002b00001147983 */ /* 0x000ea80000300800 */
[----:B------:R-:W3:Y:S04]  /*f240*/  LDL.LU R21, [R1+0x2b4] ;  /* 0x0002b40001157983 */ /* 0x000ee80000300800 */
[----:B------:R-:W4:Y:S04]  /*f250*/  LDL.LU R15, [R1+0x2b8] ;  /* 0x0002b800010f7983 */ /* 0x000f280000300800 */
[----:B------:R-:W5:Y:S04]  /*f260*/  LDL.LU R4, [R1+0x2bc] ;  /* 0x0002bc0001047983 */ /* 0x000f680000300800 */
[----:B------:R-:W2:Y:S01]  /*f270*/  LDL.LU R12, [R1+0x2a0] ;  /* 0x0002a000010c7983 */ /* 0x000ea20000300800 */
[----:B0-----:R-:W-:-:S02]  /*f280*/  IMAD.MOV.U32 R11, RZ, RZ, R16 ;  /* 0x000000ffff0b7224 */ /* 0x001fc400078e0010 */
[----:B------:R-:W-:Y:S01]  /*f290*/  IMAD.MOV.U32 R13, RZ, RZ, R0 ;  /* 0x000000ffff0d7224 */ /* 0x000fe200078e0000 */
[----:B------:R-:W-:Y:S01]  /*f2a0*/  MOV R6, R9 ;  /* 0x0000000900067202 */ /* 0x000fe20000000f00 */
[----:B------:R-:W-:Y:S01]  /*f2b0*/  IMAD.MOV.U32 R28, RZ, RZ, R8 ;  /* 0x000000ffff1c7224 */ /* 0x000fe200078e0008 */
[----:B------:R-:W-:Y:S01]  /*f2c0*/  MOV R8, R19 ;  /* 0x0000001300087202 */ /* 0x000fe20000000f00 */
[----:B------:R-:W-:Y:S02]  /*f2d0*/  IMAD.MOV.U32 R9, RZ, RZ, R18 ;  /* 0x000000ffff097224 */ /* 0x000fe400078e0012 */
[----:B------:R-:W0:Y:S04]  /*f2e0*/  LDSM.16.M88.4 R16, [R2+UR6+0x13800] ;  /* 0x013800060210783b */ /* 0x000e280008000200 */
[----:B--2---:R1:W-:Y:S04]  /*f2f0*/  STL [R1+0xef8], R12 ;  /* 0x000ef80c01007387 */ /* 0x0043e80000100800 */
[----:B------:R-:W2:Y:S01]  /*f300*/  LDL.LU R10, [R1+0x2a4] ;  /* 0x0002a400010a7983 */ /* 0x000ea20000300800 */
[----:B-1----:R-:W-:-:S03]  /*f310*/  IMAD.MOV.U32 R12, RZ, RZ, R3 ;  /* 0x000000ffff0c7224 */ /* 0x002fc600078e0003 */
[----:B------:R-:W2:Y:S04]  /*f320*/  LDL.LU R3, [R1+0x2a8] ;  /* 0x0002a80001037983 */ /* 0x000ea80000300800 */
[----:B------:R-:W2:Y:S04]  /*f330*/  LDL.LU R0, [R1+0x2ac] ;  /* 0x0002ac0001007983 */ /* 0x000ea80000300800 */
[----:B------:R-:W2:Y:S04]  /*f340*/  LDL.LU R29, [R1+0x2d4] ;  /* 0x0002d400011d7983 */ /* 0x000ea80000300800 */
[----:B------:R1:W-:Y:S04]  /*f350*/  STL [R1+0xea0], R11 ;  /* 0x000ea00b01007387 */ /* 0x0003e80000100800 */
[----:B-1----:R-:W4:Y:S01]  /*f360*/  LDL R11, [R1+0x290] ;  /* 0x00029000010b7983 */ /* 0x002f220000100800 */
[C---:B------:R-:W-:Y:S01]  /*f370*/  FMUL R20, R7.reuse, R20 ;  /* 0x0000001407147220 */ /* 0x040fe20000400000 */
[----:B---3--:R-:W-:-:S02]  /*f380*/  FMUL R21, R7, R21 ;  /* 0x0000001507157220 */ /* 0x008fc40000400000 */
[----:B------:R1:W-:Y:S04]  /*f390*/  STL [R1+0xe80], R9 ;  /* 0x000e800901007387 */ /* 0x0003e80000100800 */
[----:B-1----:R-:W3:Y:S04]  /*f3a0*/  LDL.LU R9, [R1+0x2d0] ;  /* 0x0002d00001097983 */ /* 0x002ee80000300800 */
[----:B0-----:R-:W-:Y:S04]  /*f3b0*/  STL.64 [R1+0x178], R18 ;  /* 0x0001781201007387 */ /* 0x001fe80000100a00 */
[----:B------:R0:W-:Y:S02]  /*f3c0*/  STL.64 [R1+0xef0], R16 ;  /* 0x000ef01001007387 */ /* 0x0001e40000100a00 */
[----:B0-----:R-:W-:-:S02]  /*f3d0*/  IMAD.MOV.U32 R17, RZ, RZ, R5 ;  /* 0x000000ffff117224 */ /* 0x001fc400078e0005 */
[C---:B----4-:R-:W-:Y:S01]  /*f3e0*/  FMUL R22, R11.reuse, R15 ;  /* 0x0000000f0b167220 */ /* 0x050fe20000400000 */
[----:B-----5:R-:W-:-:S07]  /*f3f0*/  FMUL R23, R11, R4 ;  /* 0x000000040b177220 */ /* 0x020fce0000400000 */
[----:B------:R-:W-:Y:S01]  /*f400*/  HMMA.16816.F32.BF16 R20, R24, R12, R20 ;  /* 0x0000000c1814723c */ /* 0x000fe20000041814 */
[----:B------:R-:W4:Y:S04]  /*f410*/  LDL.LU R12, [R1+0xef8] ;  /* 0x000ef800010c7983 */ /* 0x000f280000300800 */
[----:B------:R-:W5:Y:S04]  /*f420*/  LDL.LU R5, [R1+0x2d8] ;  /* 0x0002d80001057983 */ /* 0x000f680000300800 */
[----:B------:R-:W3:Y:S01]  /*f430*/  LDL.LU R4, [R1+0x2dc] ;  /* 0x0002dc0001047983 */ /* 0x000ee20000300800 */
[----:B------:R-:W-:-:S09]  /*f440*/  MOV R16, R14 ;  /* 0x0000000e00107202 */ /* 0x000fd20000000f00 */
[----:B------:R2:W-:Y:S04]  /*f450*/  STL.64 [R1+0xa0], R20 ;  /* 0x0000a01401007387 */ /* 0x0005e80000100a00 */
[----:B------:R0:W-:Y:S01]  /*f460*/  STL.64 [R1+0xa8], R22 ;  /* 0x0000a81601007387 */ /* 0x0001e20000100a00 */
[----:B--2---:R-:W-:Y:S01]  /*f470*/  FMUL R21, R7, R10 ;  /* 0x0000000a07157220 */ /* 0x004fe20000400000 */
[C---:B0-----:R-:W-:Y:S01]  /*f480*/  FMUL R22, R11.reuse, R3 ;  /* 0x000000030b167220 */ /* 0x041fe20000400000 */
[----:B------:R-:W-:Y:S01]  /*f490*/  FMUL R23, R11, R0 ;  /* 0x000000000b177220 */ /* 0x000fe20000400000 */
[C---:B----4-:R-:W-:Y:S02]  /*f4a0*/  FMUL R20, R7.reuse, R12 ;  /* 0x0000000c07147220 */ /* 0x050fe40000400000 */
[----:B------:R-:W0:Y:S05]  /*f4b0*/  LDSM.16.M88.4 R12, [R2+UR6+0x14000] ;  /* 0x01400006020c783b */ /* 0x000e2a0008000200 */
[----:B------:R-:W-:Y:S01]  /*f4c0*/  HMMA.16816.F32.BF16 R20, R24, R16, R20 ;  /* 0x000000101814723c */ /* 0x000fe20000041814 */
[----:B------:R-:W2:Y:S04]  /*f4d0*/  LDL.LU.64 R16, [R1+0xef0] ;  /* 0x000ef00001107983 */ /* 0x000ea80000300a00 */
[----:B------:R-:W4:Y:S04]  /*f4e0*/  LDL.LU R18, [R1+0x2c0] ;  /* 0x0002c00001127983 */ /* 0x000f280000300800 */
[----:B------:R-:W2:Y:S10]  /*f4f0*/  LDL.LU R10, [R1+0x2c4] ;  /* 0x0002c400010a7983 */ /* 0x000eb40000300800 */
[----:B------:R3:W-:Y:S04]  /*f500*/  STL.64 [R1+0x90], R20 ;  /* 0x0000901401007387 */ /* 0x0007e80000100a00 */
[----:B------:R5:W-:Y:S04]  /*f510*/  STL.64 [R1+0x98], R22 ;  /* 0x0000981601007387 */ /* 0x000be80000100a00 */
[----:B------:R-:W2:Y:S04]  /*f520*/  LDL.LU R3, [R1+0x2c8] ;  /* 0x0002c80001037983 */ /* 0x000ea80000300800 */
[----:B------:R-:W2:Y:S01]  /*f530*/  LDL.LU R0, [R1+0x2cc] ;  /* 0x0002cc0001007983 */ /* 0x000ea20000300800 */
[----:B---3--:R-:W-:-:S03]  /*f540*/  FMUL R20, R7, R9 ;  /* 0x0000000907147220 */ /* 0x008fc60000400000 */
[----:B0-----:R-:W-:Y:S01]  /*f550*/  STL.64 [R1+0x168], R14 ;  /* 0x0001680e01007387 */ /* 0x001fe20000100a00 */
[----:B-----5:R-:W-:-:S03]  /*f560*/  FMUL R22, R11, R5 ;  /* 0x000000050b167220 */ /* 0x020fc60000400000 */
[----:B------:R0:W-:Y:S04]  /*f570*/  STL.64 [R1+0xee8], R12 ;  /* 0x000ee80c01007387 */ /* 0x0001e80000100a00 */
[----:B------:R-:W3:Y:S01]  /*f580*/  LDL.LU R9, [R1+0x2e0] ;  /* 0x0002e00001097983 */ /* 0x000ee20000300800 */
[----:B0-----:R-:W-:-:S03]  /*f590*/  MOV R13, R6 ;  /* 0x00000006000d7202 */ /* 0x001fc60000000f00 */
[----:B------:R-:W5:Y:S04]  /*f5a0*/  LDL.LU R6, [R1+0x2e4] ;  /* 0x0002e40001067983 */ /* 0x000f680000300800 */
[----:B------:R-:W3:Y:S01]  /*f5b0*/  LDL.LU R5, [R1+0x2e8] ;  /* 0x0002e80001057983 */ /* 0x000ee20000300800 */
[----:B------:R-:W-:Y:S01]  /*f5c0*/  FMUL R21, R7, R29 ;  /* 0x0000001d07157220 */ /* 0x000fe20000400000 */
[----:B------:R-:W-:Y:S02]  /*f5d0*/  IMAD.MOV.U32 R12, RZ, RZ, R28 ;  /* 0x000000ffff0c7224 */ /* 0x000fe400078e001c */
[----:B------:R-:W-:Y:S02]  /*f5e0*/  FMUL R23, R11, R4 ;  /* 0x000000040b177220 */ /* 0x000fe40000400000 */
[----:B------:R-:W3:Y:S05]  /*f5f0*/  LDL.LU R4, [R1+0x2ec] ;  /* 0x0002ec0001047983 */ /* 0x000eea0000300800 */
[----:B------:R-:W-:-:S15]  /*f600*/  HMMA.16816.F32.BF16 R12, R24, R12, R20 ;  /* 0x0000000c180c723c */ /* 0x000fde0000041814 */
[----:B------:R-:W-:-:S04]  /*f610*/  NOP ;  /* 0x0000000000007918 */ /* 0x000fc80000000000 */
[----:B------:R-:W-:Y:S01]  /*f620*/  STL.64 [R1+0x80], R12 ;  /* 0x0000800c01007387 */ /* 0x000fe20000100a00 */
[----:B------:R-:W-:-:S03]  /*f630*/  IMAD.MOV.U32 R28, RZ, RZ, R15 ;  /* 0x000000ffff1c7224 */ /* 0x000fc600078e000f */
[----:B------:R-:W-:Y:S04]  /*f640*/  STL [R1+0x88], R14 ;  /* 0x0000880e01007387 */ /* 0x000fe80000100800 */
[----:B------:R-:W0:Y:S04]  /*f650*/  LDSM.16.M88.4 R12, [R2+UR6+0x14800] ;  /* 0x01480006020c783b */ /* 0x000e280008000200 */
[----:B------:R-:W-:Y:S04]  /*f660*/  STL [R1+0xe58], R28 ;  /* 0x000e581c01007387 */ /* 0x000fe80000100800 */
[----:B0-----:R0:W-:Y:S01]  /*f670*/  STL.64 [R1+0x148], R14 ;  /* 0x0001480e01007387 */ /* 0x0011e20000100a00 */
[C---:B----4-:R-:W-:Y:S01]  /*f680*/  FMUL R20, R7.reuse, R18 ;  /* 0x0000001207147220 */ /* 0x050fe20000400000 */
[----:B--2---:R-:W-:Y:S01]  /*f690*/  FMUL R21, R7, R10 ;  /* 0x0000000a07157220 */ /* 0x004fe20000400000 */
[C---:B------:R-:W-:Y:S01]  /*f6a0*/  FMUL R22, R11.reuse, R3 ;  /* 0x000000030b167220 */ /* 0x040fe20000400000 */
[----:B------:R-:W-:Y:S01]  /*f6b0*/  FMUL R23, R11, R0 ;  /* 0x000000000b177220 */ /* 0x000fe20000400000 */
[----:B------:R-:W-:Y:S01]  /*f6c0*/  IMAD.MOV.U32 R3, RZ, RZ, R12 ;  /* 0x000000ffff037224 */ /* 0x000fe200078e000c */
[----:B------:R-:W-:-:S05]  /*f6d0*/  MOV R0, R13 ;  /* 0x0000000d00007202 */ /* 0x000fca0000000f00 */
[----:B0-----:R-:W-:-:S15]  /*f6e0*/  HMMA.16816.F32.BF16 R12, R24, R16, R20 ;  /* 0x00000010180c723c */ /* 0x001fde0000041814 */
[----:B------:R-:W-:-:S04]  /*f6f0*/  NOP ;  /* 0x0000000000007918 */ /* 0x000fc80000000000 */
[----:B------:R-:W-:Y:S01]  /*f700*/  STL.64 [R1+0x70], R12 ;  /* 0x0000700c01007387 */ /* 0x000fe20000100a00 */
[----:B------:R-:W-:-:S03]  /*f710*/  IMAD.MOV.U32 R28, RZ, RZ, R14 ;  /* 0x000000ffff1c7224 */ /* 0x000fc600078e000e */
[----:B------:R-:W-:Y:S04]  /*f720*/  STL [R1+0x7c], R15 ;  /* 0x00007c0f01007387 */ /* 0x000fe80000100800 */
[----:B------:R-:W0:Y:S01]  /*f730*/  LDSM.16.M88.4 R12, [R2+UR6+0x15000] ;  /* 0x01500006020c783b */ /* 0x000e220008000200 */
[----:B---3--:R-:W-:-:S03]  /*f740*/  FMUL R20, R7, R9 ;  /* 0x0000000907147220 */ /* 0x008fc60000400000 */
[----:B------:R-:W-:Y:S01]  /*f750*/  STL [R1+0xe5c], R28 ;  /* 0x000e5c1c01007387 */ /* 0x000fe20000100800 */
[----:B-----5:R-:W-:Y:S01]  /*f760*/  FMUL R21, R7, R6 ;  /* 0x0000000607157220 */ /* 0x020fe20000400000 */
[----:B------:R-:W-:Y:S02]  /*f770*/  FMUL R22, R11, R5 ;  /* 0x000000050b167220 */ /* 0x000fe40000400000 */
[----:B------:R-:W2:Y:S04]  /*f780*/  LDL.LU R19, [R1+0x300] ;  /* 0x0003000001137983 */ /* 0x000ea80000300800 */
[----:B------:R-:W3:Y:S04]  /*f790*/  LDL.LU R18, [R1+0x304] ;  /* 0x0003040001127983 */ /* 0x000ee80000300800 */
[----:B------:R-:W4:Y:S01]  /*f7a0*/  LDL.LU R9, [R1+0x308] ;  /* 0x0003080001097983 */ /* 0x000f220000300800 */
[----:B0-----:R-:W-:-:S03]  /*f7b0*/  IMAD.MOV.U32 R6, RZ, RZ, R12 ;  /* 0x000000ffff067224 */ /* 0x001fc600078e000c */
[----:B------:R0:W-:Y:S01]  /*f7c0*/  STL.64 [R1+0x138], R14 ;  /* 0x0001380e01007387 */ /* 0x0001e20000100a00 */
[----:B------:R-:W-:-:S03]  /*f7d0*/  MOV R5, R13 ;  /* 0x0000000d00057202 */ /* 0x000fc60000000f00 */
[----:B------:R-:W0:Y:S01]  /*f7e0*/  LDL.LU.64 R12, [R1+0xee8] ;  /* 0x000ee800010c7983 */ /* 0x000e220000300a00 */
[----:B------:R-:W-:-:S07]  /*f7f0*/  FMUL R23, R11, R4 ;  /* 0x000000040b177220 */ /* 0x000fce0000400000 */
[----:B0-----:R-:W-:-:S15]  /*f800*/  HMMA.16816.F32.BF16 R12, R24, R12, R20 ;  /* 0x0000000c180c723c */ /* 0x001fde0000041814 */
[----:B------:R-:W-:-:S04]  /*f810*/  NOP ;  /* 0x0000000000007918 */ /* 0x000fc80000000000 */
[----:B------:R-:W-:Y:S04]  /*f820*/  STL.64 [R1+0x60], R12 ;  /* 0x0000600c01007387 */ /* 0x000fe80000100a00 */
[----:B------:R-:W-:Y:S04]  /*f830*/  STL [R1+0x68], R14 ;  /* 0x0000680e01007387 */ /* 0x000fe80000100800 */
[----:B------:R-:W5:Y:S04]  /*f840*/  LDL.LU R4, [R1+0x30c] ;  /* 0x00030c0001047983 */ /* 0x000f680000300800 */
[----:B------:R-:W5:Y:S01]  /*f850*/  LDL.LU R16, [R1+0x2f0] ;  /* 0x0002f00001107983 */ /* 0x000f620000300800 */
[----:B------:R-:W-:-:S03]  /*f860*/  IMAD.MOV.U32 R28, RZ, RZ, R15 ;  /* 0x000000ffff1c7224 */ /* 0x000fc600078e000f */
[----:B------:R-:W0:Y:S01]  /*f870*/  LDSM.16.M88.4 R12, [R2+UR6+0x15800] ;  /* 0x01580006020c783b */ /* 0x000e220008000200 */
[----:B------:R-:W-:Y:S01]  /*f880*/  MOV R17, R0 ;  /* 0x0000000000117202 */ /* 0x000fe20000000f00 */
[C---:B--2---:R-:W-:Y:S01]  /*f890*/  FMUL R20, R7.reuse, R19 ;  /* 0x0000001307147220 */ /* 0x044fe20000400000 */
[----:B---3--:R-:W-:Y:S01]  /*f8a0*/  FMUL R21, R7, R18 ;  /* 0x0000001207157220 */ /* 0x008fe20000400000 */
[C---:B----4-:R-:W-:Y:S01]  /*f8b0*/  FMUL R22, R11.reuse, R9 ;  /* 0x000000090b167220 */ /* 0x050fe20000400000 */
[----:B-----5:R-:W-:Y:S01]  /*f8c0*/  FMUL R23, R11, R4 ;  /* 0x000000040b177220 */ /* 0x020fe20000400000 */
[----:B------:R1:W-:Y:S04]  /*f8d0*/  STL [R1+0xee0], R16 ;  /* 0x000ee01001007387 */ /* 0x0003e80000100800 */
[----:B------:R-:W2:Y:S01]  /*f8e0*/  LDL.LU R10, [R1+0x2f4] ;  /* 0x0002f400010a7983 */ /* 0x000ea20000300800 */
[----:B-1----:R-:W-:-:S03]  /*f8f0*/  IMAD.MOV.U32 R16, RZ, RZ, R3 ;  /* 0x000000ffff107224 */ /* 0x002fc600078e0003 */
[----:B------:R-:W3:Y:S04]  /*f900*/  LDL.LU R3, [R1+0x2f8] ;  /* 0x0002f80001037983 */ /* 0x000ee80000300800 */
[----:B------:R-:W4:Y:S04]  /*f910*/  LDL.LU R0, [R1+0x2fc] ;  /* 0x0002fc0001007983 */ /* 0x000f280000300800 */
[----:B------:R-:W-:Y:S04]  /*f920*/  STL [R1+0xe60], R28 ;  /* 0x000e601c01007387 */ /* 0x000fe80000100800 */
[----:B0-----:R-:W-:Y:S04]  /*f930*/  STL.64 [R1+0x128], R14 ;  /* 0x0001280e01007387 */ /* 0x001fe80000100a00 */
[----:B------:R0:W-:Y:S01]  /*f940*/  STL.64 [R1+0xed8], R12 ;  /* 0x000ed80c01007387 */ /* 0x0001e20000100a00 */
[----:B------:R-:W-:Y:S03]  /*f950*/  HMMA.16816.F32.BF16 R20, R24, R16, R20 ;  /* 0x000000101814723c */ /* 0x000fe60000041814 */
[----:B------:R-:W5:Y:S01]  /*f960*/  LDL.LU R9, [R1+0x310] ;  /* 0x0003100001097983 */ /* 0x000f620000300800 */
[----:B0-----:R-:W-:-:S02]  /*f970*/  IMAD.MOV.U32 R12, RZ, RZ, R6 ;  /* 0x000000ffff0c7224 */ /* 0x001fc400078e0006 */
[----:B------:R-:W-:Y:S01]  /*f980*/  IMAD.MOV.U32 R13, RZ, RZ, R5 ;  /* 0x000000ffff0d7224 */ /* 0x000fe200078e0005 */
[----:B------:R-:W5:Y:S04]  /*f990*/  LDL.LU R6, [R1+0x314] ;  /* 0x0003140001067983 */ /* 0x000f680000300800 */
[----:B------:R-:W5:Y:S04]  /*f9a0*/  LDL.LU R5, [R1+0x318] ;  /* 0x0003180001057983 */ /* 0x000f680000300800 */
[----:B------:R-:W5:Y:S04]  /*f9b0*/  LDL.LU R4, [R1+0x31c] ;  /* 0x00031c0001047983 */ /* 0x000f680000300800 */
[----:B------:R-:W5:Y:S01]  /*f9c0*/  LDL.LU R16, [R1+0xee0] ;  /* 0x000ee00001107983 */ /* 0x000f620000300800 */
[----:B------:R-:W-:-:S03]  /*f9d0*/  MOV R28, R22 ;  /* 0x00000016001c7202 */ /* 0x000fc60000000f00 */
[----:B------:R2:W-:Y:S04]  /*f9e0*/  STL.64 [R1+0x50], R20 ;  /* 0x0000501401007387 */ /* 0x0005e80000100a00 */
[----:B------:R4:W-:Y:S04]  /*f9f0*/  STL [R1+0x5c], R23 ;  /* 0x00005c1701007387 */ /* 0x0009e80000100800 */
[----:B------:R-:W5:Y:S04]  /*fa00*/  LDL R18, [R1+0x240] ;  /* 0x0002400001127983 */ /* 0x000f680000100800 */
[----:B------:R0:W-:Y:S01]  /*fa10*/  STL [R1+0xe64], R28 ;  /* 0x000e641c01007387 */ /* 0x0001e20000100800 */
[----:B--2---:R-:W-:Y:S01]  /*fa20*/  FMUL R21, R7, R10 ;  /* 0x0000000a07157220 */ /* 0x004fe20000400000 */
[C---:B---3--:R-:W-:Y:S01]  /*fa30*/  FMUL R22, R11.reuse, R3 ;  /* 0x000000030b167220 */ /* 0x048fe20000400000 */
[----:B----4-:R-:W-:-:S02]  /*fa40*/  FMUL R23, R11, R0 ;  /* 0x000000000b177220 */ /* 0x010fc40000400000 */
[----:B------:R-:W2:Y:S01]  /*fa50*/  LDL.LU R0, [R1+0x1bc] ;  /* 0x0001bc0001007983 */ /* 0x000ea20000300800 */
[----:B-----5:R-:W-:-:S07]  /*fa60*/  FMUL R20, R7, R16 ;  /* 0x0000001007147220 */ /* 0x020fce0000400000 */
[----:B------:R-:W-:Y:S01]  /*fa70*/  HMMA.16816.F32.BF16 R20, R24, R12, R20 ;  /* 0x0000000c1814723c */ /* 0x000fe20000041814 */
[----:B------:R-:W3:-:S15]  /*fa80*/  LDL.LU.64 R12, [R1+0xed8] ;  /* 0x000ed800010c7983 */ /* 0x000ede0000300a00 */
[----:B------:R-:W-:-:S03]  /*fa90*/  NOP ;  /* 0x0000000000007918 */ /* 0x000fc60000000000 */
[----:B------:R1:W-:Y:S01]  /*faa0*/  STL.64 [R1+0x40], R20 ;  /* 0x0000401401007387 */ /* 0x0003e20000100a00 */
[----:B0-----:R-:W-:Y:S02]  /*fab0*/  IMAD.MOV.U32 R28, RZ, RZ, R23 ;  /* 0x000000ffff1c7224 */ /* 0x001fe400078e0017 */
[----:B------:R-:W-:Y:S01]  /*fac0*/  FMUL R23, R11, R4 ;  /* 0x000000040b177220 */ /* 0x000fe20000400000 */
[----:B------:R0:W-:Y:S04]  /*fad0*/  STL [R1+0x48], R22 ;  /* 0x0000481601007387 */ /* 0x0001e80000100800 */
[----:B------:R-:W4:Y:S01]  /*fae0*/  LDL.LU R3, [R1+0x1b8] ;  /* 0x0001b80001037983 */ /* 0x000f220000300800 */
[C---:B-1----:R-:W-:Y:S01]  /*faf0*/  FMUL R20, R7.reuse, R9 ;  /* 0x0000000907147220 */ /* 0x042fe20000400000 */
[----:B------:R-:W-:Y:S01]  /*fb00*/  FMUL R21, R7, R6 ;  /* 0x0000000607157220 */ /* 0x000fe20000400000 */
[----:B0-----:R-:W-:Y:S01]  /*fb10*/  FMUL R22, R11, R5 ;  /* 0x000000050b167220 */ /* 0x001fe20000400000 */
[----:B------:R-:W5:Y:S06]  /*fb20*/  LDL.LU R17, [R1+0x1b4] ;  /* 0x0001b40001117983 */ /* 0x000f6c0000300800 */
[----:B---3--:R-:W-:Y:S01]  /*fb30*/  HMMA.16816.F32.BF16 R12, R24, R12, R20 ;  /* 0x0000000c180c723c */ /* 0x008fe20000041814 */
[----:B------:R-:W3:Y:S04]  /*fb40*/  LDL.LU R20, [R1+0x320] ;  /* 0x0003200001147983 */ /* 0x000ee80000300800 */
[----:B------:R-:W2:-:S14]  /*fb50*/  LDL.LU R21, [R1+0x324] ;  /* 0x0003240001157983 */ /* 0x000e9c0000300800 */
[----:B------:R-:W-:Y:S04]  /*fb60*/  STL.64 [R1+0x30], R12 ;  /* 0x0000300c01007387 */ /* 0x000fe80000100a00 */
[----:B------:R0:W-:Y:S04]  /*fb70*/  STL.64 [R1+0x38], R14 ;  /* 0x0000380e01007387 */ /* 0x0001e80000100a00 */
[----:B------:R-:W2:Y:S04]  /*fb80*/  LDL.LU R22, [R1+0x328] ;  /* 0x0003280001167983 */ /* 0x000ea80000300800 */
[----:B------:R-:W2:Y:S04]  /*fb90*/  LDL.LU R23, [R1+0x32c] ;  /* 0x00032c0001177983 */ /* 0x000ea80000300800 */
[----:B0-----:R-:W2:Y:S04]  /*fba0*/  LDL.LU R15, [R1+0x338] ;  /* 0x00033800010f7983 */ /* 0x001ea80000300800 */
[----:B------:R-:W2:Y:S04]  /*fbb0*/  LDL.LU R4, [R1+0x33c] ;  /* 0x00033c0001047983 */ /* 0x000ea80000300800 */
[----:B------:R-:W2:Y:S04]  /*fbc0*/  LDL.LU R14, [R1+0x340] ;  /* 0x00034000010e7983 */ /* 0x000ea80000300800 */
[----:B------:R-:W3:Y:S04]  /*fbd0*/  LDL.LU R12, [R1+0x344] ;  /* 0x00034400010c7983 */ /* 0x000ee80000300800 */
[----:B--2---:R-:W-:Y:S04]  /*fbe0*/  STL.64 [R1+0xec8], R14 ;  /* 0x000ec80e01007387 */ /* 0x004fe80000100a00 */
[----:B---3--:R-:W-:Y:S04]  /*fbf0*/  STL [R1+0xec0], R12 ;  /* 0x000ec00c01007387 */ /* 0x008fe80000100800 */
[----:B------:R-:W2:Y:S04]  /*fc00*/  LDL.LU R9, [R1+0x348] ;  /* 0x0003480001097983 */ /* 0x000ea80000300800 */
[----:B------:R-:W3:Y:S04]  /*fc10*/  LDL.LU R5, [R1+0x34c] ;  /* 0x00034c0001057983 */ /* 0x000ee80000300800 */
[----:B------:R-:W2:Y:S04]  /*fc20*/  LDL.LU R10, [R1+0x1b0] ;  /* 0x0001b000010a7983 */ /* 0x000ea80000300800 */
[----:B------:R-:W2:Y:S04]  /*fc30*/  LDL.LU R19, [R1+0x1c8] ;  /* 0x0001c80001137983 */ /* 0x000ea80000300800 */
[----:B------:R-:W-:Y:S04]  /*fc40*/  LDSM.16.M88.4 R12, [R2+UR6+0x16000] ;  /* 0x01600006020c783b */ /* 0x000fe80008000200 */
[----:B--2---:R-:W-:Y:S04]  /*fc50*/  STL.64 [R1+0xeb0], R18 ;  /* 0x000eb01201007387 */ /* 0x004fe80000100a00 */
[----:B-----5:R-:W-:Y:S04]  /*fc60*/  STL [R1+0xea8], R17 ;  /* 0x000ea81101007387 */ /* 0x020fe80000100800 */
[----:B------:R-:W0:Y:S02]  /*fc70*/  LDSM.16.M88.4 R16, [R2+UR6+0x16800] ;  /* 0x016800060210783b */ /* 0x000e240008000200 */
[----:B0-----:R-:W-:-:S02]  /*fc80*/  IMAD.MOV.U32 R6, RZ, RZ, R16 ;  /* 0x000000ffff067224 */ /* 0x001fc400078e0010 */
[----:B------:R-:W-:Y:S01]  /*fc90*/  STL.64 [R1+0x108], R18 ;  /* 0x0001081201007387 */ /* 0x000fe20000100a00 */
[----:B------:R-:W-:-:S03]  /*fca0*/  MOV R29, R17 ;  /* 0x00000011001d7202 */ /* 0x000fc60000000f00 */
[----:B------:R-:W0:Y:S04]  /*fcb0*/  LDSM.16.M88.4 R16, [R2+UR6+0x17000] ;  /* 0x017000060210783b */ /* 0x000e280008000200 */
[----:B------:R-:W-:Y:S04]  /*fcc0*/  STL.64 [R1+0xe8], R14 ;  /* 0x0000e80e01007387 */ /* 0x000fe80000100a00 */
[----:B0-----:R0:W-:Y:S04]  /*fcd0*/  STL.64 [R1+0x118], R18 ;  /* 0x0001181201007387 */ /* 0x0011e80000100a00 */
[----:B0-----:R-:W2:Y:S04]  /*fce0*/  LDL.LU R18, [R1+0x330] ;  /* 0x0003300001127983 */ /* 0x001ea80000300800 */
[----:B------:R-:W5:Y:S04]  /*fcf0*/  LDL.LU R19, [R1+0x334] ;  /* 0x0003340001137983 */ /* 0x000f680000300800 */
[----:B------:R0:W-:Y:S02]  /*fd00*/  STL.64 [R1+0xeb8], R16 ;  /* 0x000eb81001007387 */ /* 0x0001e40000100a00 */
[----:B0-----:R-:W-:-:S02]  /*fd10*/  IMAD.MOV.U32 R16, RZ, RZ, R6 ;  /* 0x000000ffff107224 */ /* 0x001fc400078e0006 */
[----:B------:R-:W3:Y:S01]  /*fd20*/  LDL.LU R6, [R1+0xed4] ;  /* 0x000ed40001067983 */ /* 0x000ee20000300800 */
[----:B------:R-:W-:-:S03]  /*fd30*/  IMAD.MOV.U32 R17, RZ, RZ, R29 ;  /* 0x000000ffff117224 */ /* 0x000fc600078e001d */
[----:B------:R-:W3:Y:S04]  /*fd40*/  LDL.LU R29, [R1+0xed0] ;  /* 0x000ed000011d7983 */ /* 0x000ee80000300800 */
[----:B------:R-:W3:Y:S01]  /*fd50*/  LDL.LU.64 R14, [R1+0xec8] ;  /* 0x000ec800010e7983 */ /* 0x000ee20000300a00 */
[C---:B------:R-:W-:Y:S01]  /*fd60*/  FMUL R20, R7.reuse, R20 ;  /* 0x0000001407147220 */ /* 0x040fe20000400000 */
[----:B------:R-:W-:Y:S01]  /*fd70*/  FMUL R21, R7, R21 ;  /* 0x0000001507157220 */ /* 0x000fe20000400000 */
[C---:B------:R-:W-:Y:S01]  /*fd80*/  FMUL R22, R11.reuse, R22 ;  /* 0x000000160b167220 */ /* 0x040fe20000400000 */
[----:B------:R-:W-:-:S07]  /*fd90*/  FMUL R23, R11, R23 ;  /* 0x000000170b177220 */ /* 0x000fce0000400000 */
[----:B------:R-:W-:Y:S01]  /*fda0*/  HMMA.16816.F32.BF16 R20, R24, R12, R20 ;  /* 0x0000000c1814723c */ /* 0x000fe20000041814 */
[----:B------:R-:W4:Y:S04]  /*fdb0*/  LDL.LU R12, [R1+0xec0] ;  /* 0x000ec000010c7983 */ /* 0x000f280000300800 */
[----:B------:R-:W4:-:S14]  /*fdc0*/  LDL.LU R13, [R1+0x1cc] ;  /* 0x0001cc00010d7983 */ /* 0x000f1c0000300800 */
[----:B------:R-:W-:Y:S04]  /*fdd0*/  STL.64 [R1+0x20], R20 ;  /* 0x0000201401007387 */ /* 0x000fe80000100a00 */
[----:B------:R0:W-:Y:S02]  /*fde0*/  STL.64 [R1+0x28], R22 ;  /* 0x0000281601007387 */ /* 0x0001e40000100a00 */
[----:B0-----:R-:W-:Y:S01]  /*fdf0*/  FMUL R23, R11, R4 ;  /* 0x000000040b177220 */ /* 0x001fe20000400000 */
[C---:B--2---:R-:W-:Y:S01]  /*fe00*/  FMUL R20, R7.reuse, R18 ;  /* 0x0000001207147220 */ /* 0x044fe20000400000 */
[----:B-----5:R-:W-:Y:S01]  /*fe10*/  FMUL R21, R7, R19 ;  /* 0x0000001307157220 */ /* 0x020fe20000400000 */
[----:B---3--:R-:W-:-:S07]  /*fe20*/  FMUL R22, R11, R15 ;  /* 0x0000000f0b167220 */ /* 0x008fce0000400000 */
[----:B------:R-:W-:Y:S01]  /*fe30*/  HMMA.16816.F32.BF16 R20, R24, R16, R20 ;  /* 0x000000101814723c */ /* 0x000fe20000041814 */
[----:B------:R-:W2:Y:S04]  /*fe40*/  LDL.LU.64 R16, [R1+0xeb8] ;  /* 0x000eb80001107983 */ /* 0x000ea80000300a00 */
[----:B------:R-:W3:-:S14]  /*fe50*/  LDL.LU R4, [R1+0x1c4] ;  /* 0x0001c40001047983 */ /* 0x000edc0000300800 */
[----:B------:R0:W-:Y:S04]  /*fe60*/  STL.64 [R1+0x10], R20 ;  /* 0x0000101401007387 */ /* 0x0001e80000100a00 */
[----:B------:R1:W-:Y:S04]  /*fe70*/  STL.64 [R1+0x18], R22 ;  /* 0x0000181601007387 */ /* 0x0003e80000100a00 */
[----:B------:R-:W5:Y:S01]  /*fe80*/  LDL.LU.64 R18, [R1+0xeb0] ;  /* 0x000eb00001127983 */ /* 0x000f620000300a00 */
[C---:B0-----:R-:W-:Y:S01]  /*fe90*/  FMUL R20, R7.reuse, R14 ;  /* 0x0000000e07147220 */ /* 0x041fe20000400000 */
[----:B----4-:R-:W-:Y:S01]  /*fea0*/  FMUL R21, R7, R12 ;  /* 0x0000000c07157220 */ /* 0x010fe20000400000 */
[C---:B-1----:R-:W-:Y:S01]  /*feb0*/  FMUL R22, R11.reuse, R9 ;  /* 0x000000090b167220 */ /* 0x042fe20000400000 */
[----:B------:R-:W-:-:S07]  /*fec0*/  FMUL R23, R11, R5 ;  /* 0x000000050b177220 */ /* 0x000fce0000400000 */
[----:B--2---:R-:W-:Y:S01]  /*fed0*/  HMMA.16816.F32.BF16 R20, R24, R16, R20 ;  /* 0x000000101814723c */ /* 0x004fe20000041814 */
[----:B------:R-:W2:Y:S04]  /*fee0*/  LDL.LU R17, [R1+0xea8] ;  /* 0x000ea80001117983 */ /* 0x000ea80000300800 */
[----:B------:R-:W4:Y:S01]  /*fef0*/  LDL.LU R5, [R1+0x1c0] ;  /* 0x0001c00001057983 */ /* 0x000f220000300800 */
[--C-:B-----5:R-:W-:Y:S01]  /*ff00*/  FADD R0, R0, -R18.reuse ;  /* 0x8000001200007221 */ /* 0x120fe20000000000 */
[----:B------:R-:W-:-:S03]  /*ff10*/  FADD R3, R3, -R18 ;  /* 0x8000001203037221 */ /* 0x000fc60000000000 */
[----:B------:R-:W-:-:S04]  /*ff20*/  FMUL R0, R0, 1.4426950216293334961 ;  /* 0x3fb8aa3b00007820 */ /* 0x000fc80000400000 */
[----:B------:R0:W1:Y:S02]  /*ff30*/  MUFU.EX2 R12, R0 ;  /* 0x00000000000c7308 */ /* 0x0000640000000800 */
[----:B0-----:R-:W-:-:S06]  /*ff40*/  FMUL R0, R3, 1.4426950216293334961 ;  /* 0x3fb8aa3b03007820 */ /* 0x001fcc0000400000 */
[----:B------:R-:W0:Y:S01]  /*ff50*/  MUFU.EX2 R9, R0 ;  /* 0x0000000000097308 */ /* 0x000e220000000800 */
[----:B------:R5:W-:Y:S04]  /*ff60*/  STL.64 [R1], R20 ;  /* 0x0000001401007387 */ /* 0x000be80000100a00 */
[----:B------:R0:W-:Y:S04]  /*ff70*/  STL.64 [R1+0x8], R22 ;  /* 0x0000081601007387 */ /* 0x0001e80000100a00 */
[----:B-1----:R-:W-:Y:S04]  /*ff80*/  STL [R1+0x300], R12 ;  /* 0x0003000c01007387 */ /* 0x002fe80000100800 */
[----:B0-----:R-:W-:Y:S04]  /*ff90*/  STL [R1+0x304], R9 ;  /* 0x0003040901007387 */ /* 0x001fe80000100800 */
[----:B-----5:R-:W5:Y:S01]  /*ffa0*/  LDL.LU R20, [R1+0x350] ;  /* 0x0003500001147983 */ /* 0x020f620000300800 */
[----:B--2---:R-:W-:-:S04]  /*ffb0*/  FADD R3, R17, -R18 ;  /* 0x8000001211037221 */ /* 0x004fc80000000000 */
[----:B------:R-:W-:Y:S01]  /*ffc0*/  FMUL R0, R3, 1.4426950216293334961 ;  /* 0x3fb8aa3b03007820 */ /* 0x000fe20000400000 */
[----:B------:R-:W-:-:S03]  /*ffd0*/  FADD R3, R10, -R18 ;  /* 0x800000120a037221 */ /* 0x000fc60000000000 */
[----:B------:R0:W1:Y:S02]  /*ffe0*/  MUFU.EX2 R10, R0 ;  /* 0x00000000000a7308 */ /* 0x0000640000000800 */
[----:B0-----:R-:W-:-:S06]  /*fff0*/  FMUL R0, R3, 1.4426950216293334961 ;  /* 0x3fb8aa3b03007820 */ /* 0x001fcc0000400000 */
[----:B------:R-:W0:Y:S01]  /*10000*/  MUFU.EX2 R15, R0 ;  /* 0x00000000000f7308 */ /* 0x000e220000000800 */
[----:B-1----:R-:W-:Y:S04]  /*10010*/  STL [R1+0x308], R10 ;  /* 0x0003080a01007387 */ /* 0x002fe80000100800 */
[----:B0-----:R-:W-:Y:S04]  /*10020*/  STL [R1+0x314], R15 ;  /* 0x0003140f01007387 */ /* 0x001fe80000100800 */
[----:B------:R-:W2:Y:S01]  /*10030*/  LDL.LU R21, [R1+0x354] ;  /* 0x0003540001157983 */ /* 0x000ea20000300800 */
[----:B------:R-:W-:-:S03]  /*10040*/  FADD R3, R19, -R29 ;  /* 0x8000001d13037221 */ /* 0x000fc60000000000 */
[----:B------:R-:W0:Y:S01]  /*10050*/  LDSM.16.M88.4 R16, [R2+UR6+0x17800] ;  /* 0x017800060210783b */ /* 0x000e220008000200 */
[----:B------:R-:W-:Y:S01]  /*10060*/  FMUL R0, R3, 1.4426950216293334961 ;  /* 0x3fb8aa3b03007820 */ /* 0x000fe20000400000 */
[--C-:B------:R-:W-:Y:S02]  /*10070*/  FADD R3, R13, -R29.reuse ;  /* 0x8000001d0d037221 */ /* 0x100fe40000000000 */
[----:B------:R-:W4:Y:S01]  /*10080*/  LDL.LU R22, [R1+0x358] ;  /* 0x0003580001167983 */ /* 0x000f220000300800 */
[----:B------:R1:W0:Y:S03]  /*10090*/  MUFU.EX2 R14, R0 ;  /* 0x00000000000e7308 */ /* 0x0002260000000800 */
[----:B------:R-:W4:Y:S01]  /*100a0*/  LDL.LU R23, [R1+0x35c] ;  /* 0x00035c0001177983 */ /* 0x000f220000300800 */
[----:B-1----:R-:W-:Y:S01]  /*100b0*/  FMUL R0, R3, 1.4426950216293334961 ;  /* 0x3fb8aa3b03007820 */ /* 0x002fe20000400000 */
[----:B---3--:R-:W-:-:S03]  /*100c0*/  FADD R3, R4, -R29 ;  /* 0x8000001d04037221 */ /* 0x008fc60000000000 */
[----:B------:R1:W3:Y:S02]  /*100d0*/  MUFU.EX2 R13, R0 ;  /* 0x00000000000d7308 */ /* 0x0002e40000000800 */
[----:B-1----:R-:W-:-:S06]  /*100e0*/  FMUL R0, R3, 1.4426950216293334961 ;  /* 0x3fb8aa3b03007820 */ /* 0x002fcc0000400000 */
[----:B------:R-:W1:Y:S01]  /*100f0*/  MUFU.EX2 R4, R0 ;  /* 0x0000000000047308 */ /* 0x000e620000000800 */
[C---:B-----5:R-:W-:Y:S01]  /*10100*/  FMUL R20, R7.reuse, R20 ;  /* 0x0000001407147220 */ /* 0x060fe20000400000 */
[----:B0-----:R0:W-:Y:S04]  /*10110*/  STL.64 [R1+0xd8], R18 ;  /* 0x0000d81201007387 */ /* 0x0011e80000100a00 */
[----:B------:R-:W-:Y:S04]  /*10120*/  STL [R1+0x2f8], R14 ;  /* 0x0002f80e01007387 */ /* 0x000fe80000100800 */
[----:B---3--:R-:W-:Y:S04]  /*10130*/  STL [R1+0x2fc], R13 ;  /* 0x0002fc0d01007387 */ /* 0x008fe80000100800 */
[----:B-1----:R-:W-:Y:S01]  /*10140*/  STL [R1+0x310], R4 ;  /* 0x0003100401007387 */ /* 0x002fe20000100800 */
[----:B--2---:R-:W-:-:S03]  /*10150*/  FMUL R21, R7, R21 ;  /* 0x0000001507157220 */ /* 0x004fc60000400000 */
[----:B------:R-:W2:Y:S01]  /*10160*/  LDL.LU R7, [R1+0xea4] ;  /* 0x000ea40001077983 */ /* 0x000ea20000300800 */
[----:B----4-:R-:W-:-:S04]  /*10170*/  FADD R3, R5, -R29 ;  /* 0x8000001d05037221 */ /* 0x010fc80000000000 */
[----:B------:R-:W-:Y:S01]  /*10180*/  FMUL R0, R3, 1.4426950216293334961 ;  /* 0x3fb8aa3b03007820 */ /* 0x000fe20000400000 */
[C---:B------:R-:W-:Y:S01]  /*10190*/  FMUL R22, R11.reuse, R22 ;  /* 0x000000160b167220 */ /* 0x040fe20000400000 */
[----:B------:R-:W-:Y:S02]  /*101a0*/  FMUL R23, R11, R23 ;  /* 0x000000170b177220 */ /* 0x000fe40000400000 */
[----:B------:R-:W1:Y:S05]  /*101b0*/  MUFU.EX2 R5, R0 ;  /* 0x0000000000057308 */ /* 0x000e6a0000000800 */
[----:B------:R-:W-:Y:S01]  /*101c0*/  HMMA.16816.F32.BF16 R24, R24, R16, R20 ;  /* 0x000000101818723c */ /* 0x000fe20000041814 */
[----:B-1----:R-:W-:Y:S04]  /*101d0*/  STL [R1+0x30c], R5 ;  /* 0x00030c0501007387 */ /* 0x002fe80000100800 */
[----:B------:R-:W3:Y:S04]  /*101e0*/  LDL.LU R11, [R1+0xea0] ;  /* 0x000ea000010b7983 */ /* 0x000ee80000300800 */
[----:B0-----:R-:W4:Y:S04]  /*101f0*/  LDL.LU.64 R18, [R1+0xe98] ;  /* 0x000e980001127983 */ /* 0x001f280000300a00 */
[----:B------:R-:W4:Y:S06]  /*10200*/  LDL.LU.64 R16, [R1+0xe90] ;  /* 0x000e900001107983 */ /* 0x000f2c0000300a00 */
[----:B------:R0:W-:Y:S04]  /*10210*/  STL.64 [R1+0xd78], R26 ;  /* 0x000d781a01007387 */ /* 0x0001e80000100a00 */
[----:B------:R-:W-:Y:S01]  /*10220*/  STL.64 [R1+0xd70], R24 ;  /* 0x000d701801007387 */ /* 0x000fe20000100a00 */
[----:B0-----:R-:W-:-:S03]  /*10230*/  MOV R26, R6 ;  /* 0x00000006001a7202 */ /* 0x001fc60000000f00 */
[----:B------:R-:W4:Y:S01]  /*10240*/  LDL.LU R6, [R1+0xe88] ;  /* 0x000e880001067983 */ /* 0x000f220000300800 */
[----:B--2---:R-:W-:-:S03]  /*10250*/  IMAD.MOV.U32 R27, RZ, RZ, R7 ;  /* 0x000000ffff1b7224 */ /* 0x004fc600078e0007 */
[----:B------:R-:W4:Y:S01]  /*10260*/  LDL.LU R7, [R1+0xe84] ;  /* 0x000e840001077983 */ /* 0x000f220000300800 */
[----:B------:R-:W-:Y:S02]  /*10270*/  F2FP.BF16.F32.PACK_AB R20, R9, R12 ;  /* 0x0000000c0914723e */ /* 0x000fe400000010ff */
[----:B------:R-:W-:Y:S01]  /*10280*/  F2FP.BF16.F32.PACK_AB R21, R13, R14 ;  /* 0x0000000e0d15723e */ /* 0x000fe200000010ff */
[----:B------:R-:W2:Y:S01]  /*10290*/  LDL.LU R9, [R1+0xe80] ;  /* 0x000e800001097983 */ /* 0x000ea20000300800 */
[----:B------:R-:W-:Y:S02]  /*102a0*/  F2FP.BF16.F32.PACK_AB R22, R15, R10 ;  /* 0x0000000a0f16723e */ /* 0x000fe400000010ff */
[----:B------:R-:W-:Y:S01]  /*102b0*/  F2FP.BF16.F32.PACK_AB R23, R5, R4 ;  /* 0x000000040517723e */ /* 0x000fe200000010ff */
[----:B------:R-:W5:Y:S04]  /*102c0*/  LDL.LU R12, [R1+0xe7c] ;  /* 0x000e7c00010c7983 */ /* 0x000f680000300800 */
[----:B------:R-:W5:Y:S04]  /*102d0*/  LDL.LU R13, [R1+0xe78] ;  /* 0x000e7800010d7983 */ /* 0x000f680000300800 */
[----:B------:R-:W5:Y:S04]  /*102e0*/  LDL.LU R14, [R1+0xe74] ;  /* 0x000e7400010e7983 */ /* 0x000f680000300800 */
[----:B------:R-:W5:Y:S04]  /*102f0*/  LDL.LU R15, [R1+0xe70] ;  /* 0x000e7000010f7983 */ /* 0x000f680000300800 */
[----:B------:R-:W5:Y:S01]  /*10300*/  LDL.LU R10, [R1+0xe6c] ;  /* 0x000e6c00010a7983 */ /* 0x000f620000300800 */
[----:B----4-:R-:W-:Y:S01]  /*10310*/  HMMA.16816.F32.BF16 R4, R20, R6, R16 ;  /* 0x000000061404723c */ /* 0x010fe20000041810 */
[----:B---3--:R-:W-:-:S02]  /*10320*/  IMAD.MOV.U32 R16, RZ, RZ, R11 ;  /* 0x000000ffff107224 */ /* 0x008fc400078e000b */
[----:B------:R-:W5:Y:S01]  /*10330*/  LDL.LU R11, [R1+0xe68] ;  /* 0x000e6800010b7983 */ /* 0x000f620000300800 */
[----:B--2---:R-:W-:-:S03]  /*10340*/  MOV R18, R9 ;  /* 0x0000000900127202 */ /* 0x004fc60000000f00 */
[----:B------:R-:W2:Y:S01]  /*10350*/  LDL.LU R17, [R1+0xb4] ;  /* 0x0000b40001117983 */ /* 0x000ea20000300800 */
[----:B------:R-:W-:-:S11]  /*10360*/  IMAD.MOV.U32 R19, RZ, RZ, R8 ;  /* 0x000000ffff137224 */ /* 0x000fd600078e0008 */
[----:B------:R0:W-:Y:S04]  /*10370*/  STL.64 [R1+0xd68], R6 ;  /* 0x000d680601007387 */ /* 0x0001e80000100a00 */
[----:B------:R-:W-:Y:S04]  /*10380*/  STL.64 [R1+0xd60], R4 ;  /* 0x000d600401007387 */ /* 0x000fe80000100a00 */
[----:B0-----:R-:W3:Y:S04]  /*10390*/  LDL.LU R6, [R1+0xf8] ;  /* 0x0000f80001067983 */ /* 0x001ee80000300800 */
[----:B------:R-:W3:Y:S01]  /*103a0*/  LDL.LU R7, [R1+0xfc] ;  /* 0x0000fc0001077983 */ /* 0x000ee20000300800 */
[C---:B-----5:R-:W-:Y:S03]  /*103b0*/  HMMA.16816.F32.BF16 R8, R20.reuse, R10, R12 ;  /* 0x0000000a1408723c */ /* 0x060fe6000004180c */
[----:B------:R-:W3:Y:S04]  /*103c0*/  LDL.LU R12, [R1+0xc0] ;  /* 0x0000c000010c7983 */ /* 0x000ee80000300800 */
[----:B------:R-:W3:Y:S04]  /*103d0*/  LDL.LU R13, [R1+0xc4] ;  /* 0x0000c400010d7983 */ /* 0x000ee80000300800 */
[----:B------:R-:W3:Y:S04]  /*103e0*/  LDL.LU R14, [R1+0xc8] ;  /* 0x0000c800010e7983 */ /* 0x000ee80000300800 */
[----:B------:R-:W3:Y:S04]  /*103f0*/  LDL.LU R15, [R1+0xcc] ;  /* 0x0000cc00010f7983 */ /* 0x000ee80000300800 */
[----:B------:R-:W-:Y:S04]  /*10400*/  STL.64 [R1+0xd48], R10 ;  /* 0x000d480a01007387 */ /* 0x000fe80000100a00 */
[----:B------:R0:W-:Y:S01]  /*10410*/  STL.64 [R1+0xd40], R8 ;  /* 0x000d400801007387 */ /* 0x0001e20000100a00 */
[----:B---3--:R-:W-:-:S15]  /*10420*/  HMMA.16816.F32.BF16 R12, R20, R6, R12 ;  /* 0x00000006140c723c */ /* 0x008fde000004180c */
[----:B------:R-:W-:-:S04]  /*10430*/  NOP ;  /* 0x0000000000007918 */ /* 0x000fc80000000000 */
[----:B------:R1:W-:Y:S04]  /*10440*/  STL.64 [R1+0xd30], R14 ;  /* 0x000d300e01007387 */ /* 0x0003e80000100a00 */
[----:B------:R-:W-:Y:S04]  /*10450*/  STL.64 [R1+0xd28], R12 ;  /* 0x000d280c01007387 */ /* 0x000fe80000100a00 */
[----:B0-----:R-:W3:Y:S04]  /*10460*/  LDL R9, [R1+0x240] ;  /* 0x0002400001097983 */ /* 0x001ee80000100800 */
[----:B------:R-:W4:Y:S04]  /*10470*/  LDL.LU R10, [R1+0x138] ;  /* 0x00013800010a7983 */ /* 0x000f280000300800 */
[----:B------:R-:W4:Y:S01]  /*10480*/  LDL.LU R11, [R1+0x13c] ;  /* 0x00013c00010b7983 */ /* 0x000f220000300800 */
[----:B-1----:R-:W-:-:S03]  /*10490*/  IMAD.MOV.U32 R15, RZ, RZ, R28 ;  /* 0x000000ffff0f7224 */ /* 0x002fc600078e001c */
[----:B----4-:R0:W-:Y:S04]  /*104a0*/  STL.64 [R1+0xdc8], R10 ;  /* 0x000dc80a01007387 */ /* 0x0101e80000100a00 */
[----:B0-----:R-:W4:Y:S04]  /*104b0*/  LDL.LU R10, [R1+0x148] ;  /* 0x00014800010a7983 */ /* 0x001f280000300800 */
[----:B------:R-:W4:Y:S04]  /*104c0*/  LDL.LU R11, [R1+0x14c] ;  /* 0x00014c00010b7983 */ /* 0x000f280000300800 */
[----:B------:R-:W5:Y:S04]  /*104d0*/  LDL.LU R25, [R1+0x1f0] ;  /* 0x0001f00001197983 */ /* 0x000f680000300800 */
[----:B------:R-:W2:Y:S04]  /*104e0*/  LDL.LU R12, [R1+0x40] ;  /* 0x00004000010c7983 */ /* 0x000ea80000300800 */
[----:B------:R-:W2:Y:S04]  /*104f0*/  LDL.LU R13, [R1+0x44] ;  /* 0x00004400010d7983 */ /* 0x000ea80000300800 */
[----:B------:R-:W2:Y:S04]  /*10500*/  LDL.LU R14, [R1+0x48] ;  /* 0x00004800010e7983 */ /* 0x000ea80000300800 */
[----:B------:R-:W2:Y:S04]  /*10510*/  LDL.LU R28, [R1+0xe64] ;  /* 0x000e6400011c7983 */ /* 0x000ea80000300800 */
[----:B------:R-:W3:Y:S04]  /*10520*/  LDL.LU R8, [R1+0x1d0] ;  /* 0x0001d00001087983 */ /* 0x000ee80000300800 */
[----:B----4-:R-:W-:Y:S04]  /*10530*/  STL.64 [R1+0xe30], R10 ;  /* 0x000e300a01007387 */ /* 0x010fe80000100a00 */
[----:B---3--:R-:W-:Y:S04]  /*10540*/  STL.64 [R1+0xe28], R8 ;  /* 0x000e280801007387 */ /* 0x008fe80000100a00 */
[----:B------:R-:W5:Y:S04]  /*10550*/  LDL.LU R24, [R1+0x1e4] ;  /* 0x0001e40001187983 */ /* 0x000f680000300800 */
[----:B--2---:R0:W-:Y:S04]  /*10560*/  STL.64 [R1+0xdd8], R14 ;  /* 0x000dd80e01007387 */ /* 0x0041e80000100a00 */
[----:B------:R1:W-:Y:S01]  /*10570*/  STL.64 [R1+0xdd0], R12 ;  /* 0x000dd00c01007387 */ /* 0x0003e20000100a00 */
[----:B0-----:R-:W-:-:S03]  /*10580*/  MOV R14, R28 ;  /* 0x0000001c000e7202 */ /* 0x001fc60000000f00 */
[----:B-1----:R-:W2:Y:S04]  /*10590*/  LDL.LU R12, [R1+0x50] ;  /* 0x00005000010c7983 */ /* 0x002ea80000300800 */
[----:B------:R-:W2:Y:S04]  /*105a0*/  LDL.LU R13, [R1+0x54] ;  /* 0x00005400010d7983 */ /* 0x000ea80000300800 */
[----:B------:R-:W3:Y:S04]  /*105b0*/  LDL.LU R28, [R1+0xe60] ;  /* 0x000e6000011c7983 */ /* 0x000ee80000300800 */
[----:B------:R-:W4:Y:S04]  /*105c0*/  LDL.LU R15, [R1+0x5c] ;  /* 0x00005c00010f7983 */ /* 0x000f280000300800 */
[----:B------:R-:W2:Y:S04]  /*105d0*/  LDL.LU R3, [R1+0x1e0] ;  /* 0x0001e00001037983 */ /* 0x000ea80000300800 */
[----:B----4-:R-:W-:Y:S04]  /*105e0*/  STL.64 [R1+0xde8], R14 ;  /* 0x000de80e01007387 */ /* 0x010fe80000100a00 */
[----:B--2---:R0:W-:Y:S04]  /*105f0*/  STL.64 [R1+0xde0], R12 ;  /* 0x000de00c01007387 */ /* 0x0041e80000100a00 */
[----:B0-----:R-:W2:Y:S04]  /*10600*/  LDL.LU R12, [R1+0x60] ;  /* 0x00006000010c7983 */ /* 0x001ea80000300800 */
[----:B------:R-:W2:Y:S04]  /*10610*/  LDL.LU R13, [R1+0x64] ;  /* 0x00006400010d7983 */ /* 0x000ea80000300800 */
[----:B------:R-:W4:Y:S01]  /*10620*/  LDL.LU R14, [R1+0x68] ;  /* 0x00006800010e7983 */ /* 0x000f220000300800 */
[----:B---3--:R-:W-:-:S03]  /*10630*/  IMAD.MOV.U32 R15, RZ, RZ, R28 ;  /* 0x000000ffff0f7224 */ /* 0x008fc600078e001c */
[----:B------:R-:W3:Y:S04]  /*10640*/  LDL.LU R28, [R1+0xe5c] ;  /* 0x000e5c00011c7983 */ /* 0x000ee80000300800 */
[----:B----4-:R0:W-:Y:S04]  /*10650*/  STL.64 [R1+0xdf8], R14 ;  /* 0x000df80e01007387 */ /* 0x0101e80000100a00 */
[----:B--2---:R-:W-:Y:S04]  /*10660*/  STL.64 [R1+0xdf0], R12 ;  /* 0x000df00c01007387 */ /* 0x004fe80000100a00 */
[----:B0-----:R-:W2:Y:S04]  /*10670*/  LDL.LU R14, [R1+0x178] ;  /* 0x00017800010e7983 */ /* 0x001ea80000300800 */
[----:B------:R-:W2:Y:S04]  /*10680*/  LDL.LU R15, [R1+0x17c] ;  /* 0x00017c00010f7983 */ /* 0x000ea80000300800 */
[----:B------:R-:W4:Y:S04]  /*10690*/  LDL.LU R10, [R1+0x198] ;  /* 0x00019800010a7983 */ /* 0x000f280000300800 */
[----:B------:R-:W4:Y:S04]  /*106a0*/  LDL.LU R11, [R1+0x19c] ;  /* 0x00019c00010b7983 */ /* 0x000f280000300800 */
[----:B----4-:R-:W-:Y:S04]  /*106b0*/  STL.64 [R1+0xe40], R10 ;  /* 0x000e400a01007387 */ /* 0x010fe80000100a00 */
[----:B------:R-:W4:Y:S04]  /*106c0*/  LDL.LU R0, [R1+0x1d4] ;  /* 0x0001d40001007983 */ /* 0x000f280000300800 */
[----:B--2---:R0:W-:Y:S04]  /*106d0*/  STL.64 [R1+0xe10], R14 ;  /* 0x000e100e01007387 */ /* 0x0041e80000100a00 */
[----:B0-----:R-:W2:Y:S04]  /*106e0*/  LDL.LU R14, [R1+0x188] ;  /* 0x00018800010e7983 */ /* 0x001ea80000300800 */
[----:B------:R-:W2:Y:S04]  /*106f0*/  LDL.LU R15, [R1+0x18c] ;  /* 0x00018c00010f7983 */ /* 0x000ea80000300800 */
[----:B------:R-:W3:Y:S04]  /*10700*/  LDL.LU R10, [R1+0x1a8] ;  /* 0x0001a800010a7983 */ /* 0x000ee80000300800 */
[----:B------:R-:W3:Y:S04]  /*10710*/  LDL.LU R11, [R1+0x1ac] ;  /* 0x0001ac00010b7983 */ /* 0x000ee80000300800 */
[----:B--2---:R0:W-:Y:S04]  /*10720*/  STL.64 [R1+0xe38], R14 ;  /* 0x000e380e01007387 */ /* 0x0041e80000100a00 */
[----:B------:R-:W2:Y:S04]  /*10730*/  LDL.LU R12, [R1+0x90] ;  /* 0x00009000010c7983 */ /* 0x000ea80000300800 */
[----:B------:R-:W2:Y:S04]  /*10740*/  LDL.LU R13, [R1+0x94] ;  /* 0x00009400010d7983 */ /* 0x000ea80000300800 */
[----:B0-----:R-:W2:Y:S04]  /*10750*/  LDL.LU R14, [R1+0x98] ;  /* 0x00009800010e7983 */ /* 0x001ea80000300800 */
[----:B------:R-:W2:Y:S01]  /*10760*/  LDL.LU R15, [R1+0x9c] ;  /* 0x00009c00010f7983 */ /* 0x000ea20000300800 */
[----:B------:R-:W-:Y:S03]  /*10770*/  HMMA.16816.F32.BF16 R16, R20, R26, R16 ;  /* 0x0000001a1410723c */ /* 0x000fe60000041810 */
        /* <DEDUP_REMOVED lines=8> */
[----:B--2---:R3:W-:Y:S04]  /*10800*/  STL.64 [R1+0xe08], R26 ;  /* 0x000e081a01007387 */ /* 0x0047e80000100a00 */
[----:B-----5:R0:W-:Y:S01]  /*10810*/  STL.64 [R1+0xe00], R24 ;  /* 0x000e001801007387 */ /* 0x0201e20000100a00 */
[----:B---3--:R-:W-:-:S03]  /*10820*/  IMAD.MOV.U32 R26, RZ, RZ, R28 ;  /* 0x000000ffff1a7224 */ /* 0x008fc600078e001c */
[----:B0-----:R-:W2:Y:S04]  /*10830*/  LDL.LU R24, [R1+0x70] ;  /* 0x0000700001187983 */ /* 0x001ea80000300800 */
[----:B------:R-:W2:Y:S04]  /*10840*/  LDL.LU R25, [R1+0x74] ;  /* 0x0000740001197983 */ /* 0x000ea80000300800 */
[----:B------:R-:W3:Y:S04]  /*10850*/  LDL.LU R28, [R1+0xe58] ;  /* 0x000e5800011c7983 */ /* 0x000ee80000300800 */
[----:B------:R-:W5:Y:S01]  /*10860*/  LDL.LU R27, [R1+0x7c] ;  /* 0x00007c00011b7983 */ /* 0x000f620000300800 */
[----:B------:R-:W-:Y:S03]  /*10870*/  HMMA.16816.F32.BF16 R8, R20, R10, R12 ;  /* 0x0000000a1408723c */ /* 0x000fe6000004180c */
[----:B-----5:R3:W-:Y:S04]  /*10880*/  STL.64 [R1+0xe20], R26 ;  /* 0x000e201a01007387 */ /* 0x0207e80000100a00 */
[----:B--2---:R0:W-:Y:S01]  /*10890*/  STL.64 [R1+0xe18], R24 ;  /* 0x000e181801007387 */ /* 0x0041e20000100a00 */
[----:B---3--:R-:W-:-:S03]  /*108a0*/  MOV R27, R28 ;  /* 0x0000001c001b7202 */ /* 0x008fc60000000f00 */
[----:B0-----:R-:W2:Y:S04]  /*108b0*/  LDL.LU R24, [R1+0x80] ;  /* 0x0000800001187983 */ /* 0x001ea80000300800 */
[----:B------:R-:W2:Y:S04]  /*108c0*/  LDL.LU R25, [R1+0x84] ;  /* 0x0000840001197983 */ /* 0x000ea80000300800 */
[----:B------:R-:W2:Y:S04]  /*108d0*/  LDL.LU R26, [R1+0x88] ;  /* 0x00008800011a7983 */ /* 0x000ea80000300800 */
[----:B------:R-:W3:Y:S04]  /*108e0*/  LDL.LU R28, [R1+0x1f4] ;  /* 0x0001f400011c7983 */ /* 0x000ee80000300800 */
[----:B------:R-:W5:Y:S04]  /*108f0*/  LDL.LU R4, [R1+0x30] ;  /* 0x0000300001047983 */ /* 0x000f680000300800 */
[----:B------:R-:W5:Y:S04]  /*10900*/  LDL.LU R5, [R1+0x34] ;  /* 0x0000340001057983 */ /* 0x000f680000300800 */
[----:B------:R-:W5:Y:S04]  /*10910*/  LDL.LU R6, [R1+0x38] ;  /* 0x0000380001067983 */ /* 0x000f680000300800 */
[----:B------:R-:W5:Y:S04]  /*10920*/  LDL.LU R7, [R1+0x3c] ;  /* 0x00003c0001077983 */ /* 0x000f680000300800 */
[----:B------:R-:W-:Y:S04]  /*10930*/  STL [R1+0xd54], R16 ;  /* 0x000d541001007387 */ /* 0x000fe80000100800 */
[----:B------:R-:W-:Y:S04]  /*10940*/  STL [R1+0xd50], R17 ;  /* 0x000d501101007387 */ /* 0x000fe80000100800 */
[----:B------:R0:W-:Y:S04]  /*10950*/  STL [R1+0xd3c], R18 ;  /* 0x000d3c1201007387 */ /* 0x0001e80000100800 */
[----:B------:R1:W-:Y:S04]  /*10960*/  STL [R1+0xd38], R19 ;  /* 0x000d381301007387 */ /* 0x0003e80000100800 */
[----:B0-----:R-:W2:Y:S04]  /*10970*/  LDL.LU R18, [R1+0x168] ;  /* 0x0001680001127983 */ /* 0x001ea80000300800 */
[----:B-1----:R-:W2:Y:S04]  /*10980*/  LDL.LU R19, [R1+0x16c] ;  /* 0x00016c0001137983 */ /* 0x002ea80000300800 */
[----:B------:R-:W2:Y:S04]  /*10990*/  LDL.LU.64 R14, [R1+0xe50] ;  /* 0x000e5000010e7983 */ /* 0x000ea80000300a00 */
[----:B------:R-:W2:Y:S04]  /*109a0*/  LDL.LU.64 R12, [R1+0xe48] ;  /* 0x000e4800010c7983 */ /* 0x000ea80000300a00 */
        /* <DEDUP_REMOVED lines=8> */
[----:B0-----:R-:W3:Y:S04]  /*10a30*/  LDL.LU.64 R10, [R1+0xe30] ;  /* 0x000e3000010a7983 */ /* 0x001ee80000300a00 */
[----:B------:R-:W4:Y:S01]  /*10a40*/  LDL.LU.64 R8, [R1+0xe28] ;  /* 0x000e280001087983 */ /* 0x000f220000300a00 */
[----:B--2---:R-:W-:Y:S03]  /*10a50*/  HMMA.16816.F32.BF16 R12, R20, R14, R24 ;  /* 0x0000000e140c723c */ /* 0x004fe60000041818 */
[----:B------:R-:W2:Y:S04]  /*10a60*/  LDL.LU.64 R26, [R1+0xe20] ;  /* 0x000e2000011a7983 */ /* 0x000ea80000300a00 */
[----:B------:R-:W2:-:S12]  /*10a70*/  LDL.LU.64 R24, [R1+0xe18] ;  /* 0x000e180001187983 */ /* 0x000e980000300a00 */
[----:B------:R-:W-:Y:S04]  /*10a80*/  STL.64 [R1+0x80], R12 ;  /* 0x0000800c01007387 */ /* 0x000fe80000100a00 */
[----:B------:R0:W-:Y:S04]  /*10a90*/  STL.64 [R1+0x88], R14 ;  /* 0x0000880e01007387 */ /* 0x0001e80000100a00 */
[----:B0-----:R-:W2:Y:S01]  /*10aa0*/  LDL.LU.64 R14, [R1+0xe10] ;  /* 0x000e1000010e7983 */ /* 0x001ea20000300a00 */
[----:B----4-:R-:W-:-:S04]  /*10ab0*/  FADD R0, R0, -R9 ;  /* 0x8000000900007221 */ /* 0x010fc80000000000 */
[----:B------:R-:W-:-:S06]  /*10ac0*/  FMUL R0, R0, 1.4426950216293334961 ;  /* 0x3fb8aa3b00007820 */ /* 0x000fcc0000400000 */
[----:B------:R-:W0:Y:S01]  /*10ad0*/  MUFU.EX2 R0, R0 ;  /* 0x0000000000007308 */ /* 0x000e220000000800 */
[----:B--2---:R-:W-:Y:S01]  /*10ae0*/  HMMA.16816.F32.BF16 R12, R20, R14, R24 ;  /* 0x0000000e140c723c */ /* 0x004fe20000041818 */
[----:B------:R-:W5:Y:S04]  /*10af0*/  LDL.LU.64 R26, [R1+0xe08] ;  /* 0x000e0800011a7983 */ /* 0x000f680000300a00 */
[----:B0-----:R-:W-:Y:S04]  /*10b00*/  STL [R1+0x2f0], R0 ;  /* 0x0002f00001007387 */ /* 0x001fe80000100800 */
[----:B------:R-:W2:Y:S10]  /*10b10*/  LDL.LU.64 R24, [R1+0xe00] ;  /* 0x000e000001187983 */ /* 0x000eb40000300a00 */
[----:B------:R-:W-:Y:S04]  /*10b20*/  STL.64 [R1+0x70], R12 ;  /* 0x0000700c01007387 */ /* 0x000fe80000100a00 */
[----:B------:R0:W-:Y:S04]  /*10b30*/  STL.64 [R1+0x78], R14 ;  /* 0x0000780e01007387 */ /* 0x0001e80000100a00 */
[----:B0-----:R-:W4:Y:S04]  /*10b40*/  LDL.LU.64 R14, [R1+0xdf8] ;  /* 0x000df800010e7983 */ /* 0x001f280000300a00 */
[----:B------:R-:W4:Y:S01]  /*10b50*/  LDL.LU.64 R12, [R1+0xdf0] ;  /* 0x000df000010c7983 */ /* 0x000f220000300a00 */
[----:B------:R-:W-:-:S04]  /*10b60*/  FADD R3, R3, -R9 ;  /* 0x8000000903037221 */ /* 0x000fc80000000000 */
[----:B------:R-:W-:-:S06]  /*10b70*/  FMUL R0, R3, 1.4426950216293334961 ;  /* 0x3fb8aa3b03007820 */ /* 0x000fcc0000400000 */
[----:B------:R-:W0:Y:S01]  /*10b80*/  MUFU.EX2 R0, R0 ;  /* 0x0000000000007308 */ /* 0x000e220000000800 */
[----:B----4-:R-:W-:Y:S01]  /*10b90*/  HMMA.16816.F32.BF16 R16, R20, R18, R12 ;  /* 0x000000121410723c */ /* 0x010fe2000004180c */
[----:B------:R-:W3:Y:S04]  /*10ba0*/  LDL.LU.64 R14, [R1+0xde8] ;  /* 0x000de800010e7983 */ /* 0x000ee80000300a00 */
[----:B0-----:R0:W-:Y:S04]  /*10bb0*/  STL [R1+0x2f4], R0 ;  /* 0x0002f40001007387 */ /* 0x0011e80000100800 */
[----:B------:R-:W3:Y:S01]  /*10bc0*/  LDL.LU.64 R12, [R1+0xde0] ;  /* 0x000de000010c7983 */ /* 0x000ee20000300a00 */
[----:B------:R-:W-:-:S04]  /*10bd0*/  FADD R3, R8, -R9 ;  /* 0x8000000908037221 */ /* 0x000fc80000000000 */
[----:B0-----:R-:W-:Y:S01]  /*10be0*/  FMUL R0, R3, 1.4426950216293334961 ;  /* 0x3fb8aa3b03007820 */ /* 0x001fe20000400000 */
[----:B--2---:R-:W-:-:S04]  /*10bf0*/  FADD R3, R24, -R9 ;  /* 0x8000000918037221 */ /* 0x004fc80000000000 */
[----:B------:R-:W-:Y:S04]  /*10c00*/  STL.64 [R1+0x60], R16 ;  /* 0x0000601001007387 */ /* 0x000fe80000100a00 */
[----:B------:R-:W-:Y:S01]  /*10c10*/  STL.64 [R1+0x68], R18 ;  /* 0x0000681201007387 */ /* 0x000fe20000100a00 */
[----:B---3--:R-:W-:Y:S03]  /*10c20*/  HMMA.16816.F32.BF16 R8, R20, R10, R12 ;  /* 0x0000000a1408723c */ /* 0x008fe6000004180c */
[----:B------:R-:W2:Y:S04]  /*10c30*/  LDL.LU.64 R14, [R1+0xdd8] ;  /* 0x000dd800010e7983 */ /* 0x000ea80000300a00 */
[----:B------:R-:W2:-:S12]  /*10c40*/  LDL.LU.64 R12, [R1+0xdd0] ;  /* 0x000dd000010c7983 */ /* 0x000e980000300a00 */
[----:B------:R-:W-:Y:S04]  /*10c50*/  STL.64 [R1+0x50], R8 ;  /* 0x0000500801007387 */ /* 0x000fe80000100a00 */
[----:B------:R0:W-:Y:S04]  /*10c60*/  STL.64 [R1+0x58], R10 ;  /* 0x0000580a01007387 */ /* 0x0001e80000100a00 */
[----:B0-----:R-:W2:Y:S01]  /*10c70*/  LDL.LU.64 R10, [R1+0xdc8] ;  /* 0x000dc800010a7983 */ /* 0x001ea20000300a00 */
[----:B------:R0:W1:Y:S02]  /*10c80*/  MUFU.EX2 R17, R0 ;  /* 0x0000000000117308 */ /* 0x0000640000000800 */
[----:B0-----:R-:W-:-:S06]  /*10c90*/  FMUL R0, R3, 1.4426950216293334961 ;  /* 0x3fb8aa3b03007820 */ /* 0x001fcc0000400000 */
[----:B------:R0:W3:Y:S01]  /*10ca0*/  MUFU.EX2 R16, R0 ;  /* 0x0000000000107308 */ /* 0x0000e20000000800 */
[----:B------:R-:W-:Y:S01]  /*10cb0*/  FADD R3, R25, -R29 ;  /* 0x8000001d19037221 */ /* 0x000fe20000000000 */
[----:B-1----:R-:W-:Y:S03]  /*10cc0*/  STL [R1+0x2e8], R17 ;  /* 0x0002e81101007387 */ /* 0x002fe60000100800 */
[----:B------:R-:W-:Y:S01]  /*10cd0*/  FMUL R3, R3, 1.4426950216293334961 ;  /* 0x3fb8aa3b03037820 */ /* 0x000fe20000400000 */
[----:B-----5:R-:W-:Y:S01]  /*10ce0*/  HMMA.16816.F32.BF16 R4, R20, R26, R4 ;  /* 0x0000001a1404723c */ /* 0x020fe20000041804 */
[----:B0-----:R-:W-:-:S07]  /*10cf0*/  LOP3.LUT R0, R2, 0x40, RZ, 0x3c, !PT ;  /* 0x0000004002007812 */ /* 0x001fce00078e3cff */
[----:B--2---:R-:W-:Y:S01]  /*10d00*/  HMMA.16816.F32.BF16 R8, R20, R10, R12 ;  /* 0x0000000a1408723c */ /* 0x004fe2000004180c */
[----:B------:R-:W-:-:S15]  /*10d10*/  LDSM.16.M88.4 R12, [R0+UR6+0x10800] ;  /* 0x01080006000c783b */ /* 0x000fde0008000200 */
[----:B------:R-:W-:-:S03]  /*10d20*/  NOP ;  /* 0x0000000000007918 */ /* 0x000fc60000000000 */
[----:B------:R-:W-:Y:S04]  /*10d30*/  STL.64 [R1+0x40], R8 ;  /* 0x0000400801007387 */ /* 0x000fe80000100a00 */
[----:B------:R-:W-:Y:S04]  /*10d40*/  STL.64 [R1+0x48], R10 ;  /* 0x0000480a01007387 */ /* 0x000fe80000100a00 */
[----:B---3--:R-:W-:Y:S04]  /*10d50*/  STL [R1+0x2ec], R16 ;  /* 0x0002ec1001007387 */ /* 0x008fe80000100800 */
[----:B------:R0:W-:Y:S04]  /*10d60*/  STL [R1+0xb48], R2 ;  /* 0x000b480201007387 */ /* 0x0001e80000100800 */
[----:B------:R-:W1:Y:S01]  /*10d70*/  LDSM.16.M88.4 R8, [R0+UR6+0x10000] ;  /* 0x010000060008783b */ /* 0x000e620008000200 */
[----:B0-----:R-:W0:Y:S03]  /*10d80*/  MUFU.EX2 R2, R3 ;  /* 0x0000000300027308 */ /* 0x001e260000000800 */
[----:B------:R-:W-:Y:S04]  /*10d90*/  STL.64 [R1+0xdc0], R22 ;  /* 0x000dc01601007387 */ /* 0x000fe80000100a00 */
[----:B0-----:R-:W-:Y:S04]  /*10da0*/  STL [R1+0x2dc], R2 ;  /* 0x0002dc0201007387 */ /* 0x001fe80000100800 */
[----:B------:R-:W-:Y:S04]  /*10db0*/  STL.64 [R1+0xdb8], R20 ;  /* 0x000db81401007387 */ /* 0x000fe80000100a00 */
[----:B------:R-:W-:Y:S04]  /*10dc0*/  STL.64 [R1+0x30], R4 ;  /* 0x0000300401007387 */ /* 0x000fe80000100a00 */
[----:B------:R0:W-:Y:S04]  /*10dd0*/  STL.64 [R1+0x38], R6 ;  /* 0x0000380601007387 */ /* 0x0001e80000100a00 */
[----:B------:R-:W2:Y:S04]  /*10de0*/  LDSM.16.M88.4 R20, [R0+UR6+0x11000] ;  /* 0x011000060014783b */ /* 0x000ea80008000200 */
[----:B0-----:R-:W3:Y:S04]  /*10df0*/  LDL.LU R6, [R1+0xd8] ;  /* 0x0000d80001067983 */ /* 0x001ee80000300800 */
[----:B------:R-:W3:Y:S04]  /*10e00*/  LDL.LU R7, [R1+0xdc] ;  /* 0x0000dc0001077983 */ /* 0x000ee80000300800 */
[----:B---3--:R0:W-:Y:S04]  /*10e10*/  STL.64 [R1+0xd80], R6 ;  /* 0x000d800601007387 */ /* 0x0081e80000100a00 */
[----:B------:R-:W3:Y:S04]  /*10e20*/  LDL.LU R26, [R1+0x118] ;  /* 0x00011800011a7983 */ /* 0x000ee80000300800 */
[----:B------:R-:W3:Y:S04]  /*10e30*/  LDL.LU R27, [R1+0x11c] ;  /* 0x00011c00011b7983 */ /* 0x000ee80000300800 */
[----:B------:R-:W4:Y:S04]  /*10e40*/  LDL.LU R24, [R1+0x220] ;  /* 0x0002200001187983 */ /* 0x000f280000300800 */
[----:B---3--:R3:W-:Y:S04]  /*10e50*/  STL.64 [R1+0xd88], R26 ;  /* 0x000d881a01007387 */ /* 0x0087e80000100a00 */
[----:B------:R-:W5:Y:S04]  /*10e60*/  LDL.LU R4, [R1] ;  /* 0x0000000001047983 */ /* 0x000f680000300800 */
[----:B------:R-:W5:Y:S04]  /*10e70*/  LDL.LU R5, [R1+0x4] ;  /* 0x0000040001057983 */ /* 0x000f680000300800 */
[----:B0-----:R-:W2:Y:S04]  /*10e80*/  LDL.LU R6, [R1+0x8] ;  /* 0x0000080001067983 */ /* 0x001ea80000300800 */
[----:B------:R-:W2:Y:S04]  /*10e90*/  LDL.LU R7, [R1+0xc] ;  /* 0x00000c0001077983 */ /* 0x000ea80000300800 */
[----:B--2---:R-:W-:Y:S04]  /*10ea0*/  STL.64 [R1+0xd98], R6 ;  /* 0x000d980601007387 */ /* 0x004fe80000100a00 */
[----:B-----5:R-:W-:Y:S04]  /*10eb0*/  STL.64 [R1+0xd90], R4 ;  /* 0x000d900401007387 */ /* 0x020fe80000100a00 */
[----:B---3--:R-:W2:Y:S04]  /*10ec0*/  LDL.LU R26, [R1+0x108] ;  /* 0x00010800011a7983 */ /* 0x008ea80000300800 */
[----:B------:R-:W2:Y:S04]  /*10ed0*/  LDL.LU R27, [R1+0x10c] ;  /* 0x00010c00011b7983 */ /* 0x000ea80000300800 */
[----:B--2---:R0:W-:Y:S04]  /*10ee0*/  STL.64 [R1+0xda0], R26 ;  /* 0x000da01a01007387 */ /* 0x0041e80000100a00 */
[----:B0-----:R-:W2:Y:S04]  /*10ef0*/  LDL.LU R26, [R1+0xe8] ;  /* 0x0000e800011a7983 */ /* 0x001ea80000300800 */
[----:B------:R-:W2:Y:S04]  /*10f00*/  LDL.LU R27, [R1+0xec] ;  /* 0x0000ec00011b7983 */ /* 0x000ea80000300800 */
[----:B------:R-:W3:Y:S04]  /*10f10*/  LDL.LU R25, [R1+0x25c] ;  /* 0x00025c0001197983 */ /* 0x000ee80000300800 */
[----:B------:R-:W5:Y:S04]  /*10f20*/  LDL.LU R4, [R1+0x10] ;  /* 0x0000100001047983 */ /* 0x000f680000300800 */
[----:B------:R-:W5:Y:S04]  /*10f30*/  LDL.LU R5, [R1+0x14] ;  /* 0x0000140001057983 */ /* 0x000f680000300800 */
[----:B------:R-:W2:Y:S04]  /*10f40*/  LDL.LU R6, [R1+0x18] ;  /* 0x0000180001067983 */ /* 0x000ea80000300800 */
[----:B------:R-:W2:Y:S01]  /*10f50*/  LDL.LU R7, [R1+0x1c] ;  /* 0x00001c0001077983 */ /* 0x000ea20000300800 */
[----:B-1----:R-:W-:Y:S01]  /*10f60*/  IMAD.MOV.U32 R2, RZ, RZ, R11 ;  /* 0x000000ffff027224 */ /* 0x002fe200078e000b */
[----:B------:R-:W-:Y:S01]  /*10f70*/  MOV R19, R21 ;  /* 0x0000001500137202 */ /* 0x000fe20000000f00 */
[----:B------:R-:W-:Y:S01]  /*10f80*/  IMAD.MOV.U32 R18, RZ, RZ, R20 ;  /* 0x000000ffff127224 */ /* 0x000fe200078e0014 */
[----:B--2---:R-:W-:Y:S04]  /*10f90*/  STL.64 [R1+0xdb0], R6 ;  /* 0x000db00601007387 */ /* 0x004fe80000100a00 */
[----:B-----5:R0:W-:Y:S04]  /*10fa0*/  STL.64 [R1+0xda8], R4 ;  /* 0x000da80401007387 */ /* 0x0201e80000100a00 */
[----:B0-----:R-:W2:Y:S04]  /*10fb0*/  LDL.LU R4, [R1+0x20] ;  /* 0x0000200001047983 */ /* 0x001ea80000300800 */
[----:B------:R-:W2:Y:S04]  /*10fc0*/  LDL.LU R5, [R1+0x24] ;  /* 0x0000240001057983 */ /* 0x000ea80000300800 */
[----:B------:R-:W2:Y:S04]  /*10fd0*/  LDL.LU R6, [R1+0x28] ;  /* 0x0000280001067983 */ /* 0x000ea80000300800 */
[----:B------:R-:W2:Y:S04]  /*10fe0*/  LDL.LU R7, [R1+0x2c] ;  /* 0x00002c0001077983 */ /* 0x000ea80000300800 */
[----:B------:R-:W-:Y:S04]  /*10ff0*/  STL [R1+0xc70], R2 ;  /* 0x000c700201007387 */ /* 0x000fe80000100800 */
[----:B------:R-:W-:Y:S04]  /*11000*/  STL [R1+0x208], R10 ;  /* 0x0002080a01007387 */ /* 0x000fe80000100800 */
[----:B------:R-:W-:Y:S04]  /*11010*/  STL [R1+0xd5c], R12 ;  /* 0x000d5c0c01007387 */ /* 0x000fe80000100800 */
[----:B------:R-:W-:Y:S04]  /*11020*/  STL [R1+0xd58], R13 ;  /* 0x000d580d01007387 */ /* 0x000fe80000100800 */
[----:B------:R-:W-:Y:S04]  /*11030*/  STL.64 [R1+0x218], R22 ;  /* 0x0002181601007387 */ /* 0x000fe80000100a00 */
[----:B------:R-:W0:Y:S04]  /*11040*/  LDSM.16.M88.4 R20, [R0+UR6+0x11800] ;  /* 0x011800060014783b */ /* 0x000e280008000200 */
[----:B------:R1:W-:Y:S04]  /*11050*/  STL.64 [R1+0x210], R14 ;  /* 0x0002100e01007387 */ /* 0x0003e80000100a00 */
[----:B-1----:R-:W5:Y:S04]  /*11060*/  LDL R14, [R1+0x2f0] ;  /* 0x0002f000010e7983 */ /* 0x002f680000100800 */
[----:B------:R-:W2:Y:S04]  /*11070*/  LDL R15, [R1+0x2dc] ;  /* 0x0002dc00010f7983 */ /* 0x000ea80000100800 */
[----:B0-----:R-:W-:Y:S01]  /*11080*/  STL [R1+0x220], R20 ;  /* 0x0002201401007387 */ /* 0x001fe20000100800 */
[----:B------:R-:W-:-:S03]  /*11090*/  IMAD.MOV.U32 R12, RZ, RZ, R21 ;  /* 0x000000ffff0c7224 */ /* 0x000fc600078e0015 */
[----:B------:R0:W-:Y:S04]  /*110a0*/  STL.64 [R1+0x228], R22 ;  /* 0x0002281601007387 */ /* 0x0001e80000100a00 */
[----:B0-----:R-:W2:Y:S04]  /*110b0*/  LDL.LU.64 R22, [R1+0xdc0] ;  /* 0x000dc00001167983 */ /* 0x001ea80000300a00 */
[----:B------:R-:W2:Y:S01]  /*110c0*/  LDL.LU.64 R20, [R1+0xdb8] ;  /* 0x000db80001147983 */ /* 0x000ea20000300a00 */
[----:B------:R-:W-:-:S04]  /*110d0*/  FADD R28, R28, -R29 ;  /* 0x8000001d1c1c7221 */ /* 0x000fc80000000000 */
[----:B------:R-:W-:Y:S01]  /*110e0*/  FMUL R28, R28, 1.4426950216293334961 ;  /* 0x3fb8aa3b1c1c7820 */ /* 0x000fe20000400000 */
[----:B----4-:R-:W-:-:S03]  /*110f0*/  FADD R3, R24, -R29 ;  /* 0x8000001d18037221 */ /* 0x010fc60000000000 */
[----:B------:R3:W0:Y:S02]  /*11100*/  MUFU.EX2 R13, R28 ;  /* 0x0000001c000d7308 */ /* 0x0006240000000800 */
[----:B---3--:R-:W-:Y:S01]  /*11110*/  FADD R28, R25, -R29 ;  /* 0x8000001d191c7221 */ /* 0x008fe20000000000 */
[----:B------:R-:W-:-:S05]  /*11120*/  FMUL R3, R3, 1.4426950216293334961 ;  /* 0x3fb8aa3b03037820 */ /* 0x000fca0000400000 */
[----:B------:R1:W-:Y:S01]  /*11130*/  MUFU.EX2 R10, R3 ;  /* 0x00000003000a7308 */ /* 0x0003e20000000800 */
[----:B0-----:R-:W-:Y:S04]  /*11140*/  STL [R1+0x2d8], R13 ;  /* 0x0002d80d01007387 */ /* 0x001fe80000100800 */
[----:B------:R0:W-:Y:S01]  /*11150*/  STL [R1+0xd20], R0 ;  /* 0x000d200001007387 */ /* 0x0001e20000100800 */
[----:B-1----:R-:W-:-:S03]  /*11160*/  FMUL R3, R28, 1.4426950216293334961 ;  /* 0x3fb8aa3b1c037820 */ /* 0x002fc60000400000 */
[----:B------:R-:W-:Y:S01]  /*11170*/  STL [R1+0xc74], R29 ;  /* 0x000c741d01007387 */ /* 0x000fe20000100800 */
[----:B------:R1:W3:Y:S01]  /*11180*/  MUFU.EX2 R11, R3 ;  /* 0x00000003000b7308 */ /* 0x0002e20000000800 */
[----:B--2---:R-:W-:Y:S02]  /*11190*/  HMMA.16816.F32.BF16 R24, R20, R26, R4 ;  /* 0x0000001a1418723c */ /* 0x004fe40000041804 */
[----:B------:R-:W2:Y:S04]  /*111a0*/  LDL.LU.64 R6, [R1+0xdb0] ;  /* 0x000db00001067983 */ /* 0x000ea80000300a00 */
[----:B------:R-:W2:-:S13]  /*111b0*/  LDL.LU.64 R4, [R1+0xda8] ;  /* 0x000da80001047983 */ /* 0x000e9a0000300a00 */
[----:B------:R-:W-:Y:S01]  /*111c0*/  MOV R28, R26 ;  /* 0x0000001a001c7202 */ /* 0x000fe20000000f00 */
[----:B------:R2:W-:Y:S01]  /*111d0*/  STL [R1+0x20], R24 ;  /* 0x0000201801007387 */ /* 0x0005e20000100800 */
[----:B-1----:R-:W-:-:S03]  /*111e0*/  IMAD.MOV.U32 R3, RZ, RZ, R27 ;  /* 0x000000ffff037224 */ /* 0x002fc600078e001b */
[----:B------:R-:W2:Y:S01]  /*111f0*/  LDL.LU.64 R26, [R1+0xda0] ;  /* 0x000da000011a7983 */ /* 0x000ea20000300a00 */
[----:B0-----:R-:W-:-:S03]  /*11200*/  IMAD.MOV.U32 R0, RZ, RZ, R25 ;  /* 0x000000ffff007224 */ /* 0x001fc600078e0019 */
[----:B---3--:R-:W-:Y:S04]  /*11210*/  STL [R1+0x2e0], R11 ;  /* 0x0002e00b01007387 */ /* 0x008fe80000100800 */
        /* <DEDUP_REMOVED lines=10> */
[----:B------:R-:W-:Y:S01]  /*112c0*/  STL [R1], R24 ;  /* 0x0000001801007387 */ /* 0x000fe20000100800 */
[----:B------:R-:W-:Y:S01]  /*112d0*/  MOV R2, R27 ;  /* 0x0000001b00027202 */ /* 0x000fe20000000f00 */
[----:B------:R-:W-:Y:S02]  /*112e0*/  IMAD.MOV.U32 R29, RZ, RZ, R25 ;  /* 0x000000ffff1d7224 */ /* 0x000fe400078e0019 */
[----:B------:R0:W-:Y:S04]  /*112f0*/  STL [R1+0x8], R26 ;  /* 0x0000081a01007387 */ /* 0x0001e80000100800 */
[----:B0-----:R-:W2:Y:S04]  /*11300*/  LDL.LU.64 R26, [R1+0xd78] ;  /* 0x000d7800011a7983 */ /* 0x001ea80000300a00 */
[----:B------:R-:W2:Y:S04]  /*11310*/  LDL.LU.64 R24, [R1+0xd70] ;  /* 0x000d700001187983 */ /* 0x000ea80000300a00 */
[----:B------:R0:W-:Y:S04]  /*11320*/  STL [R1+0xd04], R2 ;  /* 0x000d040201007387 */ /* 0x0001e80000100800 */
[----:B0-----:R-:W5:Y:S04]  /*11330*/  LDL R2, [R1+0x2f4] ;  /* 0x0002f40001027983 */ /* 0x001f680000100800 */
[----:B------:R-:W-:Y:S01]  /*11340*/  STL [R1+0xd00], R29 ;  /* 0x000d001d01007387 */ /* 0x000fe20000100800 */
[----:B--2---:R-:W-:Y:S03]  /*11350*/  HMMA.16816.F32.BF16 R20, R20, R6, R24 ;  /* 0x000000061414723c */ /* 0x004fe60000041818 */
[----:B------:R-:W2:Y:S04]  /*11360*/  LDL.LU.64 R6, [R1+0xd68] ;  /* 0x000d680001067983 */ /* 0x000ea80000300a00 */
[----:B------:R-:W2:Y:S01]  /*11370*/  LDL.LU.64 R4, [R1+0xd60] ;  /* 0x000d600001047983 */ /* 0x000ea20000300a00 */
[----:B------:R-:W-:-:S02]  /*11380*/  F2FP.BF16.F32.PACK_AB R25, R13, R15 ;  /* 0x0000000f0d19723e */ /* 0x000fc400000010ff */
[----:B------:R-:W-:Y:S02]  /*11390*/  F2FP.BF16.F32.PACK_AB R26, R16, R17 ;  /* 0x00000011101a723e */ /* 0x000fe400000010ff */
[----:B------:R-:W-:Y:S02]  /*113a0*/  F2FP.BF16.F32.PACK_AB R27, R11, R10 ;  /* 0x0000000a0b1b723e */ /* 0x000fe400000010ff */
[----:B-----5:R-:W-:-:S05]  /*113b0*/  F2FP.BF16.F32.PACK_AB R24, R2, R14 ;  /* 0x0000000e0218723e */ /* 0x020fca00000010ff */
[----:B------:R-:W-:Y:S04]  /*113c0*/  STL.64 [R1+0xc40], R22 ;  /* 0x000c401601007387 */ /* 0x000fe80000100a00 */
[----:B------:R0:W-:Y:S04]  /*113d0*/  STL.64 [R1+0xc38], R20 ;  /* 0x000c381401007387 */ /* 0x0001e80000100a00 */
[----:B0-----:R-:W3:Y:S01]  /*113e0*/  LDL.LU R20, [R1+0x220] ;  /* 0x0002200001147983 */ /* 0x001ee20000300800 */
[----:B------:R-:W-:-:S03]  /*113f0*/  IMAD.MOV.U32 R21, RZ, RZ, R12 ;  /* 0x000000ffff157224 */ /* 0x000fc600078e000c */
[----:B------:R-:W4:Y:S04]  /*11400*/  LDL.LU R12, [R1+0xd5c] ;  /* 0x000d5c00010c7983 */ /* 0x000f280000300800 */
[----:B------:R-:W4:Y:S04]  /*11410*/  LDL.LU R13, [R1+0xd58] ;  /* 0x000d5800010d7983 */ /* 0x000f280000300800 */
[----:B------:R-:W3:Y:S04]  /*11420*/  LDL.LU R16, [R1+0xd54] ;  /* 0x000d540001107983 */ /* 0x000ee80000300800 */
[----:B------:R-:W3:Y:S04]  /*11430*/  LDL.LU R17, [R1+0xd50] ;  /* 0x000d500001117983 */ /* 0x000ee80000300800 */
[----:B------:R-:W4:Y:S01]  /*11440*/  LDL.LU.64 R10, [R1+0xd48] ;  /* 0x000d4800010a7983 */ /* 0x000f220000300a00 */
[----:B--2---:R-:W-:Y:S03]  /*11450*/  HMMA.16816.F32.BF16 R4, R24, R8, R4 ;  /* 0x000000081804723c */ /* 0x004fe60000041804 */
[----:B------:R-:W4:-:S15]  /*11460*/  LDL.LU.64 R8, [R1+0xd40] ;  /* 0x000d400001087983 */ /* 0x000f1e0000300a00 */
[----:B------:R-:W-:Y:S01]  /*11470*/  NOP ;  /* 0x0000000000007918 */ /* 0x000fe20000000000 */
[----:B------:R-:W-:Y:S04]  /*11480*/  STL.64 [R1+0xc30], R6 ;  /* 0x000c300601007387 */ /* 0x000fe80000100a00 */
[----:B------:R0:W-:Y:S02]  /*11490*/  STL.64 [R1+0xc28], R4 ;  /* 0x000c280401007387 */ /* 0x0001e40000100a00 */
[----:B0-----:R-:W-:Y:S01]  /*114a0*/  IMAD.MOV.U32 R4, RZ, RZ, R18 ;  /* 0x000000ffff047224 */ /* 0x001fe200078e0012 */
[----:B------:R-:W-:Y:S01]  /*114b0*/  MOV R5, R19 ;  /* 0x0000001300057202 */ /* 0x000fe20000000f00 */
[----:B------:R-:W3:Y:S04]  /*114c0*/  LDL.LU R18, [R1+0xd3c] ;  /* 0x000d3c0001127983 */ /* 0x000ee80000300800 */
[----:B------:R-:W3:Y:S04]  /*114d0*/  LDL.LU R19, [R1+0xd38] ;  /* 0x000d380001137983 */ /* 0x000ee80000300800 */
[----:B------:R-:W2:Y:S01]  /*114e0*/  LDL.LU.64 R14, [R1+0xd30] ;  /* 0x000d3000010e7983 */ /* 0x000ea20000300a00 */
[----:B----4-:R-:W-:Y:S03]  /*114f0*/  HMMA.16816.F32.BF16 R8, R24, R12, R8 ;  /* 0x0000000c1808723c */ /* 0x010fe60000041808 */
[----:B------:R-:W2:-:S15]  /*11500*/  LDL.LU.64 R12, [R1+0xd28] ;  /* 0x000d2800010c7983 */ /* 0x000e9e0000300a00 */
[----:B------:R-:W-:Y:S01]  /*11510*/  NOP ;  /* 0x0000000000007918 */ /* 0x000fe20000000000 */
[----:B------:R-:W-:Y:S04]  /*11520*/  STL.64 [R1+0xc08], R10 ;  /* 0x000c080a01007387 */ /* 0x000fe80000100a00 */
[----:B------:R0:W-:Y:S01]  /*11530*/  STL.64 [R1+0xc00], R8 ;  /* 0x000c000801007387 */ /* 0x0001e20000100a00 */
[----:B--2---:R-:W-:-:S15]  /*11540*/  HMMA.16816.F32.BF16 R12, R24, R4, R12 ;  /* 0x00000004180c723c */ /* 0x004fde000004180c */
[----:B------:R-:W-:-:S04]  /*11550*/  NOP ;  /* 0x0000000000007918 */ /* 0x000fc80000000000 */
[----:B------:R-:W-:Y:S04]  /*11560*/  STL [R1+0xc1c], R12 ;  /* 0x000c1c0c01007387 */ /* 0x000fe80000100800 */
[----:B------:R-:W-:Y:S04]  /*11570*/  STL [R1+0xc18], R13 ;  /* 0x000c180d01007387 */ /* 0x000fe80000100800 */
[----:B------:R-:W-:Y:S04]  /*11580*/  STL [R1+0xc14], R14 ;  /* 0x000c140e01007387 */ /* 0x000fe80000100800 */
[----:B------:R-:W-:Y:S04]  /*11590*/  STL [R1+0xc10], R15 ;  /* 0x000c100f01007387 */ /* 0x000fe80000100800 */
[----:B0-----:R-:W2:Y:S01]  /*115a0*/  LDL.LU R8, [R1+0x20] ;  /* 0x0000200001087983 */ /* 0x001ea20000300800 */
[----:B------:R-:W-:Y:S01]  /*115b0*/  IMAD.MOV.U32 R10, RZ, RZ, R28 ;  /* 0x000000ffff0a7224 */ /* 0x000fe200078e001c */
[----:B------:R-:W-:Y:S01]  /*115c0*/  MOV R11, R3 ;  /* 0x00000003000b7202 */ /* 0x000fe20000000f00 */
[----:B------:R-:W-:-:S02]  /*115d0*/  IMAD.MOV.U32 R9, RZ, RZ, R0 ;  /* 0x000000ffff097224 */ /* 0x000fc400078e0000 */
[----:B------:R-:W4:Y:S04]  /*115e0*/  LDL.LU R0, [R1+0xd20] ;  /* 0x000d200001007983 */ /* 0x000f280000300800 */
[----:B------:R-:W-:Y:S04]  /*115f0*/  STL.64 [R1+0xc80], R10 ;  /* 0x000c800a01007387 */ /* 0x000fe80000100a00 */
[----:B--2---:R0:W-:Y:S01]  /*11600*/  STL.64 [R1+0xc78], R8 ;  /* 0x000c780801007387 */ /* 0x0041e20000100a00 */
[----:B---3--:R-:W-:Y:S03]  /*11610*/  HMMA.16816.F32.BF16 R16, R24, R20, R16 ;  /* 0x000000141810723c */ /* 0x008fe60000041810 */
[----:B----4-:R-:W1:Y:S04]  /*11620*/  LDSM.16.M88.4 R4, [R0+UR6+0x13000] ;  /* 0x013000060004783b */ /* 0x010e680008000200 */
[----:B------:R-:W-:Y:S04]  /*11630*/  LDSM.16.M88.4 R12, [R0+UR6+0x15800] ;  /* 0x01580006000c783b */ /* 0x000fe80008000200 */
[----:B0-----:R-:W2:Y:S04]  /*11640*/  LDL.LU R8, [R1+0x30] ;  /* 0x0000300001087983 */ /* 0x001ea80000300800 */
[----:B------:R-:W2:Y:S04]  /*11650*/  LDL.LU R9, [R1+0x34] ;  /* 0x0000340001097983 */ /* 0x000ea80000300800 */
[----:B------:R-:W3:Y:S04]  /*11660*/  LDL.LU R10, [R1+0x38] ;  /* 0x00003800010a7983 */ /* 0x000ee80000300800 */
[----:B------:R-:W3:Y:S04]  /*11670*/  LDL.LU R11, [R1+0x3c] ;  /* 0x00003c00010b7983 */ /* 0x000ee80000300800 */
[----:B---3--:R-:W-:Y:S04]  /*11680*/  STL.64 [R1+0xc90], R10 ;  /* 0x000c900a01007387 */ /* 0x008fe80000100a00 */
[----:B--2---:R-:W-:Y:S04]  /*11690*/  STL.64 [R1+0xc88], R8 ;  /* 0x000c880801007387 */ /* 0x004fe80000100a00 */
[----:B------:R-:W2:Y:S04]  /*116a0*/  LDL.LU R3, [R1+0x378] ;  /* 0x0003780001037983 */ /* 0x000ea80000300800 */
[----:B------:R-:W0:Y:S04]  /*116b0*/  LDSM.16.M88.4 R8, [R0+UR6+0x12000] ;  /* 0x012000060008783b */ /* 0x000e280008000200 */
[----:B--2---:R-:W-:Y:S04]  /*116c0*/  STL [R1+0xd08], R3 ;  /* 0x000d080301007387 */ /* 0x004fe80000100800 */
[----:B------:R-:W2:Y:S01]  /*116d0*/  LDL.LU R28, [R1+0x374] ;  /* 0x00037400011c7983 */ /* 0x000ea20000300800 */
[----:B-1----:R-:W-:-:S02]  /*116e0*/  IMAD.MOV.U32 R23, RZ, RZ, R4 ;  /* 0x000000ffff177224 */ /* 0x002fc400078e0004 */
[----:B------:R-:W-:Y:S01]  /*116f0*/  IMAD.MOV.U32 R22, RZ, RZ, R5 ;  /* 0x000000ffff167224 */ /* 0x000fe200078e0005 */
[----:B--2---:R-:W-:Y:S04]  /*11700*/  STL [R1+0xd0c], R28 ;  /* 0x000d0c1c01007387 */ /* 0x004fe80000100800 */
[----:B------:R-:W2:Y:S04]  /*11710*/  LDL.LU R20, [R1+0x370] ;  /* 0x0003700001147983 */ /* 0x000ea80000300800 */
[----:B------:R-:W2:Y:S04]  /*11720*/  LDL R21, [R1+0x240] ;  /* 0x0002400001157983 */ /* 0x000ea80000100800 */
[----:B------:R-:W-:Y:S04]  /*11730*/  STL [R1+0xbe8], R16 ;  /* 0x000be81001007387 */ /* 0x000fe80000100800 */
[----:B------:R-:W-:Y:S04]  /*11740*/  STL [R1+0xbe4], R17 ;  /* 0x000be41101007387 */ /* 0x000fe80000100800 */
[----:B------:R-:W-:Y:S04]  /*11750*/  STL [R1+0xbe0], R18 ;  /* 0x000be01201007387 */ /* 0x000fe80000100800 */
[----:B------:R-:W-:Y:S04]  /*11760*/  STL [R1+0xbdc], R19 ;  /* 0x000bdc1301007387 */ /* 0x000fe80000100800 */
[----:B0-----:R-:W-:Y:S04]  /*11770*/  STL.64 [R1+0x150], R8 ;  /* 0x0001500801007387 */ /* 0x001fe80000100a00 */
[----:B------:R-:W-:Y:S04]  /*11780*/  STL.64 [R1+0x158], R10 ;  /* 0x0001580a01007387 */ /* 0x000fe80000100a00 */
[----:B------:R-:W-:Y:S04]  /*11790*/  STL.64 [R1+0x198], R6 ;  /* 0x0001980601007387 */ /* 0x000fe80000100a00 */
[----:B------:R-:W0:Y:S04]  /*117a0*/  LDSM.16.M88.4 R4, [R0+UR6+0x13800] ;  /* 0x013800060004783b */ /* 0x000e280008000200 */
[----:B------:R-:W-:Y:S04]  /*117b0*/  STL.64 [R1+0xd18], R22 ;  /* 0x000d181601007387 */ /* 0x000fe80000100a00 */
[----:B------:R-:W-:Y:S04]  /*117c0*/  LDSM.16.M88.4 R16, [R0+UR6+0x12800] ;  /* 0x012800060010783b */ /* 0x000fe80008000200 */
[----:B------:R-:W-:Y:S01]  /*117d0*/  LDSM.16.M88.4 R8, [R0+UR6+0x15000] ;  /* 0x015000060008783b */ /* 0x000fe20008000200 */
[----:B0-----:R-:W-:Y:S01]  /*117e0*/  MOV R2, R4 ;  /* 0x0000000400027202 */ /* 0x001fe20000000f00 */
[----:B------:R-:W-:-:S02]  /*117f0*/  IMAD.MOV.U32 R29, RZ, RZ, R5 ;  /* 0x000000ffff1d7224 */ /* 0x000fc400078e0005 */
[----:B--2---:R0:W-:Y:S04]  /*11800*/  STL.64 [R1+0xd10], R20 ;  /* 0x000d101401007387 */ /* 0x0041e80000100a00 */
[----:B0-----:R-:W2:Y:S04]  /*11810*/  LDL.LU R20, [R1+0xa0] ;  /* 0x0000a00001147983 */ /* 0x001ea80000300800 */
[----:B------:R-:W2:Y:S04]  /*11820*/  LDL.LU R21, [R1+0xa4] ;  /* 0x0000a40001157983 */ /* 0x000ea80000300800 */
[----:B------:R-:W2:Y:S04]  /*11830*/  LDL.LU R22, [R1+0xa8] ;  /* 0x0000a80001167983 */ /* 0x000ea80000300800 */
[----:B------:R-:W2:Y:S04]  /*11840*/  LDL.LU R23, [R1+0xac] ;  /* 0x0000ac0001177983 */ /* 0x000ea80000300800 */
[----:B------:R-:W-:Y:S04]  /*11850*/  STL.64 [R1+0x1a8], R6 ;  /* 0x0001a80601007387 */ /* 0x000fe80000100a00 */
[----:B------:R-:W0:Y:S02]  /*11860*/  LDSM.16.M88.4 R4, [R0+UR6+0x14000] ;  /* 0x014000060004783b */ /* 0x000e240008000200 */
[----:B0-----:R-:W-:-:S02]  /*11870*/  IMAD.MOV.U32 R28, RZ, RZ, R4 ;  /* 0x000000ffff1c7224 */ /* 0x001fc400078e0004 */
[----:B------:R-:W-:Y:S01]  /*11880*/  STL.64 [R1+0x1b8], R6 ;  /* 0x0001b80601007387 */ /* 0x000fe20000100a00 */
[----:B------:R-:W-:-:S03]  /*11890*/  MOV R3, R5 ;  /* 0x0000000500037202 */ /* 0x000fc60000000f00 */
[----:B------:R-:W0:Y:S04]  /*118a0*/  LDSM.16.M88.4 R4, [R0+UR6+0x14800] ;  /* 0x014800060004783b */ /* 0x000e280008000200 */
[----:B------:R0:W-:Y:S02]  /*118b0*/  STL.64 [R1+0x168], R18 ;  /* 0x0001681201007387 */ /* 0x0001e40000100a00 */
[----:B0-----:R-:W-:Y:S02]  /*118c0*/  IMAD.MOV.U32 R19, RZ, RZ, R4 ;  /* 0x000000ffff137224 */ /* 0x001fe400078e0004 */
[----:B------:R-:W-:Y:S01]  /*118d0*/  STL.64 [R1+0x1c8], R6 ;  /* 0x0001c80601007387 */ /* 0x000fe20000100a00 */
[----:B------:R-:W-:-:S03]  /*118e0*/  IMAD.MOV.U32 R18, RZ, RZ, R5 ;  /* 0x000000ffff127224 */ /* 0x000fc600078e0005 */
[----:B------:R-:W0:Y:S04]  /*118f0*/  LDSM.16.M88.4 R4, [R0+UR6+0x16000] ;  /* 0x016000060004783b */ /* 0x000e280008000200 */
[----:B0-----:R-:W-:Y:S04]  /*11900*/  STL.64 [R1+0xcf8], R6 ;  /* 0x000cf80601007387 */ /* 0x001fe80000100a00 */
[----:B------:R0:W-:Y:S04]  /*11910*/  STL.64 [R1+0xcf0], R4 ;  /* 0x000cf00401007387 */ /* 0x0001e80000100a00 */
[----:B0-----:R-:W2:Y:S04]  /*11920*/  LDL.LU R4, [R1+0x150] ;  /* 0x0001500001047983 */ /* 0x001ea80000300800 */
[----:B------:R-:W2:Y:S02]  /*11930*/  LDL.LU R5, [R1+0x154] ;  /* 0x0001540001057983 */ /* 0x000ea40000300800 */
[----:B--2---:R-:W-:Y:S02]  /*11940*/  HMMA.16816.F32.BF16 R4, R24, R4, R20 ;  /* 0x000000041804723c */ /* 0x004fe40000041814 */
[----:B------:R-:W2:Y:S04]  /*11950*/  LDL.LU.64 R22, [R1+0xd18] ;  /* 0x000d180001167983 */ /* 0x000ea80000300a00 */
[----:B------:R-:W3:Y:S04]  /*11960*/  LDL.LU.64 R20, [R1+0xd10] ;  /* 0x000d100001147983 */ /* 0x000ee80000300a00 */
[----:B------:R-:W-:Y:S04]  /*11970*/  STL.64 [R1+0x1d8], R10 ;  /* 0x0001d80a01007387 */ /* 0x000fe80000100a00 */
[----:B------:R0:W-:Y:S05]  /*11980*/  STL.64 [R1+0xca0], R8 ;  /* 0x000ca00801007387 */ /* 0x0001ea0000100a00 */
[----:B------:R-:W-:Y:S01]  /*11990*/  STL.64 [R1+0x130], R4 ;  /* 0x0001300401007387 */ /* 0x000fe20000100a00 */
[----:B0-----:R-:W-:Y:S01]  /*119a0*/  MOV R8, R19 ;  /* 0x0000001300087202 */ /* 0x001fe20000000f00 */
[----:B------:R-:W-:-:S02]  /*119b0*/  IMAD.MOV.U32 R9, RZ, RZ, R18 ;  /* 0x000000ffff097224 */ /* 0x000fc400078e0012 */
[----:B------:R-:W-:Y:S04]  /*119c0*/  STL.64 [R1+0x138], R6 ;  /* 0x0001380601007387 */ /* 0x000fe80000100a00 */
[----:B------:R0:W-:Y:S02]  /*119d0*/  STL.64 [R1+0xcb8], R8 ;  /* 0x000cb80801007387 */ /* 0x0001e40000100a00 */
[----:B0-----:R-:W-:Y:S01]  /*119e0*/  IMAD.MOV.U32 R8, RZ, RZ, R28 ;  /* 0x000000ffff087224 */ /* 0x001fe200078e001c */
[----:B------:R-:W-:Y:S01]  /*119f0*/  MOV R9, R3 ;  /* 0x0000000300097202 */ /* 0x000fe20000000f00 */
[----:B------:R-:W4:Y:S04]  /*11a00*/  LDL.LU R28, [R1+0xd0c] ;  /* 0x000d0c00011c7983 */ /* 0x000f280000300800 */
[----:B------:R-:W5:Y:S04]  /*11a10*/  LDL.LU R3, [R1+0xd08] ;  /* 0x000d080001037983 */ /* 0x000f680000300800 */
[----:B------:R-:W3:Y:S04]  /*11a20*/  LDL.LU R4, [R1+0x90] ;  /* 0x0000900001047983 */ /* 0x000ee80000300800 */
[----:B------:R-:W3:Y:S04]  /*11a30*/  LDL.LU R5, [R1+0x94] ;  /* 0x0000940001057983 */ /* 0x000ee80000300800 */
[----:B------:R-:W3:Y:S04]  /*11a40*/  LDL.LU R6, [R1+0x98] ;  /* 0x0000980001067983 */ /* 0x000ee80000300800 */
[----:B------:R-:W3:Y:S04]  /*11a50*/  LDL.LU R7, [R1+0x9c] ;  /* 0x00009c0001077983 */ /* 0x000ee80000300800 */
[----:B------:R0:W-:Y:S02]  /*11a60*/  STL.64 [R1+0xcd0], R8 ;  /* 0x000cd00801007387 */ /* 0x0001e40000100a00 */
[----:B0-----:R-:W-:-:S02]  /*11a70*/  IMAD.MOV.U32 R8, RZ, RZ, R2 ;  /* 0x000000ffff087224 */ /* 0x001fc400078e0002 */
[----:B------:R-:W-:Y:S01]  /*11a80*/  IMAD.MOV.U32 R9, RZ, RZ, R29 ;  /* 0x000000ffff097224 */ /* 0x000fe200078e001d */
[----:B------:R-:W3:Y:S04]  /*11a90*/  LDL.LU R2, [R1+0xd04] ;  /* 0x000d040001027983 */ /* 0x000ee80000300800 */
[----:B------:R-:W3:Y:S04]  /*11aa0*/  LDL.LU R29, [R1+0xd00] ;  /* 0x000d0000011d7983 */ /* 0x000ee80000300800 */
[----:B------:R2:W-:Y:S02]  /*11ab0*/  STL.64 [R1+0xcd8], R8 ;  /* 0x000cd80801007387 */ /* 0x0005e40000100a00 */
[----:B--2---:R-:W-:-:S02]  /*11ac0*/  IMAD.MOV.U32 R9, RZ, RZ, R22 ;  /* 0x000000ffff097224 */ /* 0x004fc400078e0016 */
[----:B------:R-:W2:Y:S01]  /*11ad0*/  LDL.LU R22, [R1+0x36c] ;  /* 0x00036c0001167983 */ /* 0x000ea20000300800 */
[----:B------:R-:W-:-:S03]  /*11ae0*/  MOV R8, R23 ;  /* 0x0000001700087202 */ /* 0x000fc60000000f00 */
[----:B--2---:R-:W-:Y:S04]  /*11af0*/  STL [R1+0xce8], R22 ;  /* 0x000ce81601007387 */ /* 0x004fe80000100800 */
[----:B---3--:R0:W-:Y:S04]  /*11b00*/  STL.64 [R1+0xce0], R20 ;  /* 0x000ce01401007387 */ /* 0x0081e80000100a00 */
[----:B0-----:R-:W2:Y:S04]  /*11b10*/  LDL.LU R20, [R1+0x80] ;  /* 0x0000800001147983 */ /* 0x001ea80000300800 */
[----:B------:R-:W2:Y:S04]  /*11b20*/  LDL.LU R21, [R1+0x84] ;  /* 0x0000840001157983 */ /* 0x000ea80000300800 */
[----:B------:R-:W2:Y:S04]  /*11b30*/  LDL.LU R22, [R1+0x88] ;  /* 0x0000880001167983 */ /* 0x000ea80000300800 */
[----:B------:R-:W2:Y:S04]  /*11b40*/  LDL.LU R23, [R1+0x8c] ;  /* 0x00008c0001177983 */ /* 0x000ea80000300800 */
[----:B------:R-:W-:Y:S04]  /*11b50*/  STL.64 [R1+0x1e8], R14 ;  /* 0x0001e80e01007387 */ /* 0x000fe80000100a00 */
[----:B------:R0:W-:Y:S04]  /*11b60*/  STL.64 [R1+0xc98], R12 ;  /* 0x000c980c01007387 */ /* 0x0001e80000100a00 */
[----:B0-----:R-:W3:Y:S04]  /*11b70*/  LDL.LU R12, [R1+0x40] ;  /* 0x00004000010c7983 */ /* 0x001ee80000300800 */
[----:B------:R-:W3:Y:S04]  /*11b80*/  LDL.LU R13, [R1+0x44] ;  /* 0x00004400010d7983 */ /* 0x000ee80000300800 */
[----:B------:R-:W2:Y:S04]  /*11b90*/  LDL.LU R14, [R1+0x48] ;  /* 0x00004800010e7983 */ /* 0x000ea80000300800 */
[----:B------:R-:W2:Y:S01]  /*11ba0*/  LDL.LU R15, [R1+0x4c] ;  /* 0x00004c00010f7983 */ /* 0x000ea20000300800 */
[----:B------:R-:W-:Y:S03]  /*11bb0*/  HMMA.16816.F32.BF16 R4, R24, R16, R4 ;  /* 0x000000101804723c */ /* 0x000fe60000041804 */
[----:B--2---:R-:W-:Y:S04]  /*11bc0*/  STL.64 [R1+0xcb0], R14 ;  /* 0x000cb00e01007387 */ /* 0x004fe80000100a00 */
        /* <DEDUP_REMOVED lines=8> */
[----:B--2---:R0:W-:Y:S04]  /*11c50*/  STL.64 [R1+0xcc0], R12 ;  /* 0x000cc00c01007387 */ /* 0x0041e80000100a00 */
[----:B0-----:R-:W2:Y:S04]  /*11c60*/  LDL.LU R12, [R1+0x60] ;  /* 0x00006000010c7983 */ /* 0x001ea80000300800 */
[----:B------:R-:W2:Y:S04]  /*11c70*/  LDL.LU R13, [R1+0x64] ;  /* 0x00006400010d7983 */ /* 0x000ea80000300800 */
[----:B------:R-:W2:Y:S04]  /*11c80*/  LDL.LU R14, [R1+0x68] ;  /* 0x00006800010e7983 */ /* 0x000ea80000300800 */
[----:B------:R-:W2:Y:S04]  /*11c90*/  LDL.LU R15, [R1+0x6c] ;  /* 0x00006c00010f7983 */ /* 0x000ea80000300800 */
[----:B------:R-:W3:Y:S01]  /*11ca0*/  LDL.LU.64 R6, [R1+0xcf8] ;  /* 0x000cf80001067983 */ /* 0x000ee20000300a00 */
[----:B------:R-:W-:Y:S01]  /*11cb0*/  HMMA.16816.F32.BF16 R8, R24, R8, R20 ;  /* 0x000000081808723c */ /* 0x000fe20000041814 */
[----:B------:R-:W-:Y:S01]  /*11cc0*/  IMAD.MOV.U32 R16, RZ, RZ, R4 ;  /* 0x000000ffff107224 */ /* 0x000fe200078e0004 */
[----:B------:R-:W-:-:S02]  /*11cd0*/  MOV R17, R5 ;  /* 0x0000000500117202 */ /* 0x000fc40000000f00 */
[----:B------:R-:W2:Y:S04]  /*11ce0*/  LDL.LU.64 R4, [R1+0xcf0] ;  /* 0x000cf00001047983 */ /* 0x000ea80000300a00 */
[----:B---3--:R-:W-:Y:S04]  /*11cf0*/  STL.64 [R1+0x1f8], R6 ;  /* 0x0001f80601007387 */ /* 0x008fe80000100a00 */
[----:B------:R-:W-:Y:S04]  /*11d00*/  STL [R1+0xbf8], R19 ;  /* 0x000bf81301007387 */ /* 0x000fe80000100800 */
[----:B------:R-:W-:Y:S04]  /*11d10*/  STL [R1+0xbf4], R18 ;  /* 0x000bf41201007387 */ /* 0x000fe80000100800 */
[----:B------:R-:W-:Y:S04]  /*11d20*/  STL [R1+0xbf0], R17 ;  /* 0x000bf01101007387 */ /* 0x000fe80000100800 */
[----:B------:R0:W-:Y:S04]  /*11d30*/  STL [R1+0xbec], R16 ;  /* 0x000bec1001007387 */ /* 0x0001e80000100800 */
[----:B0-----:R-:W3:Y:S04]  /*11d40*/  LDL.LU R16, [R1+0x70] ;  /* 0x0000700001107983 */ /* 0x001ee80000300800 */
[----:B------:R-:W3:Y:S04]  /*11d50*/  LDL.LU R17, [R1+0x74] ;  /* 0x0000740001117983 */ /* 0x000ee80000300800 */
[----:B------:R-:W3:Y:S04]  /*11d60*/  LDL.LU R18, [R1+0x78] ;  /* 0x0000780001127983 */ /* 0x000ee80000300800 */
[----:B------:R-:W3:Y:S04]  /*11d70*/  LDL.LU R19, [R1+0x7c] ;  /* 0x00007c0001137983 */ /* 0x000ee80000300800 */
[----:B------:R-:W2:Y:S04]  /*11d80*/  LDL.LU R22, [R1+0xce8] ;  /* 0x000ce80001167983 */ /* 0x000ea80000300800 */
[----:B------:R-:W5:Y:S04]  /*11d90*/  LDL.LU.64 R20, [R1+0xce0] ;  /* 0x000ce00001147983 */ /* 0x000f680000300a00 */
[----:B------:R0:W-:Y:S04]  /*11da0*/  STL.64 [R1+0x110], R8 ;  /* 0x0001100801007387 */ /* 0x0001e80000100a00 */
[----:B------:R3:W-:Y:S04]  /*11db0*/  STL.64 [R1+0x118], R10 ;  /* 0x0001180a01007387 */ /* 0x0007e80000100a00 */
[----:B0-----:R-:W3:Y:S02]  /*11dc0*/  LDL.LU.64 R8, [R1+0xcd8] ;  /* 0x000cd80001087983 */ /* 0x001ee40000300a00 */
[----:B---3--:R-:W-:-:S15]  /*11dd0*/  HMMA.16816.F32.BF16 R8, R24, R8, R16 ;  /* 0x000000081808723c */ /* 0x008fde0000041810 */
[----:B------:R-:W-:-:S04]  /*11de0*/  NOP ;  /* 0x0000000000007918 */ /* 0x000fc80000000000 */
[----:B------:R-:W-:Y:S01]  /*11df0*/  MOV R19, R8 ;  /* 0x0000000800137202 */ /* 0x000fe20000000f00 */
[----:B------:R-:W-:Y:S02]  /*11e00*/  IMAD.MOV.U32 R18, RZ, RZ, R9 ;  /* 0x000000ffff127224 */ /* 0x000fe400078e0009 */
[----:B------:R-:W2:Y:S01]  /*11e10*/  LDL.LU.64 R8, [R1+0xcd0] ;  /* 0x000cd00001087983 */ /* 0x000ea20000300a00 */
[----:B------:R-:W-:Y:S01]  /*11e20*/  IMAD.MOV.U32 R17, RZ, RZ, R10 ;  /* 0x000000ffff117224 */ /* 0x000fe200078e000a */
[----:B------:R-:W-:Y:S02]  /*11e30*/  MOV R16, R11 ;  /* 0x0000000b00107202 */ /* 0x000fe40000000f00 */
[----:B------:R-:W3:Y:S04]  /*11e40*/  LDL.LU R23, [R1+0x37c] ;  /* 0x00037c0001177983 */ /* 0x000ee80000300800 */
        /* <DEDUP_REMOVED lines=19> */
[----:B------:R-:W2:Y:S01]  /*11f80*/  LDL.LU.64 R8, [R1+0xc88] ;  /* 0x000c880001087983 */ /* 0x000ea20000300a00 */
[--C-:B-----5:R-:W-:Y:S01]  /*11f90*/  FADD R3, R3, -R21.reuse ;  /* 0x8000001503037221 */ /* 0x120fe20000000000 */
[----:B--2---:R-:W-:Y:S02]  /*11fa0*/  HMMA.16816.F32.BF16 R12, R24, R12, R8 ;  /* 0x0000000c180c723c */ /* 0x004fe40000041808 */
[----:B------:R-:W2:Y:S04]  /*11fb0*/  LDL.LU.64 R10, [R1+0xc80] ;  /* 0x000c8000010a7983 */ /* 0x000ea80000300a00 */
[----:B------:R-:W2:Y:S01]  /*11fc0*/  LDL.LU.64 R8, [R1+0xc78] ;  /* 0x000c780001087983 */ /* 0x000ea20000300a00 */
[----:B------:R-:W-:Y:S01]  /*11fd0*/  FMUL R3, R3, 1.4426950216293334961 ;  /* 0x3fb8aa3b03037820 */ /* 0x000fe20000400000 */
[----:B----4-:R-:W-:-:S11]  /*11fe0*/  FADD R28, R28, -R21 ;  /* 0x800000151c1c7221 */ /* 0x010fd60000000000 */
[----:B------:R0:W-:Y:S02]  /*11ff0*/  STL.64 [R1+0xc0], R12 ;  /* 0x0000c00c01007387 */ /* 0x0001e40000100a00 */
[----:B0-----:R0:W1:Y:S02]  /*12000*/  MUFU.EX2 R12, R3 ;  /* 0x00000003000c7308 */ /* 0x0010640000000800 */
[----:B0-----:R-:W-:-:S06]  /*12010*/  FMUL R3, R28, 1.4426950216293334961 ;  /* 0x3fb8aa3b1c037820 */ /* 0x001fcc0000400000 */
[----:B------:R-:W0:Y:S01]  /*12020*/  MUFU.EX2 R19, R3 ;  /* 0x0000000300137308 */ /* 0x000e220000000800 */
[----:B------:R4:W-:Y:S01]  /*12030*/  STL.64 [R1+0xc8], R14 ;  /* 0x0000c80e01007387 */ /* 0x0009e20000100a00 */
[----:B--2---:R-:W-:-:S15]  /*12040*/  HMMA.16816.F32.BF16 R4, R24, R4, R8 ;  /* 0x000000041804723c */ /* 0x004fde0000041808 */
[----:B------:R-:W-:-:S04]  /*12050*/  NOP ;  /* 0x0000000000007918 */ /* 0x000fc80000000000 */
[----:B------:R-:W-:Y:S04]  /*12060*/  STL.64 [R1+0xb0], R4 ;  /* 0x0000b00401007387 */ /* 0x000fe80000100a00 */
[----:B------:R-:W-:Y:S04]  /*12070*/  STL.64 [R1+0xb8], R6 ;  /* 0x0000b80601007387 */ /* 0x000fe80000100a00 */
[----:B-1----:R-:W-:Y:S04]  /*12080*/  STL [R1+0x2b8], R12 ;  /* 0x0002b80c01007387 */ /* 0x002fe80000100800 */
[----:B----4-:R-:W2:Y:S04]  /*12090*/  LDL.LU R14, [R1+0x388] ;  /* 0x00038800010e7983 */ /* 0x010ea80000300800 */
[----:B0-----:R-:W-:Y:S04]  /*120a0*/  STL [R1+0x2c8], R19 ;  /* 0x0002c81301007387 */ /* 0x001fe80000100800 */
[----:B------:R-:W-:Y:S04]  /*120b0*/  STL.64 [R1+0xc50], R18 ;  /* 0x000c501201007387 */ /* 0x000fe80000100a00 */
[----:B------:R0:W-:Y:S01]  /*120c0*/  STL.64 [R1+0xc48], R16 ;  /* 0x000c481001007387 */ /* 0x0001e20000100a00 */
[----:B------:R-:W-:-:S03]  /*120d0*/  FADD R28, R20, -R21 ;  /* 0x80000015141c7221 */ /* 0x000fc60000000000 */
[----:B------:R-:W-:Y:S04]  /*120e0*/  LDSM.16.M88.4 R4, [R0+UR6+0x17800] ;  /* 0x017800060004783b */ /* 0x000fe80008000200 */
[----:B0-----:R-:W4:Y:S01]  /*120f0*/  LDL.LU R16, [R1] ;  /* 0x0000000001107983 */ /* 0x001f220000300800 */
[----:B------:R-:W-:-:S03]  /*12100*/  IMAD.MOV.U32 R17, RZ, RZ, R29 ;  /* 0x000000ffff117224 */ /* 0x000fc600078e001d */
[----:B------:R-:W3:Y:S04]  /*12110*/  LDL.LU R29, [R1+0xc74] ;  /* 0x000c7400011d7983 */ /* 0x000ee80000300800 */
[----:B------:R-:W5:Y:S01]  /*12120*/  LDL.LU R18, [R1+0x8] ;  /* 0x0000080001127983 */ /* 0x000f620000300800 */
[----:B------:R-:W-:Y:S02]  /*12130*/  IMAD.MOV.U32 R19, RZ, RZ, R2 ;  /* 0x000000ffff137224 */ /* 0x000fe400078e0002 */
[----:B------:R-:W-:Y:S01]  /*12140*/  FMUL R3, R28, 1.4426950216293334961 ;  /* 0x3fb8aa3b1c037820 */ /* 0x000fe20000400000 */
[----:B------:R-:W-:Y:S01]  /*12150*/  FADD R28, R22, -R21 ;  /* 0x80000015161c7221 */ /* 0x000fe20000000000 */
[----:B------:R-:W2:Y:S04]  /*12160*/  LDL.LU R2, [R1+0xc70] ;  /* 0x000c700001027983 */ /* 0x000ea80000300800 */
[----:B------:R-:W2:Y:S01]  /*12170*/  LDL.LU R13, [R1+0x384] ;  /* 0x00038400010d7983 */ /* 0x000ea20000300800 */
[----:B------:R0:W1:Y:S03]  /*12180*/  MUFU.EX2 R9, R3 ;  /* 0x0000000300097308 */ /* 0x0000660000000800 */
[----:B------:R-:W2:Y:S01]  /*12190*/  LDL.LU R8, [R1+0x380] ;  /* 0x0003800001087983 */ /* 0x000ea20000300800 */
[----:B0-----:R-:W-:-:S04]  /*121a0*/  FMUL R3, R28, 1.4426950216293334961 ;  /* 0x3fb8aa3b1c037820 */ /* 0x001fc80000400000 */
[----:B------:R-:W0:Y:S01]  /*121b0*/  MUFU.EX2 R15, R3 ;  /* 0x00000003000f7308 */ /* 0x000e220000000800 */
[--C-:B---3--:R-:W-:Y:S02]  /*121c0*/  FADD R28, R23, -R29.reuse ;  /* 0x8000001d171c7221 */ /* 0x108fe40000000000 */
[----:B------:R-:W-:Y:S04]  /*121d0*/  LDSM.16.M88.4 R20, [R0+UR6+0x17000] ;  /* 0x017000060014783b */ /* 0x000fe80008000200 */
[----:B-----5:R-:W-:Y:S04]  /*121e0*/  STL.64 [R1+0xc60], R18 ;  /* 0x000c601201007387 */ /* 0x020fe80000100a00 */
[----:B----4-:R-:W-:Y:S04]  /*121f0*/  STL.64 [R1+0xc58], R16 ;  /* 0x000c581001007387 */ /* 0x010fe80000100a00 */
[----:B------:R-:W3:Y:S04]  /*12200*/  LDSM.16.M88.4 R16, [R0+UR6+0x16800] ;  /* 0x016800060010783b */ /* 0x000ee80008000200 */
[----:B------:R-:W4:Y:S04]  /*12210*/  LDL.LU R10, [R1+0x208] ;  /* 0x00020800010a7983 */ /* 0x000f280000300800 */
[----:B-1----:R-:W-:Y:S04]  /*12220*/  STL [R1+0x2c4], R9 ;  /* 0x0002c40901007387 */ /* 0x002fe80000100800 */
[----:B---3--:R-:W-:Y:S04]  /*12230*/  STL.64 [R1+0x148], R18 ;  /* 0x0001481201007387 */ /* 0x008fe80000100a00 */
[----:B0-----:R-:W-:Y:S04]  /*12240*/  STL [R1+0x2d4], R15 ;  /* 0x0002d40f01007387 */ /* 0x001fe80000100800 */
[----:B------:R-:W-:Y:S04]  /*12250*/  STL.64 [R1+0x178], R22 ;  /* 0x0001781601007387 */ /* 0x000fe80000100a00 */
[----:B------:R0:W-:Y:S04]  /*12260*/  STL.64 [R1+0xc68], R20 ;  /* 0x000c681401007387 */ /* 0x0001e80000100a00 */
[----:B0-----:R-:W3:Y:S04]  /*12270*/  LDL.LU R20, [R1+0x10] ;  /* 0x0000100001147983 */ /* 0x001ee80000300800 */
[----:B------:R-:W3:Y:S04]  /*12280*/  LDL.LU R21, [R1+0x14] ;  /* 0x0000140001157983 */ /* 0x000ee80000300800 */
[----:B------:R-:W3:Y:S04]  /*12290*/  LDL.LU R22, [R1+0x18] ;  /* 0x0000180001167983 */ /* 0x000ee80000300800 */
[----:B------:R-:W3:Y:S01]  /*122a0*/  LDL.LU R23, [R1+0x1c] ;  /* 0x00001c0001177983 */ /* 0x000ee20000300800 */
[----:B------:R-:W-:Y:S01]  /*122b0*/  FMUL R3, R28, 1.4426950216293334961 ;  /* 0x3fb8aa3b1c037820 */ /* 0x000fe20000400000 */
[----:B--2---:R-:W-:-:S03]  /*122c0*/  FADD R28, R14, -R29 ;  /* 0x8000001d0e1c7221 */ /* 0x004fc60000000000 */
[----:B------:R0:W1:Y:S02]  /*122d0*/  MUFU.EX2 R14, R3 ;  /* 0x00000003000e7308 */ /* 0x0000640000000800 */
[----:B0-----:R-:W-:Y:S01]  /*122e0*/  FMUL R3, R28, 1.4426950216293334961 ;  /* 0x3fb8aa3b1c037820 */ /* 0x001fe20000400000 */
[----:B------:R-:W-:-:S05]  /*122f0*/  FADD R28, R13, -R29 ;  /* 0x8000001d0d1c7221 */ /* 0x000fca0000000000 */
[----:B------:R-:W0:Y:S01]  /*12300*/  MUFU.EX2 R13, R3 ;  /* 0x00000003000d7308 */ /* 0x000e220000000800 */
[----:B------:R-:W-:Y:S01]  /*12310*/  MOV R11, R2 ;  /* 0x00000002000b7202 */ /* 0x000fe20000000f00 */
[----:B------:R-:W-:-:S05]  /*12320*/  IMAD.MOV.U32 R2, RZ, RZ, R6 ;  /* 0x000000ffff027224 */ /* 0x000fca00078e0006 */
[----:B------:R-:W-:Y:S04]  /*12330*/  STL [R1+0xb4c], R2 ;  /* 0x000b4c0201007387 */ /* 0x000fe80000100800 */
[----:B------:R-:W-:Y:S04]  /*12340*/  STL [R1+0x18c], R7 ;  /* 0x00018c0701007387 */ /* 0x000fe80000100800 */
[----:B------:R2:W-:Y:S04]  /*12350*/  STL [R1+0x928], R0 ;  /* 0x0009280001007387 */ /* 0x0005e80000100800 */
[----:B--2---:R-:W2:Y:S04]  /*12360*/  LDL R0, [R1+0x240] ;  /* 0x0002400001007983 */ /* 0x004ea80000100800 */
[----:B-1----:R-:W-:Y:S04]  /*12370*/  STL [R1+0x2c0], R14 ;  /* 0x0002c00e01007387 */ /* 0x002fe80000100800 */
[----:B0-----:R-:W-:Y:S01]  /*12380*/  STL [R1+0x2bc], R13 ;  /* 0x0002bc0d01007387 */ /* 0x001fe20000100800 */
[----:B---3--:R-:W-:Y:S03]  /*12390*/  HMMA.16816.F32.BF16 R16, R24, R16, R20 ;  /* 0x000000101810723c */ /* 0x008fe60000041814 */
[----:B------:R-:W3:-:S15]  /*123a0*/  LDL.LU.64 R20, [R1+0xc68] ;  /* 0x000c680001147983 */ /* 0x000ede0000300a00 */
[----:B------:R-:W-:Y:S01]  /*123b0*/  NOP ;  /* 0x0000000000007918 */ /* 0x000fe20000000000 */
[----:B------:R-:W-:Y:S04]  /*123c0*/  STL.64 [R1+0xa0], R16 ;  /* 0x0000a01001007387 */ /* 0x000fe80000100a00 */
[----:B------:R0:W-:Y:S04]  /*123d0*/  STL.64 [R1+0xa8], R18 ;  /* 0x0000a81201007387 */ /* 0x0001e80000100a00 */
[----:B0-----:R-:W3:Y:S04]  /*123e0*/  LDL.LU.64 R18, [R1+0xc60] ;  /* 0x000c600001127983 */ /* 0x001ee80000300a00 */
[----:B------:R-:W3:Y:S01]  /*123f0*/  LDL.LU.64 R16, [R1+0xc58] ;  /* 0x000c580001107983 */ /* 0x000ee20000300a00 */
[----:B------:R-:W-:-:S04]  /*12400*/  FMUL R3, R28, 1.4426950216293334961 ;  /* 0x3fb8aa3b1c037820 */ /* 0x000fc80000400000 */
[----:B------:R-:W0:Y:S02]  /*12410*/  MUFU.EX2 R2, R3 ;  /* 0x0000000300027308 */ /* 0x000e240000000800 */
[----:B0-----:R-:W-:Y:S01]  /*12420*/  STL [R1+0x2d0], R2 ;  /* 0x0002d00201007387 */ /* 0x001fe20000100800 */
[----:B---3--:R-:W-:Y:S03]  /*12430*/  HMMA.16816.F32.BF16 R20, R24, R20, R16 ;  /* 0x000000141814723c */ /* 0x008fe60000041810 */
[----:B------:R-:W3:Y:S04]  /*12440*/  LDL.LU.64 R18, [R1+0xc50] ;  /* 0x000c500001127983 */ /* 0x000ee80000300a00 */
[----:B------:R-:W5:-:S12]  /*12450*/  LDL.LU.64 R16, [R1+0xc48] ;  /* 0x000c480001107983 */ /* 0x000f580000300a00 */
[----:B------:R-:W-:Y:S04]  /*12460*/  STL.64 [R1+0x90], R20 ;  /* 0x0000901401007387 */ /* 0x000fe80000100a00 */
[----:B------:R0:W-:Y:S04]  /*12470*/  STL.64 [R1+0x98], R22 ;  /* 0x0000981601007387 */ /* 0x0001e80000100a00 */
[----:B0-----:R-:W2:Y:S04]  /*12480*/  LDL.LU.64 R22, [R1+0xc40] ;  /* 0x000c400001167983 */ /* 0x001ea80000300a00 */
[----:B------:R-:W2:Y:S01]  /*12490*/  LDL.LU.64 R20, [R1+0xc38] ;  /* 0x000c380001147983 */ /* 0x000ea20000300a00 */
[----:B------:R-:W-:-:S04]  /*124a0*/  FADD R28, R8, -R29 ;  /* 0x8000001d081c7221 */ /* 0x000fc80000000000 */
[----:B------:R-:W-:-:S04]  /*124b0*/  FMUL R3, R28, 1.4426950216293334961 ;  /* 0x3fb8aa3b1c037820 */ /* 0x000fc80000400000 */
[----:B------:R-:W0:Y:S02]  /*124c0*/  MUFU.EX2 R8, R3 ;  /* 0x0000000300087308 */ /* 0x000e240000000800 */
[----:B0-----:R-:W-:Y:S04]  /*124d0*/  STL [R1+0x2cc], R8 ;  /* 0x0002cc0801007387 */ /* 0x001fe80000100800 */
[----:B------:R-:W4:Y:S01]  /*124e0*/  LDL.LU.64 R6, [R1+0xc30] ;  /* 0x000c300001067983 */ /* 0x000f220000300a00 */
[----:B--2---:R-:W-:Y:S03]  /*124f0*/  HMMA.16816.F32.BF16 R24, R24, R4, R20 ;  /* 0x000000041818723c */ /* 0x004fe60000041814 */
[----:B------:R-:W4:-:S15]  /*12500*/  LDL.LU.64 R4, [R1+0xc28] ;  /* 0x000c280001047983 */ /* 0x000f1e0000300a00 */
[----:B------:R-:W-:Y:S01]  /*12510*/  NOP ;  /* 0x0000000000007918 */ /* 0x000fe20000000000 */
[----:B------:R-:W-:Y:S01]  /*12520*/  IMAD.MOV.U32 R22, RZ, RZ, R26 ;  /* 0x000000ffff167224 */ /* 0x000fe200078e001a */
[----:B------:R3:W-:Y:S01]  /*12530*/  STL.64 [R1+0x80], R24 ;  /* 0x0000801801007387 */ /* 0x0007e20000100a00 */
[----:B------:R-:W-:Y:S02]  /*12540*/  MOV R21, R27 ;  /* 0x0000001b00157202 */ /* 0x000fe40000000f00 */
[----:B------:R-:W-:Y:S02]  /*12550*/  F2FP.BF16.F32.PACK_AB R26, R15, R9 ;  /* 0x000000090f1a723e */ /* 0x000fe400000010ff */
[----:B------:R-:W-:Y:S02]  /*12560*/  F2FP.BF16.F32.PACK_AB R27, R8, R2 ;  /* 0x00000002081b723e */ /* 0x000fe400000010ff */
[----:B---3--:R-:W-:Y:S02]  /*12570*/  F2FP.BF16.F32.PACK_AB R24, R19, R12 ;  /* 0x0000000c1318723e */ /* 0x008fe400000010ff */
[----:B------:R-:W-:Y:S01]  /*12580*/  F2FP.BF16.F32.PACK_AB R25, R13, R14 ;  /* 0x0000000e0d19723e */ /* 0x000fe200000010ff */
[----:B------:R-:W-:Y:S04]  /*12590*/  STL [R1+0xb54], R21 ;  /* 0x000b541501007387 */ /* 0x000fe80000100800 */
[----:B------:R0:W-:Y:S04]  /*125a0*/  STL [R1+0xb50], R22 ;  /* 0x000b501601007387 */ /* 0x0001e80000100800 */
[----:B0-----:R-:W2:Y:S04]  /*125b0*/  LDL.LU R22, [R1+0x210] ;  /* 0x0002100001167983 */ /* 0x001ea80000300800 */
[----:B------:R-:W2:Y:S04]  /*125c0*/  LDL.LU R23, [R1+0x214] ;  /* 0x0002140001177983 */ /* 0x000ea80000300800 */
[----:B------:R-:W3:Y:S04]  /*125d0*/  LDL.LU R19, [R1+0xc20] ;  /* 0x000c200001137983 */ /* 0x000ee80000300800 */
[----:B------:R-:W2:Y:S04]  /*125e0*/  LDL.LU R12, [R1+0xc1c] ;  /* 0x000c1c00010c7983 */ /* 0x000ea80000300800 */
[----:B------:R-:W2:Y:S04]  /*125f0*/  LDL.LU R13, [R1+0xc18] ;  /* 0x000c1800010d7983 */ /* 0x000ea80000300800 */
[----:B------:R-:W2:Y:S04]  /*12600*/  LDL.LU R14, [R1+0xc14] ;  /* 0x000c1400010e7983 */ /* 0x000ea80000300800 */
[----:B------:R-:W2:Y:S01]  /*12610*/  LDL.LU R15, [R1+0xc10] ;  /* 0x000c1000010f7983 */ /* 0x000ea20000300800 */
[----:B----4-:R-:W-:Y:S03]  /*12620*/  HMMA.16816.F32.BF16 R4, R24, R10, R4 ;  /* 0x0000000a1804723c */ /* 0x010fe60000041804 */
[----:B------:R-:W2:Y:S04]  /*12630*/  LDL.LU.64 R10, [R1+0xc08] ;  /* 0x000c0800010a7983 */ /* 0x000ea80000300a00 */
[----:B------:R-:W2:-:S12]  /*12640*/  LDL.LU.64 R8, [R1+0xc00] ;  /* 0x000c000001087983 */ /* 0x000e980000300a00 */
[----:B------:R-:W-:Y:S04]  /*12650*/  STL.64 [R1+0x70], R4 ;  /* 0x0000700401007387 */ /* 0x000fe80000100a00 */
[----:B------:R0:W-:Y:S04]  /*12660*/  STL.64 [R1+0x78], R6 ;  /* 0x0000780601007387 */ /* 0x0001e80000100a00 */
[----:B0-----:R-:W4:Y:S04]  /*12670*/  LDL.LU R6, [R1+0x218] ;  /* 0x0002180001067983 */ /* 0x001f280000300800 */
[----:B------:R-:W4:Y:S01]  /*12680*/  LDL.LU R7, [R1+0x21c] ;  /* 0x00021c0001077983 */ /* 0x000f220000300800 */
[----:B--2---:R-:W-:-:S15]  /*12690*/  HMMA.16816.F32.BF16 R8, R24, R22, R8 ;  /* 0x000000161808723c */ /* 0x004fde0000041808 */
[----:B------:R-:W-:-:S04]  /*126a0*/  NOP ;  /* 0x0000000000007918 */ /* 0x000fc80000000000 */
[----:B------:R-:W-:Y:S01]  /*126b0*/  MOV R2, R11 ;  /* 0x0000000b00027202 */ /* 0x000fe20000000f00 */
[----:B----4-:R-:W-:Y:S01]  /*126c0*/  HMMA.16816.F32.BF16 R4, R24, R6, R12 ;  /* 0x000000061804723c */ /* 0x010fe2000004180c */
[----:B------:R-:W-:Y:S02]  /*126d0*/  IMAD.MOV.U32 R22, RZ, RZ, R10 ;  /* 0x000000ffff167224 */ /* 0x000fe400078e000a */
[----:B------:R-:W-:Y:S01]  /*126e0*/  IMAD.MOV.U32 R21, RZ, RZ, R9 ;  /* 0x000000ffff157224 */ /* 0x000fe200078e0009 */
[----:B------:R-:W-:Y:S04]  /*126f0*/  STL [R1+0x60], R8 ;  /* 0x0000600801007387 */ /* 0x000fe80000100800 */
[----:B------:R-:W-:Y:S04]  /*12700*/  STL [R1+0xb60], R2 ;  /* 0x000b600201007387 */ /* 0x000fe80000100800 */
[----:B------:R-:W-:Y:S04]  /*12710*/  STL [R1+0xb5c], R22 ;  /* 0x000b5c1601007387 */ /* 0x000fe80000100800 */
[----:B------:R-:W-:Y:S03]  /*12720*/  STL [R1+0xb58], R21 ;  /* 0x000b581501007387 */ /* 0x000fe60000100800 */
[----:B------:R-:W-:Y:S01]  /*12730*/  IMAD.MOV.U32 R23, RZ, RZ, R7 ;  /* 0x000000ffff177224 */ /* 0x000fe200078e0007 */
[----:B------:R-:W-:Y:S04]  /*12740*/  STL.64 [R1+0x50], R4 ;  /* 0x0000500401007387 */ /* 0x000fe80000100a00 */
[----:B------:R-:W-:Y:S04]  /*12750*/  STL [R1+0x58], R6 ;  /* 0x0000580601007387 */ /* 0x000fe80000100800 */
[----:B------:R-:W-:Y:S04]  /*12760*/  STL [R1+0xbd8], R23 ;  /* 0x000bd81701007387 */ /* 0x000fe80000100800 */
[----:B------:R-:W2:Y:S04]  /*12770*/  LDL.LU R14, [R1+0x1b8] ;  /* 0x0001b800010e7983 */ /* 0x000ea80000300800 */
[----:B------:R-:W2:Y:S04]  /*12780*/  LDL.LU R15, [R1+0x1bc] ;  /* 0x0001bc00010f7983 */ /* 0x000ea80000300800 */
[----:B--2---:R0:W-:Y:S04]  /*12790*/  STL.64 [R1+0xb78], R14 ;  /* 0x000b780e01007387 */ /* 0x0041e80000100a00 */
[----:B0-----:R-:W2:Y:S04]  /*127a0*/  LDL.LU R14, [R1+0x1a8] ;  /* 0x0001a800010e7983 */ /* 0x001ea80000300800 */
[----:B------:R-:W2:Y:S04]  /*127b0*/  LDL.LU R15, [R1+0x1ac] ;  /* 0x0001ac00010f7983 */ /* 0x000ea80000300800 */
[----:B--2---:R0:W-:Y:S04]  /*127c0*/  STL.64 [R1+0xb90], R14 ;  /* 0x000b900e01007387 */ /* 0x0041e80000100a00 */
[----:B0-----:R-:W2:Y:S04]  /*127d0*/  LDL.LU R14, [R1+0x198] ;  /* 0x00019800010e7983 */ /* 0x001ea80000300800 */
[----:B------:R-:W2:Y:S04]  /*127e0*/  LDL.LU R15, [R1+0x19c] ;  /* 0x00019c00010f7983 */ /* 0x000ea80000300800 */
[----:B--2---:R0:W-:Y:S04]  /*127f0*/  STL.64 [R1+0xba8], R14 ;  /* 0x000ba80e01007387 */ /* 0x0041e80000100a00 */
[----:B------:R-:W2:Y:S04]  /*12800*/  LDL.LU R6, [R1+0x298] ;  /* 0x0002980001067983 */ /* 0x000ea80000300800 */
[----:B------:R-:W4:Y:S04]  /*12810*/  LDL.LU R10, [R1+0x1c8] ;  /* 0x0001c800010a7983 */ /* 0x000f280000300800 */
[----:B------:R-:W4:Y:S04]  /*12820*/  LDL.LU R11, [R1+0x1cc] ;  /* 0x0001cc00010b7983 */ /* 0x000f280000300800 */
[----:B0-----:R-:W2:Y:S04]  /*12830*/  LDL.LU R14, [R1+0x168] ;  /* 0x00016800010e7983 */ /* 0x001ea80000300800 */
[----:B------:R-:W2:Y:S04]  /*12840*/  LDL.LU R15, [R1+0x16c] ;  /* 0x00016c00010f7983 */ /* 0x000ea80000300800 */
[----:B------:R-:W3:Y:S04]  /*12850*/  LDL.LU R22, [R1+0x228] ;  /* 0x0002280001167983 */ /* 0x000ee80000300800 */
[----:B------:R-:W3:Y:S04]  /*12860*/  LDL.LU R23, [R1+0x22c] ;  /* 0x00022c0001177983 */ /* 0x000ee80000300800 */
[----:B--2---:R-:W-:Y:S04]  /*12870*/  STL.64 [R1+0xbc0], R14 ;  /* 0x000bc00e01007387 */ /* 0x004fe80000100a00 */
[----:B------:R-:W2:Y:S04]  /*12880*/  LDL.LU R3, [R1+0x254] ;  /* 0x0002540001037983 */ /* 0x000ea80000300800 */
[----:B------:R-:W2:Y:S04]  /*12890*/  LDL.LU R5, [R1+0x258] ;  /* 0x0002580001057983 */ /* 0x000ea80000300800 */
[----:B----4-:R0:W-:Y:S04]  /*128a0*/  STL.64 [R1+0xb70], R10 ;  /* 0x000b700a01007387 */ /* 0x0101e80000100a00 */
[----:B------:R-:W4:Y:S04]  /*128b0*/  LDL.LU R8, [R1+0xf0] ;  /* 0x0000f00001087983 */ /* 0x000f280000300800 */
[----:B------:R-:W4:Y:S04]  /*128c0*/  LDL.LU R9, [R1+0xf4] ;  /* 0x0000f40001097983 */ /* 0x000f280000300800 */
[----:B0-----:R-:W2:Y:S04]  /*128d0*/  LDL.LU R10, [R1+0xf8] ;  /* 0x0000f800010a7983 */ /* 0x001ea80000300800 */
[----:B------:R-:W2:Y:S04]  /*128e0*/  LDL.LU R11, [R1+0xfc] ;  /* 0x0000fc00010b7983 */ /* 0x000ea80000300800 */
[----:B------:R-:W3:Y:S04]  /*128f0*/  LDL.LU R14, [R1+0x158] ;  /* 0x00015800010e7983 */ /* 0x000ee80000300800 */
[----:B------:R-:W3:Y:S04]  /*12900*/  LDL.LU R15, [R1+0x15c] ;  /* 0x00015c00010f7983 */ /* 0x000ee80000300800 */
[----:B--2---:R5:W-:Y:S04]  /*12910*/  STL.64 [R1+0xb88], R10 ;  /* 0x000b880a01007387 */ /* 0x004be80000100a00 */
[----:B----4-:R3:W-:Y:S01]  /*12920*/  STL.64 [R1+0xb80], R8 ;  /* 0x000b800801007387 */ /* 0x0107e20000100a00 */
[----:B-----5:R-:W-:-:S02]  /*12930*/  IMAD.MOV.U32 R10, RZ, RZ, R17 ;  /* 0x000000ffff0a7224 */ /* 0x020fc400078e0011 */
[----:B------:R-:W-:Y:S02]  /*12940*/  IMAD.MOV.U32 R11, RZ, RZ, R16 ;  /* 0x000000ffff0b7224 */ /* 0x000fe400078e0010 */
[----:B---3--:R-:W-:Y:S01]  /*12950*/  IMAD.MOV.U32 R8, RZ, RZ, R19 ;  /* 0x000000ffff087224 */ /* 0x008fe200078e0013 */
[----:B------:R-:W-:Y:S01]  /*12960*/  MOV R9, R18 ;  /* 0x0000001200097202 */ /* 0x000fe20000000f00 */
[----:B------:R-:W2:Y:S04]  /*12970*/  LDL.LU R19, [R1+0xbf8] ;  /* 0x000bf80001137983 */ /* 0x000ea80000300800 */
[----:B------:R-:W3:Y:S04]  /*12980*/  LDL.LU R18, [R1+0xbf4] ;  /* 0x000bf40001127983 */ /* 0x000ee80000300800 */
[----:B------:R-:W4:Y:S04]  /*12990*/  LDL.LU R17, [R1+0xbf0] ;  /* 0x000bf00001117983 */ /* 0x000f280000300800 */
[----:B------:R-:W5:Y:S04]  /*129a0*/  LDL.LU R16, [R1+0xbec] ;  /* 0x000bec0001107983 */ /* 0x000f680000300800 */
[----:B------:R-:W-:Y:S04]  /*129b0*/  STL.64 [R1+0xba0], R10 ;  /* 0x000ba00a01007387 */ /* 0x000fe80000100a00 */
[----:B------:R0:W-:Y:S04]  /*129c0*/  STL.64 [R1+0xb98], R8 ;  /* 0x000b980801007387 */ /* 0x0001e80000100a00 */
[----:B0-----:R-:W2:Y:S04]  /*129d0*/  LDL.LU R8, [R1+0x110] ;  /* 0x0001100001087983 */ /* 0x001ea80000300800 */
[----:B------:R-:W2:Y:S04]  /*129e0*/  LDL.LU R9, [R1+0x114] ;  /* 0x0001140001097983 */ /* 0x000ea80000300800 */
[----:B------:R-:W2:Y:S04]  /*129f0*/  LDL.LU R10, [R1+0x118] ;  /* 0x00011800010a7983 */ /* 0x000ea80000300800 */
[----:B------:R-:W2:Y:S04]  /*12a00*/  LDL.LU R11, [R1+0x11c] ;  /* 0x00011c00010b7983 */ /* 0x000ea80000300800 */
[----:B--2---:R3:W-:Y:S04]  /*12a10*/  STL.64 [R1+0xbb8], R10 ;  /* 0x000bb80a01007387 */ /* 0x0047e80000100a00 */
[----:B------:R5:W-:Y:S01]  /*12a20*/  STL.64 [R1+0xbb0], R8 ;  /* 0x000bb00801007387 */ /* 0x000be20000100a00 */
[----:B---3--:R-:W-:Y:S01]  /*12a30*/  IMAD.MOV.U32 R10, RZ, RZ, R18 ;  /* 0x000000ffff0a7224 */ /* 0x008fe200078e0012 */
[----:B------:R-:W-:-:S02]  /*12a40*/  MOV R11, R19 ;  /* 0x00000013000b7202 */ /* 0x000fc40000000f00 */
[----:B-----5:R-:W-:Y:S01]  /*12a50*/  MOV R8, R16 ;  /* 0x0000001000087202 */ /* 0x020fe20000000f00 */
[----:B----4-:R-:W-:Y:S01]  /*12a60*/  IMAD.MOV.U32 R9, RZ, RZ, R17 ;  /* 0x000000ffff097224 */ /* 0x010fe200078e0011 */
[----:B------:R-:W2:Y:S04]  /*12a70*/  LDL.LU R16, [R1+0xbe8] ;  /* 0x000be80001107983 */ /* 0x000ea80000300800 */
[----:B------:R-:W2:Y:S04]  /*12a80*/  LDL.LU R17, [R1+0xbe4] ;  /* 0x000be40001117983 */ /* 0x000ea80000300800 */
[----:B------:R-:W2:Y:S04]  /*12a90*/  LDL.LU R18, [R1+0xbe0] ;  /* 0x000be00001127983 */ /* 0x000ea80000300800 */
[----:B------:R-:W2:Y:S04]  /*12aa0*/  LDL.LU R19, [R1+0xbdc] ;  /* 0x000bdc0001137983 */ /* 0x000ea80000300800 */
[----:B------:R-:W-:Y:S04]  /*12ab0*/  STL.64 [R1+0xbd0], R10 ;  /* 0x000bd00a01007387 */ /* 0x000fe80000100a00 */
[----:B------:R0:W-:Y:S04]  /*12ac0*/  STL.64 [R1+0xbc8], R8 ;  /* 0x000bc80801007387 */ /* 0x0001e80000100a00 */
[----:B0-----:R-:W3:Y:S04]  /*12ad0*/  LDL.LU R8, [R1+0x130] ;  /* 0x0001300001087983 */ /* 0x001ee80000300800 */
[----:B------:R-:W3:Y:S04]  /*12ae0*/  LDL.LU R9, [R1+0x134] ;  /* 0x0001340001097983 */ /* 0x000ee80000300800 */
[----:B------:R-:W3:Y:S04]  /*12af0*/  LDL.LU R10, [R1+0x138] ;  /* 0x00013800010a7983 */ /* 0x000ee80000300800 */
[----:B------:R-:W3:Y:S04]  /*12b00*/  LDL.LU R11, [R1+0x13c] ;  /* 0x00013c00010b7983 */ /* 0x000ee80000300800 */
[----:B------:R-:W4:Y:S01]  /*12b10*/  LDL.LU R28, [R1+0x38c] ;  /* 0x00038c00011c7983 */ /* 0x000f220000300800 */
[----:B--2---:R-:W-:Y:S03]  /*12b20*/  HMMA.16816.F32.BF16 R16, R24, R22, R16 ;  /* 0x000000161810723c */ /* 0x004fe60000041810 */
[----:B------:R-:W2:-:S15]  /*12b30*/  LDL.LU R23, [R1+0xbd8] ;  /* 0x000bd80001177983 */ /* 0x000e9e0000300800 */
[----:B------:R-:W-:Y:S01]  /*12b40*/  NOP ;  /* 0x0000000000007918 */ /* 0x000fe20000000000 */
[----:B------:R-:W-:Y:S01]  /*12b50*/  IMAD.MOV.U32 R22, RZ, RZ, R18 ;  /* 0x000000ffff167224 */ /* 0x000fe200078e0012 */
[----:B------:R0:W-:Y:S01]  /*12b60*/  STL [R1+0x40], R16 ;  /* 0x0000401001007387 */ /* 0x0001e20000100800 */
[----:B------:R-:W-:-:S03]  /*12b70*/  MOV R21, R19 ;  /* 0x0000001300157202 */ /* 0x000fc60000000f00 */
[----:B------:R-:W5:Y:S04]  /*12b80*/  LDL.LU R18, [R1+0x1d8] ;  /* 0x0001d80001127983 */ /* 0x000f680000300800 */
[----:B------:R-:W5:Y:S01]  /*12b90*/  LDL.LU R19, [R1+0x1dc] ;  /* 0x0001dc0001137983 */ /* 0x000f620000300800 */
[C---:B---3--:R-:W-:Y:S01]  /*12ba0*/  HMMA.16816.F32.BF16 R12, R24.reuse, R14, R8 ;  /* 0x0000000e180c723c */ /* 0x048fe20000041808 */
[----:B------:R-:W-:Y:S02]  /*12bb0*/  IMAD.MOV.U32 R2, RZ, RZ, R17 ;  /* 0x000000ffff027224 */ /* 0x000fe400078e0011 */
[----:B-----5:R1:W-:Y:S04]  /*12bc0*/  STL.64 [R1+0xb68], R18 ;  /* 0x000b681201007387 */ /* 0x0203e80000100a00 */
[----:B0-----:R-:W3:Y:S04]  /*12bd0*/  LDL.LU R16, [R1+0xe0] ;  /* 0x0000e00001107983 */ /* 0x001ee80000300800 */
[----:B------:R-:W3:Y:S04]  /*12be0*/  LDL.LU R17, [R1+0xe4] ;  /* 0x0000e40001117983 */ /* 0x000ee80000300800 */
[----:B-1----:R-:W3:Y:S04]  /*12bf0*/  LDL.LU R18, [R1+0xe8] ;  /* 0x0000e80001127983 */ /* 0x002ee80000300800 */
[----:B------:R-:W3:Y:S04]  /*12c00*/  LDL.LU R19, [R1+0xec] ;  /* 0x0000ec0001137983 */ /* 0x000ee80000300800 */
[----:B------:R-:W5:Y:S04]  /*12c10*/  LDL.LU R7, [R1+0x29c] ;  /* 0x00029c0001077983 */ /* 0x000f680000300800 */
[----:B------:R-:W2:Y:S04]  /*12c20*/  LDL.LU.64 R10, [R1+0xbd0] ;  /* 0x000bd000010a7983 */ /* 0x000ea80000300a00 */
[----:B------:R-:W2:Y:S04]  /*12c30*/  LDL.LU.64 R8, [R1+0xbc8] ;  /* 0x000bc80001087983 */ /* 0x000ea80000300a00 */
        /* <DEDUP_REMOVED lines=15> */
[----:B------:R-:W-:-:S03]  /*12d30*/  FADD R3, R3, -R0 ;  /* 0x8000000003037221 */ /* 0x000fc60000000000 */
[----:B------:R-:W3:Y:S01]  /*12d40*/  LDL.LU R20, [R1+0x360] ;  /* 0x0003600001147983 */ /* 0x000ee20000300800 */
[----:B------:R-:W-:-:S06]  /*12d50*/  FMUL R3, R3, 1.4426950216293334961 ;  /* 0x3fb8aa3b03037820 */ /* 0x000fcc0000400000 */
[----:B------:R-:W0:Y:S01]  /*12d60*/  MUFU.EX2 R3, R3 ;  /* 0x0000000300037308 */ /* 0x000e220000000800 */
[----:B--2---:R-:W-:Y:S01]  /*12d70*/  HMMA.16816.F32.BF16 R12, R24, R14, R8 ;  /* 0x0000000e180c723c */ /* 0x004fe20000041808 */
[----:B------:R-:W2:Y:S04]  /*12d80*/  LDL.LU.64 R10, [R1+0xb88] ;  /* 0x000b8800010a7983 */ /* 0x000ea80000300a00 */
[----:B0-----:R-:W-:Y:S04]  /*12d90*/  STL [R1+0x2a8], R3 ;  /* 0x0002a80301007387 */ /* 0x001fe80000100800 */
[----:B------:R-:W2:Y:S10]  /*12da0*/  LDL.LU.64 R8, [R1+0xb80] ;  /* 0x000b800001087983 */ /* 0x000eb40000300a00 */
[----:B------:R-:W-:Y:S04]  /*12db0*/  STL.64 [R1], R12 ;  /* 0x0000000c01007387 */ /* 0x000fe80000100a00 */
[----:B------:R0:W-:Y:S04]  /*12dc0*/  STL.64 [R1+0x8], R14 ;  /* 0x0000080e01007387 */ /* 0x0001e80000100a00 */
[----:B0-----:R-:W2:Y:S01]  /*12dd0*/  LDL.LU.64 R14, [R1+0xb78] ;  /* 0x000b7800010e7983 */ /* 0x001ea20000300a00 */
[----:B------:R-:W-:-:S04]  /*12de0*/  FADD R4, R5, -R0 ;  /* 0x8000000005047221 */ /* 0x000fc80000000000 */
[----:B------:R-:W-:-:S06]  /*12df0*/  FMUL R3, R4, 1.4426950216293334961 ;  /* 0x3fb8aa3b04037820 */ /* 0x000fcc0000400000 */
[----:B------:R-:W0:Y:S01]  /*12e00*/  MUFU.EX2 R3, R3 ;  /* 0x0000000300037308 */ /* 0x000e220000000800 */
[----:B--2---:R-:W-:Y:S01]  /*12e10*/  HMMA.16816.F32.BF16 R12, R24, R14, R8 ;  /* 0x0000000e180c723c */ /* 0x004fe20000041808 */
[----:B------:R-:W3:Y:S04]  /*12e20*/  LDL.LU.64 R10, [R1+0xb70] ;  /* 0x000b7000010a7983 */ /* 0x000ee80000300a00 */
[----:B0-----:R-:W-:-:S14]  /*12e30*/  STL [R1+0x2b4], R3 ;  /* 0x0002b40301007387 */ /* 0x001fdc0000100800 */
[----:B------:R-:W-:Y:S04]  /*12e40*/  STL.64 [R1+0xa48], R14 ;  /* 0x000a480e01007387 */ /* 0x000fe80000100a00 */
[----:B------:R0:W-:Y:S04]  /*12e50*/  STL.64 [R1+0xa40], R12 ;  /* 0x000a400c01007387 */ /* 0x0001e80000100a00 */
[----:B0-----:R-:W2:Y:S04]  /*12e60*/  LDL.LU R12, [R1+0xd0] ;  /* 0x0000d000010c7983 */ /* 0x001ea80000300800 */
[----:B------:R-:W2:Y:S04]  /*12e70*/  LDL.LU R13, [R1+0xd4] ;  /* 0x0000d400010d7983 */ /* 0x000ea80000300800 */
[----:B------:R-:W2:Y:S04]  /*12e80*/  LDL.LU R14, [R1+0xd8] ;  /* 0x0000d800010e7983 */ /* 0x000ea80000300800 */
[----:B------:R-:W2:Y:S04]  /*12e90*/  LDL.LU R15, [R1+0xdc] ;  /* 0x0000dc00010f7983 */ /* 0x000ea80000300800 */
[----:B------:R0:W-:Y:S01]  /*12ea0*/  STL [R1+0xae0], R0 ;  /* 0x000ae00001007387 */ /* 0x0001e20000100800 */
[----:B---3--:R-:W-:Y:S03]  /*12eb0*/  HMMA.16816.F32.BF16 R8, R24, R10, R16 ;  /* 0x0000000a1808723c */ /* 0x008fe60000041810 */
[----:B------:R-:W2:Y:S01]  /*12ec0*/  LDL.LU.64 R18, [R1+0xb68] ;  /* 0x000b680001127983 */ /* 0x000ea20000300a00 */
[----:B------:R-:W-:-:S04]  /*12ed0*/  FADD R4, R6, -R0 ;  /* 0x8000000006047221 */ /* 0x000fc80000000000 */
[----:B------:R-:W-:Y:S01]  /*12ee0*/  FMUL R3, R4, 1.4426950216293334961 ;  /* 0x3fb8aa3b04037820 */ /* 0x000fe20000400000 */
[----:B----4-:R-:W-:-:S03]  /*12ef0*/  FADD R4, R28, -R0 ;  /* 0x800000001c047221 */ /* 0x010fc60000000000 */
[----:B------:R1:W3:Y:S02]  /*12f00*/  MUFU.EX2 R28, R3 ;  /* 0x00000003001c7308 */ /* 0x0002e40000000800 */
[----:B-1----:R-:W-:-:S06]  /*12f10*/  FMUL R3, R4, 1.4426950216293334961 ;  /* 0x3fb8aa3b04037820 */ /* 0x002fcc0000400000 */
[----:B0-----:R0:W1:Y:S01]  /*12f20*/  MUFU.EX2 R0, R3 ;  /* 0x0000000300007308 */ /* 0x0010620000000800 */
[----:B------:R4:W-:Y:S01]  /*12f30*/  STL.64 [R1+0xa38], R10 ;  /* 0x000a380a01007387 */ /* 0x0009e20000100a00 */
[----:B-----5:R-:W-:-:S03]  /*12f40*/  FADD R4, R7, -R29 ;  /* 0x8000001d07047221 */ /* 0x020fc60000000000 */
[----:B------:R-:W-:Y:S04]  /*12f50*/  STL.64 [R1+0xa30], R8 ;  /* 0x000a300801007387 */ /* 0x000fe80000100a00 */
[----:B----4-:R-:W4:Y:S04]  /*12f60*/  LDL.LU R10, [R1+0x1e8] ;  /* 0x0001e800010a7983 */ /* 0x010f280000300800 */
[----:B------:R-:W4:Y:S01]  /*12f70*/  LDL.LU R11, [R1+0x1ec] ;  /* 0x0001ec00010b7983 */ /* 0x000f220000300800 */
[----:B0-----:R-:W-:-:S03]  /*12f80*/  FMUL R3, R4, 1.4426950216293334961 ;  /* 0x3fb8aa3b04037820 */ /* 0x001fc60000400000 */
[----:B---3--:R-:W-:Y:S01]  /*12f90*/  STL [R1+0x2ac], R28 ;  /* 0x0002ac1c01007387 */ /* 0x008fe20000100800 */
[----:B--2---:R-:W-:-:S15]  /*12fa0*/  HMMA.16816.F32.BF16 R16, R24, R18, R12 ;  /* 0x000000121810723c */ /* 0x004fde000004180c */
[----:B------:R-:W-:-:S04]  /*12fb0*/  NOP ;  /* 0x0000000000007918 */ /* 0x000fc80000000000 */
[----:B------:R-:W-:Y:S04]  /*12fc0*/  STL.64 [R1+0xa28], R18 ;  /* 0x000a281201007387 */ /* 0x000fe80000100a00 */
[----:B-1----:R-:W-:Y:S04]  /*12fd0*/  STL [R1+0x2b0], R0 ;  /* 0x0002b00001007387 */ /* 0x002fe80000100800 */
[----:B------:R0:W-:Y:S04]  /*12fe0*/  STL.64 [R1+0xa20], R16 ;  /* 0x000a201001007387 */ /* 0x0001e80000100a00 */
[----:B------:R-:W4:Y:S04]  /*12ff0*/  LDL.LU R4, [R1+0xc0] ;  /* 0x0000c00001047983 */ /* 0x000f280000300800 */
[----:B------:R-:W4:Y:S04]  /*13000*/  LDL.LU R5, [R1+0xc4] ;  /* 0x0000c40001057983 */ /* 0x000f280000300800 */
[----:B------:R-:W4:Y:S04]  /*13010*/  LDL.LU R6, [R1+0xc8] ;  /* 0x0000c80001067983 */ /* 0x000f280000300800 */
[----:B------:R-:W4:Y:S04]  /*13020*/  LDL.LU R7, [R1+0xcc] ;  /* 0x0000cc0001077983 */ /* 0x000f280000300800 */
[----:B------:R-:W2:Y:S01]  /*13030*/  LDL.LU R12, [R1+0x40] ;  /* 0x00004000010c7983 */ /* 0x000ea20000300800 */
[----:B------:R-:W-:Y:S01]  /*13040*/  IMAD.MOV.U32 R14, RZ, RZ, R22 ;  /* 0x000000ffff0e7224 */ /* 0x000fe200078e0016 */
[----:B------:R-:W-:Y:S01]  /*13050*/  MOV R15, R21 ;  /* 0x00000015000f7202 */ /* 0x000fe20000000f00 */
[----:B------:R-:W-:-:S02]  /*13060*/  IMAD.MOV.U32 R13, RZ, RZ, R2 ;  /* 0x000000ffff0d7224 */ /* 0x000fc400078e0002 */
[----:B------:R-:W3:Y:S04]  /*13070*/  LDL.LU R2, [R1+0xb60] ;  /* 0x000b600001027983 */ /* 0x000ee80000300800 */
[----:B------:R-:W5:Y:S04]  /*13080*/  LDL.LU R22, [R1+0xb5c] ;  /* 0x000b5c0001167983 */ /* 0x000f680000300800 */
[----:B------:R-:W3:Y:S04]  /*13090*/  LDL.LU R21, [R1+0xb58] ;  /* 0x000b580001157983 */ /* 0x000ee80000300800 */
[----:B------:R-:W-:Y:S04]  /*130a0*/  STL.64 [R1+0xab8], R14 ;  /* 0x000ab80e01007387 */ /* 0x000fe80000100a00 */
[----:B--2---:R1:W-:Y:S04]  /*130b0*/  STL.64 [R1+0xab0], R12 ;  /* 0x000ab00c01007387 */ /* 0x0043e80000100a00 */
[----:B0-----:R-:W2:Y:S04]  /*130c0*/  LDL.LU R16, [R1+0x50] ;  /* 0x0000500001107983 */ /* 0x001ea80000300800 */
[----:B------:R-:W2:Y:S04]  /*130d0*/  LDL.LU R17, [R1+0x54] ;  /* 0x0000540001117983 */ /* 0x000ea80000300800 */
[----:B------:R-:W2:Y:S01]  /*130e0*/  LDL.LU R18, [R1+0x58] ;  /* 0x0000580001127983 */ /* 0x000ea20000300800 */
[----:B------:R-:W-:-:S03]  /*130f0*/  IMAD.MOV.U32 R19, RZ, RZ, R23 ;  /* 0x000000ffff137224 */ /* 0x000fc600078e0017 */
[----:B------:R-:W3:Y:S01]  /*13100*/  LDL.LU R23, [R1+0x364] ;  /* 0x0003640001177983 */ /* 0x000ee20000300800 */
[----:B------:R-:W0:Y:S03]  /*13110*/  MUFU.EX2 R0, R3 ;  /* 0x0000000300007308 */ /* 0x000e260000000800 */
[----:B--2---:R-:W-:Y:S04]  /*13120*/  STL.64 [R1+0xac8], R18 ;  /* 0x000ac81201007387 */ /* 0x004fe80000100a00 */
[----:B------:R-:W-:Y:S04]  /*13130*/  STL.64 [R1+0xac0], R16 ;  /* 0x000ac01001007387 */ /* 0x000fe80000100a00 */
[----:B-1----:R-:W2:Y:S01]  /*13140*/  LDL.LU R12, [R1+0x60] ;  /* 0x00006000010c7983 */ /* 0x002ea20000300800 */
[----:B---3--:R-:W-:Y:S01]  /*13150*/  IMAD.MOV.U32 R13, RZ, RZ, R21 ;  /* 0x000000ffff0d7224 */ /* 0x008fe200078e0015 */
[----:B-----5:R-:W-:Y:S01]  /*13160*/  MOV R14, R22 ;  /* 0x00000016000e7202 */ /* 0x020fe20000000f00 */
[----:B------:R-:W-:Y:S01]  /*13170*/  IMAD.MOV.U32 R15, RZ, RZ, R2 ;  /* 0x000000ffff0f7224 */ /* 0x000fe200078e0002 */
[----:B------:R-:W3:Y:S04]  /*13180*/  LDL.LU R21, [R1+0xb54] ;  /* 0x000b540001157983 */ /* 0x000ee80000300800 */
[----:B0-----:R-:W-:Y:S04]  /*13190*/  STL [R1+0x298], R0 ;  /* 0x0002980001007387 */ /* 0x001fe80000100800 */
[----:B------:R-:W5:Y:S04]  /*131a0*/  LDL.LU R22, [R1+0xb50] ;  /* 0x000b500001167983 */ /* 0x000f680000300800 */
[----:B------:R-:W3:Y:S04]  /*131b0*/  LDL.LU R2, [R1+0xb4c] ;  /* 0x000b4c0001027983 */ /* 0x000ee80000300800 */
[----:B------:R-:W-:Y:S04]  /*131c0*/  STL.64 [R1+0xad8], R14 ;  /* 0x000ad80e01007387 */ /* 0x000fe80000100a00 */
[----:B--2---:R0:W-:Y:S04]  /*131d0*/  STL.64 [R1+0xad0], R12 ;  /* 0x000ad00c01007387 */ /* 0x0041e80000100a00 */
[----:B0-----:R-:W2:Y:S04]  /*131e0*/  LDL.LU R12, [R1+0x70] ;  /* 0x00007000010c7983 */ /* 0x001ea80000300800 */
[----:B------:R-:W2:Y:S04]  /*131f0*/  LDL.LU R13, [R1+0x74] ;  /* 0x00007400010d7983 */ /* 0x000ea80000300800 */
[----:B------:R-:W2:Y:S04]  /*13200*/  LDL.LU R14, [R1+0x78] ;  /* 0x00007800010e7983 */ /* 0x000ea80000300800 */
[----:B------:R-:W2:Y:S04]  /*13210*/  LDL.LU R15, [R1+0x7c] ;  /* 0x00007c00010f7983 */ /* 0x000ea80000300800 */
[----:B--2---:R3:W-:Y:S04]  /*13220*/  STL.64 [R1+0xaf0], R14 ;  /* 0x000af00e01007387 */ /* 0x0047e80000100a00 */
[----:B------:R-:W-:Y:S01]  /*13230*/  STL.64 [R1+0xae8], R12 ;  /* 0x000ae80c01007387 */ /* 0x000fe20000100a00 */
[----:B---3--:R-:W-:-:S03]  /*13240*/  IMAD.MOV.U32 R14, RZ, RZ, R2 ;  /* 0x000000ffff0e7224 */ /* 0x008fc600078e0002 */
[----:B------:R-:W2:Y:S04]  /*13250*/  LDL.LU R2, [R1+0xb48] ;  /* 0x000b480001027983 */ /* 0x000ea80000300800 */
[----:B------:R-:W3:Y:S01]  /*13260*/  LDL.LU R15, [R1+0x18c] ;  /* 0x00018c00010f7983 */ /* 0x000ee20000300800 */
[----:B----4-:R-:W-:Y:S01]  /*13270*/  HMMA.16816.F32.BF16 R4, R24, R10, R4 ;  /* 0x0000000a1804723c */ /* 0x010fe20000041804 */
[--C-:B------:R-:W-:Y:S02]  /*13280*/  FADD R3, R23, -R29.reuse ;  /* 0x8000001d17037221 */ /* 0x100fe40000000000 */
[----:B--2---:R-:W0:Y:S04]  /*13290*/  LDSM.16.M88.4 R8, [R2+UR6+0x10880] ;  /* 0x010880060208783b */ /* 0x004e280008000200 */
[----:B---3--:R1:W-:Y:S04]  /*132a0*/  STL.64 [R1+0xb08], R14 ;  /* 0x000b080e01007387 */ /* 0x0083e80000100a00 */
[----:B------:R-:W2:Y:S04]  /*132b0*/  LDSM.16.M88.4 R16, [R2+UR6+0x10080] ;  /* 0x010080060210783b */ /* 0x000ea80008000200 */
[----:B-1----:R-:W3:Y:S04]  /*132c0*/  LDL.LU R14, [R1+0x178] ;  /* 0x00017800010e7983 */ /* 0x002ee80000300800 */
[----:B------:R-:W3:Y:S01]  /*132d0*/  LDL.LU R15, [R1+0x17c] ;  /* 0x00017c00010f7983 */ /* 0x000ee20000300800 */
[----:B------:R-:W-:-:S04]  /*132e0*/  FADD R20, R20, -R29 ;  /* 0x8000001d14147221 */ /* 0x000fc80000000000 */
[----:B------:R-:W-:Y:S01]  /*132f0*/  FMUL R20, R20, 1.4426950216293334961 ;  /* 0x3fb8aa3b14147820 */ /* 0x000fe20000400000 */
[----:B0-----:R-:W-:Y:S01]  /*13300*/  MOV R13, R8 ;  /* 0x00000008000d7202 */ /* 0x001fe20000000f00 */
[----:B------:R-:W-:Y:S01]  /*13310*/  IMAD.MOV.U32 R12, RZ, RZ, R9 ;  /* 0x000000ffff0c7224 */ /* 0x000fe200078e0009 */
[----:B---3--:R-:W-:Y:S04]  /*13320*/  STL.64 [R1+0xb20], R14 ;  /* 0x000b200e01007387 */ /* 0x008fe80000100a00 */
[----:B------:R-:W-:Y:S04]  /*13330*/  STL.64 [R1+0xa18], R6 ;  /* 0x000a180601007387 */ /* 0x000fe80000100a00 */
[----:B------:R-:W-:Y:S04]  /*13340*/  STL.64 [R1+0xa10], R4 ;  /* 0x000a100401007387 */ /* 0x000fe80000100a00 */
[----:B------:R-:W-:Y:S04]  /*13350*/  STL.64 [R1+0x208], R10 ;  /* 0x0002080a01007387 */ /* 0x000fe80000100a00 */
[----:B--2---:R0:W-:Y:S04]  /*13360*/  STL.64 [R1+0x1e8], R18 ;  /* 0x0001e81201007387 */ /* 0x0041e80000100a00 */
[----:B------:R-:W1:Y:S04]  /*13370*/  LDSM.16.M88.4 R8, [R2+UR6+0x11080] ;  /* 0x011080060208783b */ /* 0x000e680008000200 */
[----:B------:R-:W2:Y:S04]  /*13380*/  LDSM.16.M88.4 R4, [R2+UR6+0x11880] ;  /* 0x011880060204783b */ /* 0x000ea80008000200 */
[----:B0-----:R-:W3:Y:S04]  /*13390*/  LDL R19, [R1+0x2b0] ;  /* 0x0002b00001137983 */ /* 0x001ee80000100800 */
[----:B------:R-:W4:Y:S04]  /*133a0*/  LDL.LU R23, [R1+0x368] ;  /* 0x0003680001177983 */ /* 0x000f280000300800 */
[----:B------:R-:W2:Y:S04]  /*133b0*/  LDL.LU R14, [R1+0x148] ;  /* 0x00014800010e7983 */ /* 0x000ea80000300800 */
[----:B------:R-:W2:Y:S01]  /*133c0*/  LDL.LU R15, [R1+0x14c] ;  /* 0x00014c00010f7983 */ /* 0x000ea20000300800 */
[----:B------:R-:W0:Y:S03]  /*133d0*/  MUFU.EX2 R18, R20 ;  /* 0x0000001400127308 */ /* 0x000e260000000800 */
[----:B--2---:R-:W-:Y:S04]  /*133e0*/  STL.64 [R1+0xb40], R14 ;  /* 0x000b400e01007387 */ /* 0x004fe80000100a00 */
[----:B------:R2:W-:Y:S04]  /*133f0*/  STL.64 [R1+0xb38], R12 ;  /* 0x000b380c01007387 */ /* 0x0005e80000100a00 */
[----:B--2---:R-:W2:Y:S04]  /*13400*/  LDL.LU R12, [R1+0xb0] ;  /* 0x0000b000010c7983 */ /* 0x004ea80000300800 */
[----:B------:R-:W2:Y:S04]  /*13410*/  LDL.LU R13, [R1+0xb4] ;  /* 0x0000b400010d7983 */ /* 0x000ea80000300800 */
[----:B------:R-:W2:Y:S04]  /*13420*/  LDL.LU R14, [R1+0xb8] ;  /* 0x0000b800010e7983 */ /* 0x000ea80000300800 */
[----:B------:R-:W2:Y:S04]  /*13430*/  LDL.LU R15, [R1+0xbc] ;  /* 0x0000bc00010f7983 */ /* 0x000ea80000300800 */
[----:B-1----:R-:W-:Y:S04]  /*13440*/  STL.64 [R1+0x218], R10 ;  /* 0x0002180a01007387 */ /* 0x002fe80000100a00 */
[----:B0-----:R-:W-:Y:S04]  /*13450*/  STL [R1+0x29c], R18 ;  /* 0x00029c1201007387 */ /* 0x001fe80000100800 */
[----:B---3--:R-:W-:Y:S04]  /*13460*/  STL.64 [R1+0xb00], R18 ;  /* 0x000b001201007387 */ /* 0x008fe80000100a00 */
[----:B------:R0:W-:Y:S04]  /*13470*/  STL.64 [R1+0xaf8], R16 ;  /* 0x000af81001007387 */ /* 0x0001e80000100a00 */
[----:B0-----:R-:W3:Y:S04]  /*13480*/  LDL.LU R16, [R1+0x80] ;  /* 0x0000800001107983 */ /* 0x001ee80000300800 */
[----:B------:R-:W3:Y:S01]  /*13490*/  LDL.LU R17, [R1+0x84] ;  /* 0x0000840001117983 */ /* 0x000ee20000300800 */
[----:B-----5:R-:W-:Y:S01]  /*134a0*/  IMAD.MOV.U32 R18, RZ, RZ, R22 ;  /* 0x000000ffff127224 */ /* 0x020fe200078e0016 */
[----:B------:R-:W-:-:S05]  /*134b0*/  MOV R19, R21 ;  /* 0x0000001500137202 */ /* 0x000fca0000000f00 */
[----:B------:R-:W-:Y:S04]  /*134c0*/  STL.64 [R1+0xb18], R18 ;  /* 0x000b181201007387 */ /* 0x000fe80000100a00 */
[----:B---3--:R0:W-:Y:S04]  /*134d0*/  STL.64 [R1+0xb10], R16 ;  /* 0x000b101001007387 */ /* 0x0081e80000100a00 */
[----:B0-----:R-:W3:Y:S04]  /*134e0*/  LDL.LU R16, [R1+0x90] ;  /* 0x0000900001107983 */ /* 0x001ee80000300800 */
[----:B------:R-:W3:Y:S04]  /*134f0*/  LDL.LU R17, [R1+0x94] ;  /* 0x0000940001117983 */ /* 0x000ee80000300800 */
[----:B------:R-:W5:Y:S04]  /*13500*/  LDL.LU R18, [R1+0x98] ;  /* 0x0000980001127983 */ /* 0x000f680000300800 */
[----:B------:R-:W5:Y:S01]  /*13510*/  LDL.LU R19, [R1+0x9c] ;  /* 0x00009c0001137983 */ /* 0x000f620000300800 */
[----:B----4-:R-:W-:-:S03]  /*13520*/  FADD R20, R23, -R29 ;  /* 0x8000001d17147221 */ /* 0x010fc60000000000 */
[----:B-----5:R-:W-:Y:S04]  /*13530*/  STL.64 [R1+0xb30], R18 ;  /* 0x000b301201007387 */ /* 0x020fe80000100a00 */
[----:B---3--:R0:W-:Y:S04]  /*13540*/  STL.64 [R1+0xb28], R16 ;  /* 0x000b281001007387 */ /* 0x0081e80000100a00 */
[----:B0-----:R-:W3:Y:S04]  /*13550*/  LDL.LU R16, [R1+0xa0] ;  /* 0x0000a00001107983 */ /* 0x001ee80000300800 */
[----:B------:R-:W3:Y:S04]  /*13560*/  LDL.LU R17, [R1+0xa4] ;  /* 0x0000a40001117983 */ /* 0x000ee80000300800 */
[----:B------:R-:W3:Y:S04]  /*13570*/  LDL.LU R18, [R1+0xa8] ;  /* 0x0000a80001127983 */ /* 0x000ee80000300800 */
[----:B------:R-:W3:Y:S04]  /*13580*/  LDL.LU R19, [R1+0xac] ;  /* 0x0000ac0001137983 */ /* 0x000ee80000300800 */
[----:B------:R0:W-:Y:S04]  /*13590*/  STL [R1+0xa08], R29 ;  /* 0x000a081d01007387 */ /* 0x0001e80000100800 */
[----:B0-----:R-:W4:Y:S04]  /*135a0*/  LDL R29, [R1+0x2a8] ;  /* 0x0002a800011d7983 */ /* 0x001f280000100800 */
[----:B------:R0:W-:Y:S04]  /*135b0*/  STL.64 [R1+0x228], R6 ;  /* 0x0002280601007387 */ /* 0x0001e80000100a00 */
[----:B0-----:R-:W4:Y:S04]  /*135c0*/  LDL R7, [R1+0x2b4] ;  /* 0x0002b40001077983 */ /* 0x001f280000100800 */
[----:B------:R-:W2:Y:S04]  /*135d0*/  LDL.LU R22, [R1+0x1f8] ;  /* 0x0001f80001167983 */ /* 0x000ea80000300800 */
[----:B------:R-:W2:Y:S01]  /*135e0*/  LDL.LU R23, [R1+0x1fc] ;  /* 0x0001fc0001177983 */ /* 0x000ea20000300800 */
[----:B------:R-:W-:-:S04]  /*135f0*/  FMUL R3, R3, 1.4426950216293334961 ;  /* 0x3fb8aa3b03037820 */ /* 0x000fc80000400000 */
[----:B------:R0:W1:Y:S02]  /*13600*/  MUFU.EX2 R10, R3 ;  /* 0x00000003000a7308 */ /* 0x0000640000000800 */
[----:B0-----:R-:W-:Y:S02]  /*13610*/  FMUL R3, R20, 1.4426950216293334961 ;  /* 0x3fb8aa3b14037820 */ /* 0x001fe40000400000 */
[----:B--2---:R-:W-:Y:S01]  /*13620*/  HMMA.16816.F32.BF16 R20, R24, R22, R12 ;  /* 0x000000161814723c */ /* 0x004fe2000004180c */
[----:B------:R-:W3:Y:S04]  /*13630*/  LDL.LU.64 R14, [R1+0xb40] ;  /* 0x000b4000010e7983 */ /* 0x000ee80000300a00 */
[----:B------:R-:W2:Y:S01]  /*13640*/  LDL.LU.64 R12, [R1+0xb38] ;  /* 0x000b3800010c7983 */ /* 0x000ea20000300a00 */
[----:B------:R-:W0:Y:S03]  /*13650*/  MUFU.EX2 R11, R3 ;  /* 0x00000003000b7308 */ /* 0x000e260000000800 */
[----:B-1----:R-:W-:Y:S10]  /*13660*/  STL [R1+0x2a0], R10 ;  /* 0x0002a00a01007387 */ /* 0x002ff40000100800 */
[----:B------:R-:W-:Y:S04]  /*13670*/  STL.64 [R1+0xa00], R22 ;  /* 0x000a001601007387 */ /* 0x000fe80000100a00 */
[----:B0-----:R-:W-:Y:S04]  /*13680*/  STL [R1+0x2a4], R11 ;  /* 0x0002a40b01007387 */ /* 0x001fe80000100800 */
[----:B------:R2:W-:Y:S02]  /*13690*/  STL.64 [R1+0x9f8], R20 ;  /* 0x0009f81401007387 */ /* 0x0005e40000100a00 */
[----:B--2---:R-:W-:-:S02]  /*136a0*/  IMAD.MOV.U32 R20, RZ, RZ, R13 ;  /* 0x000000ffff147224 */ /* 0x004fc400078e000d */
[----:B------:R-:W-:Y:S02]  /*136b0*/  IMAD.MOV.U32 R21, RZ, RZ, R12 ;  /* 0x000000ffff157224 */ /* 0x000fe400078e000c */
[----:B---3--:R-:W-:Y:S01]  /*136c0*/  HMMA.16816.F32.BF16 R12, R24, R14, R16 ;  /* 0x0000000e180c723c */ /* 0x008fe20000041810 */
        /* <DEDUP_REMOVED lines=13> */
[----:B------:R-:W3:Y:S04]  /*137a0*/  LDL.LU.64 R16, [R1+0xaf8] ;  /* 0x000af80001107983 */ /* 0x000ee80000300a00 */
[----:B------:R-:W3:Y:S04]  /*137b0*/  LDL.LU.64 R14, [R1+0xaf0] ;  /* 0x000af000010e7983 */ /* 0x000ee80000300a00 */
[----:B------:R-:W3:Y:S05]  /*137c0*/  LDL.LU.64 R12, [R1+0xae8] ;  /* 0x000ae800010c7983 */ /* 0x000eea0000300a00 */
[----:B------:R4:W-:Y:S04]  /*137d0*/  STL.64 [R1+0xd0], R24 ;  /* 0x0000d01801007387 */ /* 0x0009e80000100a00 */
[----:B------:R0:W-:Y:S01]  /*137e0*/  STL.64 [R1+0xd8], R26 ;  /* 0x0000d81a01007387 */ /* 0x0001e20000100a00 */
[----:B----4-:R-:W-:-:S02]  /*137f0*/  F2FP.BF16.F32.PACK_AB R24, R7, R29 ;  /* 0x0000001d0718723e */ /* 0x010fc400000010ff */
[----:B0-----:R-:W-:Y:S02]  /*13800*/  F2FP.BF16.F32.PACK_AB R27, R11, R10 ;  /* 0x0000000a0b1b723e */ /* 0x001fe400000010ff */
[----:B--2---:R-:W-:Y:S02]  /*13810*/  F2FP.BF16.F32.PACK_AB R25, R18, R0 ;  /* 0x000000001219723e */ /* 0x004fe400000010ff */
[----:B------:R-:W-:Y:S01]  /*13820*/  F2FP.BF16.F32.PACK_AB R26, R19, R28 ;  /* 0x0000001c131a723e */ /* 0x000fe200000010ff */
[----:B------:R-:W2:Y:S06]  /*13830*/  LDL.LU R0, [R1+0xae0] ;  /* 0x000ae00001007983 */ /* 0x000eac0000300800 */
[----:B---3--:R-:W-:Y:S01]  /*13840*/  HMMA.16816.F32.BF16 R16, R24, R16, R12 ;  /* 0x000000101810723c */ /* 0x008fe2000004180c */
[----:B------:R-:W3:Y:S04]  /*13850*/  LDL.LU.64 R14, [R1+0xad8] ;  /* 0x000ad800010e7983 */ /* 0x000ee80000300a00 */
[----:B------:R-:W3:-:S14]  /*13860*/  LDL.LU.64 R12, [R1+0xad0] ;  /* 0x000ad000010c7983 */ /* 0x000edc0000300a00 */
[----:B------:R-:W-:Y:S04]  /*13870*/  STL.64 [R1+0x140], R16 ;  /* 0x0001401001007387 */ /* 0x000fe80000100a00 */
[----:B------:R0:W-:Y:S04]  /*13880*/  STL.64 [R1+0x148], R18 ;  /* 0x0001481201007387 */ /* 0x0001e80000100a00 */
[----:B0-----:R-:W4:Y:S04]  /*13890*/  LDL.LU.64 R18, [R1+0xac8] ;  /* 0x000ac80001127983 */ /* 0x001f280000300a00 */
[----:B------:R-:W4:Y:S01]  /*138a0*/  LDL.LU.64 R16, [R1+0xac0] ;  /* 0x000ac00001107983 */ /* 0x000f220000300a00 */
[C---:B---3--:R-:W-:Y:S03]  /*138b0*/  HMMA.16816.F32.BF16 R20, R24.reuse, R20, R12 ;  /* 0x000000141814723c */ /* 0x048fe6000004180c */
[----:B------:R-:W3:Y:S04]  /*138c0*/  LDL.LU.64 R14, [R1+0xab8] ;  /* 0x000ab800010e7983 */ /* 0x000ee80000300a00 */
[----:B------:R-:W3:Y:S01]  /*138d0*/  LDL.LU.64 R12, [R1+0xab0] ;  /* 0x000ab000010c7983 */ /* 0x000ee20000300a00 */
[C---:B----4-:R-:W-:Y:S11]  /*138e0*/  HMMA.16816.F32.BF16 R8, R24.reuse, R8, R16 ;  /* 0x000000081808723c */ /* 0x050ff60000041810 */
[----:B------:R-:W-:Y:S04]  /*138f0*/  STL.64 [R1+0x130], R20 ;  /* 0x0001301401007387 */ /* 0x000fe80000100a00 */
[----:B------:R-:W-:Y:S04]  /*13900*/  STL.64 [R1+0x138], R22 ;  /* 0x0001381601007387 */ /* 0x000fe80000100a00 */
[----:B------:R-:W-:Y:S04]  /*13910*/  STL.64 [R1+0xaa8], R26 ;  /* 0x000aa81a01007387 */ /* 0x000fe80000100a00 */
[----:B------:R-:W0:Y:S04]  /*13920*/  LDSM.16.M88.4 R16, [R2+UR6+0x14880] ;  /* 0x014880060210783b */ /* 0x000e280008000200 */
[----:B------:R-:W-:Y:S04]  /*13930*/  STL.64 [R1+0x120], R8 ;  /* 0x0001200801007387 */ /* 0x000fe80000100a00 */
[----:B------:R-:W-:Y:S04]  /*13940*/  STL.64 [R1+0x128], R10 ;  /* 0x0001280a01007387 */ /* 0x000fe80000100a00 */
[----:B------:R-:W1:Y:S04]  /*13950*/  LDSM.16.M88.4 R8, [R2+UR6+0x12080] ;  /* 0x012080060208783b */ /* 0x000e680008000200 */
[----:B------:R-:W-:Y:S01]  /*13960*/  STL.64 [R1+0xaa0], R24 ;  /* 0x000aa01801007387 */ /* 0x000fe20000100a00 */
[----:B0-----:R-:W-:Y:S01]  /*13970*/  MOV R28, R19 ;  /* 0x00000013001c7202 */ /* 0x001fe20000000f00 */
[----:B---3--:R-:W-:Y:S02]  /*13980*/  HMMA.16816.F32.BF16 R4, R24, R4, R12 ;  /* 0x000000041804723c */ /* 0x008fe4000004180c */
[----:B------:R-:W-:Y:S04]  /*13990*/  LDSM.16.M88.4 R12, [R2+UR6+0x13880] ;  /* 0x01388006020c783b */ /* 0x000fe80008000200 */
[----:B------:R-:W-:-:S13]  /*139a0*/  LDSM.16.M88.4 R24, [R2+UR6+0x16080] ;  /* 0x016080060218783b */ /* 0x000fda0008000200 */
[----:B------:R0:W-:Y:S04]  /*139b0*/  STL.64 [R1+0x110], R4 ;  /* 0x0001100401007387 */ /* 0x0001e80000100a00 */
[----:B------:R-:W-:Y:S04]  /*139c0*/  STL.64 [R1+0x118], R6 ;  /* 0x0001180601007387 */ /* 0x000fe80000100a00 */
[----:B------:R-:W2:Y:S04]  /*139d0*/  LDL.LU R3, [R1+0x3d0] ;  /* 0x0003d00001037983 */ /* 0x000ea80000300800 */
[----:B-1----:R-:W-:Y:S01]  /*139e0*/  STL.64 [R1+0x178], R10 ;  /* 0x0001780a01007387 */ /* 0x002fe20000100a00 */
[----:B0-----:R-:W-:Y:S01]  /*139f0*/  MOV R5, R8 ;  /* 0x0000000800057202 */ /* 0x001fe20000000f00 */
[----:B------:R-:W-:-:S02]  /*13a00*/  IMAD.MOV.U32 R4, RZ, RZ, R9 ;  /* 0x000000ffff047224 */ /* 0x000fc400078e0009 */
[----:B------:R-:W0:Y:S02]  /*13a10*/  LDSM.16.M88.4 R8, [R2+UR6+0x12880] ;  /* 0x012880060208783b */ /* 0x000e240008000200 */
[----:B0-----:R-:W-:Y:S02]  /*13a20*/  IMAD.MOV.U32 R7, RZ, RZ, R8 ;  /* 0x000000ffff077224 */ /* 0x001fe400078e0008 */
[----:B------:R-:W-:Y:S01]  /*13a30*/  STL.64 [R1+0x188], R10 ;  /* 0x0001880a01007387 */ /* 0x000fe20000100a00 */
[----:B------:R-:W-:-:S03]  /*13a40*/  MOV R6, R9 ;  /* 0x0000000900067202 */ /* 0x000fc60000000f00 */
[----:B------:R-:W0:Y:S02]  /*13a50*/  LDSM.16.M88.4 R8, [R2+UR6+0x13080] ;  /* 0x013080060208783b */ /* 0x000e240008000200 */
[----:B0-----:R-:W-:Y:S02]  /*13a60*/  IMAD.MOV.U32 R21, RZ, RZ, R8 ;  /* 0x000000ffff157224 */ /* 0x001fe400078e0008 */
[----:B------:R-:W-:Y:S01]  /*13a70*/  STL.64 [R1+0x198], R10 ;  /* 0x0001980a01007387 */ /* 0x000fe20000100a00 */
[----:B------:R-:W-:-:S03]  /*13a80*/  IMAD.MOV.U32 R20, RZ, RZ, R9 ;  /* 0x000000ffff147224 */ /* 0x000fc600078e0009 */
[----:B------:R-:W0:Y:S04]  /*13a90*/  LDSM.16.M88.4 R8, [R2+UR6+0x14080] ;  /* 0x014080060208783b */ /* 0x000e280008000200 */
[----:B------:R-:W-:Y:S04]  /*13aa0*/  STL.64 [R1+0x1a8], R14 ;  /* 0x0001a80e01007387 */ /* 0x000fe80000100a00 */
[----:B------:R1:W-:Y:S02]  /*13ab0*/  STL.64 [R1+0xa58], R12 ;  /* 0x000a580c01007387 */ /* 0x0003e40000100a00 */
[----:B-1----:R-:W-:-:S02]  /*13ac0*/  IMAD.MOV.U32 R12, RZ, RZ, R21 ;  /* 0x000000ffff0c7224 */ /* 0x002fc400078e0015 */
[----:B------:R-:W-:Y:S02]  /*13ad0*/  IMAD.MOV.U32 R13, RZ, RZ, R20 ;  /* 0x000000ffff0d7224 */ /* 0x000fe400078e0014 */
[----:B------:R-:W1:Y:S04]  /*13ae0*/  LDSM.16.M88.4 R20, [R2+UR6+0x15880] ;  /* 0x015880060214783b */ /* 0x000e680008000200 */
[----:B------:R3:W-:Y:S02]  /*13af0*/  STL.64 [R1+0xa70], R12 ;  /* 0x000a700c01007387 */ /* 0x0007e40000100a00 */
[----:B---3--:R-:W-:Y:S01]  /*13b00*/  MOV R12, R7 ;  /* 0x00000007000c7202 */ /* 0x008fe20000000f00 */
[----:B------:R-:W-:-:S05]  /*13b10*/  IMAD.MOV.U32 R13, RZ, RZ, R6 ;  /* 0x000000ffff0d7224 */ /* 0x000fca00078e0006 */
[----:B------:R-:W-:Y:S04]  /*13b20*/  STL.64 [R1+0xa88], R12 ;  /* 0x000a880c01007387 */ /* 0x000fe80000100a00 */
[----:B------:R-:W-:Y:S04]  /*13b30*/  STL [R1+0x958], R28 ;  /* 0x0009581c01007387 */ /* 0x000fe80000100800 */
[----:B0-----:R-:W-:Y:S04]  /*13b40*/  STL.64 [R1+0x1b8], R10 ;  /* 0x0001b80a01007387 */ /* 0x001fe80000100a00 */
[----:B------:R0:W-:Y:S04]  /*13b50*/  STL.64 [R1+0xa50], R8 ;  /* 0x000a500801007387 */ /* 0x0001e80000100a00 */
[----:B0-----:R-:W3:Y:S04]  /*13b60*/  LDL.LU R8, [R1] ;  /* 0x0000000001087983 */ /* 0x001ee80000300800 */
[----:B------:R-:W3:Y:S04]  /*13b70*/  LDL.LU R9, [R1+0x4] ;  /* 0x0000040001097983 */ /* 0x000ee80000300800 */
[----:B------:R-:W4:Y:S04]  /*13b80*/  LDL.LU R10, [R1+0x8] ;  /* 0x00000800010a7983 */ /* 0x000f280000300800 */
[----:B------:R-:W4:Y:S04]  /*13b90*/  LDL.LU R11, [R1+0xc] ;  /* 0x00000c00010b7983 */ /* 0x000f280000300800 */
[----:B----4-:R-:W-:Y:S04]  /*13ba0*/  STL.64 [R1+0xa68], R10 ;  /* 0x000a680a01007387 */ /* 0x010fe80000100a00 */
[----:B---3--:R0:W-:Y:S04]  /*13bb0*/  STL.64 [R1+0xa60], R8 ;  /* 0x000a600801007387 */ /* 0x0081e80000100a00 */
[----:B0-----:R-:W3:Y:S04]  /*13bc0*/  LDL.LU R8, [R1+0x10] ;  /* 0x0000100001087983 */ /* 0x001ee80000300800 */
[----:B------:R-:W3:Y:S04]  /*13bd0*/  LDL.LU R9, [R1+0x14] ;  /* 0x0000140001097983 */ /* 0x000ee80000300800 */
[----:B------:R-:W4:Y:S04]  /*13be0*/  LDL.LU R10, [R1+0x18] ;  /* 0x00001800010a7983 */ /* 0x000f280000300800 */
[----:B------:R-:W4:Y:S01]  /*13bf0*/  LDL.LU R11, [R1+0x1c] ;  /* 0x00001c00010b7983 */ /* 0x000f220000300800 */
[----:B------:R-:W-:Y:S01]  /*13c00*/  IMAD.MOV.U32 R12, RZ, RZ, R5 ;  /* 0x000000ffff0c7224 */ /* 0x000fe200078e0005 */
[----:B------:R-:W-:-:S02]  /*13c10*/  MOV R13, R4 ;  /* 0x00000004000d7202 */ /* 0x000fc40000000f00 */
[----:B------:R-:W0:Y:S04]  /*13c20*/  LDSM.16.M88.4 R4, [R2+UR6+0x15080] ;  /* 0x015080060204783b */ /* 0x000e280008000200 */
[----:B----4-:R-:W-:Y:S04]  /*13c30*/  STL.64 [R1+0xa80], R10 ;  /* 0x000a800a01007387 */ /* 0x010fe80000100a00 */
[----:B---3--:R3:W-:Y:S04]  /*13c40*/  STL.64 [R1+0xa78], R8 ;  /* 0x000a780801007387 */ /* 0x0087e80000100a00 */
[----:B---3--:R-:W3:Y:S04]  /*13c50*/  LDL.LU R8, [R1+0x20] ;  /* 0x0000200001087983 */ /* 0x008ee80000300800 */
[----:B------:R-:W3:Y:S04]  /*13c60*/  LDL.LU R9, [R1+0x24] ;  /* 0x0000240001097983 */ /* 0x000ee80000300800 */
[----:B------:R-:W4:Y:S04]  /*13c70*/  LDL.LU R10, [R1+0x28] ;  /* 0x00002800010a7983 */ /* 0x000f280000300800 */
[----:B------:R-:W4:Y:S01]  /*13c80*/  LDL.LU R11, [R1+0x2c] ;  /* 0x00002c00010b7983 */ /* 0x000f220000300800 */
[----:B-1----:R-:W-:-:S02]  /*13c90*/  IMAD.MOV.U32 R28, RZ, RZ, R23 ;  /* 0x000000ffff1c7224 */ /* 0x002fc400078e0017 */
[----:B------:R-:W-:Y:S01]  /*13ca0*/  IMAD.MOV.U32 R29, RZ, RZ, R24 ;  /* 0x000000ffff1d7224 */ /* 0x000fe200078e0018 */
[----:B------:R-:W-:Y:S01]  /*13cb0*/  MOV R23, R25 ;  /* 0x0000001900177202 */ /* 0x000fe20000000f00 */
[----:B----4-:R-:W-:Y:S04]  /*13cc0*/  STL.64 [R1+0xa98], R10 ;  /* 0x000a980a01007387 */ /* 0x010fe80000100a00 */
[----:B---3--:R1:W-:Y:S04]  /*13cd0*/  STL.64 [R1+0xa90], R8 ;  /* 0x000a900801007387 */ /* 0x0083e80000100a00 */
[----:B-1----:R-:W3:Y:S04]  /*13ce0*/  LDL.LU R8, [R1+0x30] ;  /* 0x0000300001087983 */ /* 0x002ee80000300800 */
[----:B------:R-:W3:Y:S04]  /*13cf0*/  LDL.LU R9, [R1+0x34] ;  /* 0x0000340001097983 */ /* 0x000ee80000300800 */
[----:B------:R-:W3:Y:S04]  /*13d00*/  LDL.LU R10, [R1+0x38] ;  /* 0x00003800010a7983 */ /* 0x000ee80000300800 */
[----:B------:R-:W3:Y:S04]  /*13d10*/  LDL.LU R11, [R1+0x3c] ;  /* 0x00003c00010b7983 */ /* 0x000ee80000300800 */
[----:B------:R-:W-:Y:S04]  /*13d20*/  STL [R1+0x1c8], R18 ;  /* 0x0001c81201007387 */ /* 0x000fe80000100800 */
[----:B------:R-:W-:Y:S04]  /*13d30*/  STL [R1+0x968], R28 ;  /* 0x0009681c01007387 */ /* 0x000fe80000100800 */
[----:B0-----:R-:W-:Y:S04]  /*13d40*/  STL.64 [R1+0x1d8], R6 ;  /* 0x0001d80601007387 */ /* 0x001fe80000100a00 */
[----:B------:R0:W-:Y:S04]  /*13d50*/  STL.64 [R1+0x210], R26 ;  /* 0x0002101a01007387 */ /* 0x0001e80000100a00 */
[----:B0-----:R-:W3:Y:S04]  /*13d60*/  LDL.LU.64 R26, [R1+0xaa8] ;  /* 0x000aa800011a7983 */ /* 0x001ee80000300a00 */
[----:B------:R-:W3:Y:S04]  /*13d70*/  LDL.LU.64 R24, [R1+0xaa0] ;  /* 0x000aa00001187983 */ /* 0x000ee80000300a00 */
[----:B------:R-:W-:Y:S01]  /*13d80*/  STL [R1+0x1f8], R22 ;  /* 0x0001f81601007387 */ /* 0x000fe20000100800 */
[----:B---3--:R-:W-:Y:S03]  /*13d90*/  HMMA.16816.F32.BF16 R12, R24, R12, R8 ;  /* 0x0000000c180c723c */ /* 0x008fe60000041808 */
[----:B------:R-:W3:Y:S04]  /*13da0*/  LDL.LU.64 R10, [R1+0xa98] ;  /* 0x000a9800010a7983 */ /* 0x000ee80000300a00 */
[----:B------:R-:W3:-:S12]  /*13db0*/  LDL.LU.64 R8, [R1+0xa90] ;  /* 0x000a900001087983 */ /* 0x000ed80000300a00 */
[----:B------:R0:W-:Y:S04]  /*13dc0*/  STL.64 [R1+0x100], R12 ;  /* 0x0001000c01007387 */ /* 0x0001e80000100a00 */
[----:B------:R3:W-:Y:S04]  /*13dd0*/  STL.64 [R1+0x108], R14 ;  /* 0x0001080e01007387 */ /* 0x0007e80000100a00 */
[----:B0-----:R-:W3:Y:S02]  /*13de0*/  LDL.LU.64 R12, [R1+0xa88] ;  /* 0x000a8800010c7983 */ /* 0x001ee40000300a00 */
[----:B---3--:R-:W-:Y:S02]  /*13df0*/  HMMA.16816.F32.BF16 R12, R24, R12, R8 ;  /* 0x0000000c180c723c */ /* 0x008fe40000041808 */
[----:B------:R-:W3:Y:S04]  /*13e00*/  LDL.LU.64 R10, [R1+0xa80] ;  /* 0x000a8000010a7983 */ /* 0x000ee80000300a00 */
[----:B------:R-:W3:-:S13]  /*13e10*/  LDL.LU.64 R8, [R1+0xa78] ;  /* 0x000a780001087983 */ /* 0x000eda0000300a00 */
[----:B------:R0:W-:Y:S04]  /*13e20*/  STL.64 [R1+0xf0], R12 ;  /* 0x0000f00c01007387 */ /* 0x0001e80000100a00 */
[----:B------:R-:W-:Y:S04]  /*13e30*/  STL [R1+0xf8], R14 ;  /* 0x0000f80e01007387 */ /* 0x000fe80000100800 */
[----:B0-----:R-:W3:Y:S01]  /*13e40*/  LDL.LU.64 R12, [R1+0xa70] ;  /* 0x000a7000010c7983 */ /* 0x001ee20000300a00 */
[----:B------:R-:W-:-:S05]  /*13e50*/  IMAD.MOV.U32 R28, RZ, RZ, R15 ;  /* 0x000000ffff1c7224 */ /* 0x000fca00078e000f */
[----:B------:R0:W-:Y:S04]  /*13e60*/  STL [R1+0x9b0], R28 ;  /* 0x0009b01c01007387 */ /* 0x0001e80000100800 */
[----:B0-----:R-:W4:Y:S01]  /*13e70*/  LDL.LU R28, [R1+0x3e0] ;  /* 0x0003e000011c7983 */ /* 0x001f220000300800 */
[----:B---3--:R-:W-:Y:S03]  /*13e80*/  HMMA.16816.F32.BF16 R12, R24, R12, R8 ;  /* 0x0000000c180c723c */ /* 0x008fe60000041808 */
[----:B------:R-:W3:Y:S04]  /*13e90*/  LDL.LU.64 R10, [R1+0xa68] ;  /* 0x000a6800010a7983 */ /* 0x000ee80000300a00 */
[----:B------:R-:W3:-:S12]  /*13ea0*/  LDL.LU.64 R8, [R1+0xa60] ;  /* 0x000a600001087983 */ /* 0x000ed80000300a00 */
[----:B------:R0:W-:Y:S04]  /*13eb0*/  STL.64 [R1+0xe0], R12 ;  /* 0x0000e00c01007387 */ /* 0x0001e80000100a00 */
[----:B------:R3:W-:Y:S04]  /*13ec0*/  STL.64 [R1+0xe8], R14 ;  /* 0x0000e80e01007387 */ /* 0x0007e80000100a00 */
[----:B0-----:R-:W3:Y:S02]  /*13ed0*/  LDL.LU.64 R12, [R1+0xa58] ;  /* 0x000a5800010c7983 */ /* 0x001ee40000300a00 */
[----:B---3--:R-:W-:Y:S02]  /*13ee0*/  HMMA.16816.F32.BF16 R12, R24, R12, R8 ;  /* 0x0000000c180c723c */ /* 0x008fe40000041808 */
[----:B------:R-:W3:-:S15]  /*13ef0*/  LDL.LU.64 R8, [R1+0xa50] ;  /* 0x000a500001087983 */ /* 0x000ede0000300a00 */
[----:B------:R-:W-:Y:S02]  /*13f00*/  NOP ;  /* 0x0000000000007918 */ /* 0x000fe40000000000 */
[----:B------:R-:W-:Y:S04]  /*13f10*/  STL.64 [R1+0xc0], R12 ;  /* 0x0000c00c01007387 */ /* 0x000fe80000100a00 */
[----:B------:R0:W-:Y:S04]  /*13f20*/  STL.64 [R1+0xc8], R14 ;  /* 0x0000c80e01007387 */ /* 0x0001e80000100a00 */
[----:B0-----:R-:W3:Y:S04]  /*13f30*/  LDL.LU.64 R14, [R1+0xa48] ;  /* 0x000a4800010e7983 */ /* 0x001ee80000300a00 */
[----:B------:R-:W3:Y:S04]  /*13f40*/  LDL.LU.64 R12, [R1+0xa40] ;  /* 0x000a4000010c7983 */ /* 0x000ee80000300a00 */
[----:B------:R-:W5:Y:S01]  /*13f50*/  LDL.LU.64 R10, [R1+0xa38] ;  /* 0x000a3800010a7983 */ /* 0x000f620000300a00 */
[----:B---3--:R-:W-:Y:S03]  /*13f60*/  HMMA.16816.F32.BF16 R12, R24, R8, R12 ;  /* 0x00000008180c723c */ /* 0x008fe6000004180c */
[----:B------:R-:W5:-:S15]  /*13f70*/  LDL.LU.64 R8, [R1+0xa30] ;  /* 0x000a300001087983 */ /* 0x000f5e0000300a00 */
[----:B------:R-:W-:Y:S01]  /*13f80*/  NOP ;  /* 0x0000000000007918 */ /* 0x000fe20000000000 */
[----:B------:R0:W-:Y:S04]  /*13f90*/  STL.64 [R1+0xb0], R12 ;  /* 0x0000b00c01007387 */ /* 0x0001e80000100a00 */
[----:B------:R1:W-:Y:S04]  /*13fa0*/  STL.64 [R1+0xb8], R14 ;  /* 0x0000b80e01007387 */ /* 0x0003e80000100a00 */
[----:B0-----:R-:W3:Y:S04]  /*13fb0*/  LDL.LU R12, [R1+0x3d4] ;  /* 0x0003d400010c7983 */ /* 0x001ee80000300800 */
[----:B------:R-:W2:Y:S04]  /*13fc0*/  LDL.LU R13, [R1+0x3dc] ;  /* 0x0003dc00010d7983 */ /* 0x000ea80000300800 */
[----:B-1----:R-:W2:Y:S04]  /*13fd0*/  LDL.LU R14, [R1+0x3d8] ;  /* 0x0003d800010e7983 */ /* 0x002ea80000300800 */
[----:B------:R-:W2:Y:S01]  /*13fe0*/  LDL.LU.64 R18, [R1+0xa28] ;  /* 0x000a280001127983 */ /* 0x000ea20000300a00 */
[----:B-----5:R-:W-:Y:S03]  /*13ff0*/  HMMA.16816.F32.BF16 R8, R24, R16, R8 ;  /* 0x000000101808723c */ /* 0x020fe60000041808 */
[----:B------:R-:W2:-:S15]  /*14000*/  LDL.LU.64 R16, [R1+0xa20] ;  /* 0x000a200001107983 */ /* 0x000e9e0000300a00 */
[----:B------:R-:W-:Y:S01]  /*14010*/  NOP ;  /* 0x0000000000007918 */ /* 0x000fe20000000000 */
[----:B------:R-:W-:Y:S04]  /*14020*/  STL.64 [R1+0xa0], R8 ;  /* 0x0000a00801007387 */ /* 0x000fe80000100a00 */
[----:B------:R0:W-:Y:S04]  /*14030*/  STL.64 [R1+0xa8], R10 ;  /* 0x0000a80a01007387 */ /* 0x0001e80000100a00 */
[----:B0-----:R-:W5:Y:S04]  /*14040*/  LDL.LU R10, [R1+0x3e4] ;  /* 0x0003e400010a7983 */ /* 0x001f680000300800 */
[----:B------:R-:W3:Y:S01]  /*14050*/  LDL.LU.64 R6, [R1+0xa18] ;  /* 0x000a180001067983 */ /* 0x000ee20000300a00 */
[----:B--2---:R-:W-:Y:S03]  /*14060*/  HMMA.16816.F32.BF16 R16, R24, R4, R16 ;  /* 0x000000041810723c */ /* 0x004fe60000041810 */
[----:B------:R-:W3:-:S15]  /*14070*/  LDL.LU.64 R4, [R1+0xa10] ;  /* 0x000a100001047983 */ /* 0x000ede0000300a00 */
[----:B------:R-:W-:Y:S01]  /*14080*/  NOP ;  /* 0x0000000000007918 */ /* 0x000fe20000000000 */
[----:B------:R0:W-:Y:S04]  /*14090*/  STL.64 [R1+0x90], R16 ;  /* 0x0000901001007387 */ /* 0x0001e80000100a00 */
[----:B------:R-:W-:Y:S01]  /*140a0*/  STL.64 [R1+0x98], R18 ;  /* 0x0000981201007387 */ /* 0x000fe20000100a00 */
[----:B0-----:R-:W-:Y:S01]  /*140b0*/  IMAD.MOV.U32 R16, RZ, RZ, R29 ;  /* 0x000000ffff107224 */ /* 0x001fe200078e001d */
[----:B------:R-:W-:Y:S02]  /*140c0*/  MOV R17, R23 ;  /* 0x0000001700117202 */ /* 0x000fe40000000f00 */
[----:B------:R-:W2:Y:S04]  /*140d0*/  LDL.LU R29, [R1+0xa08] ;  /* 0x000a0800011d7983 */ /* 0x000ea80000300800 */
[----:B------:R-:W2:Y:S01]  /*140e0*/  LDL.LU.64 R22, [R1+0xa00] ;  /* 0x000a000001167983 */ /* 0x000ea20000300a00 */
[----:B---3--:R-:W-:Y:S03]  /*140f0*/  HMMA.16816.F32.BF16 R4, R24, R20, R4 ;  /* 0x000000141804723c */ /* 0x008fe60000041804 */
[----:B------:R-:W2:Y:S04]  /*14100*/  LDL.LU.64 R20, [R1+0x9f8] ;  /* 0x0009f80001147983 */ /* 0x000ea80000300a00 */
[----:B------:R-:W3:Y:S01]  /*14110*/  LDL.LU R11, [R1+0x3ec] ;  /* 0x0003ec00010b7983 */ /* 0x000ee20000300800 */
[----:B------:R-:W-:-:S11]  /*14120*/  FADD R3, R3, -R0 ;  /* 0x8000000003037221 */ /* 0x000fd60000000000 */
[----:B------:R-:W-:Y:S04]  /*14130*/  STL.64 [R1+0x80], R4 ;  /* 0x0000800401007387 */ /* 0x000fe80000100a00 */
[----:B------:R2:W-:Y:S01]  /*14140*/  STL.64 [R1+0x88], R6 ;  /* 0x0000880601007387 */ /* 0x0005e20000100a00 */
[----:B------:R-:W-:-:S03]  /*14150*/  FMUL R3, R3, 1.4426950216293334961 ;  /* 0x3fb8aa3b03037820 */ /* 0x000fc60000400000 */
[----:B------:R-:W3:Y:S01]  /*14160*/  LDL.LU R15, [R1+0x3f8] ;  /* 0x0003f800010f7983 */ /* 0x000ee20000300800 */
[----:B--2---:R-:W-:Y:S03]  /*14170*/  HMMA.16816.F32.BF16 R4, R24, R16, R20 ;  /* 0x000000101804723c */ /* 0x004fe60000041814 */
[----:B------:R-:W0:Y:S04]  /*14180*/  LDSM.16.M88.4 R16, [R2+UR6+0x16880] ;  /* 0x016880060210783b */ /* 0x000e280008000200 */
[----:B------:R-:W-:-:S12]  /*14190*/  LDSM.16.M88.4 R20, [R2+UR6+0x17880] ;  /* 0x017880060214783b */ /* 0x000fd80008000200 */
[----:B------:R1:W-:Y:S02]  /*141a0*/  STL.64 [R1+0x40], R4 ;  /* 0x0000400401007387 */ /* 0x0003e40000100a00 */
[----:B-1----:R1:W2:Y:S01]  /*141b0*/  MUFU.EX2 R5, R3 ;  /* 0x0000000300057308 */ /* 0x0022a20000000800 */
[--C-:B------:R-:W-:Y:S01]  /*141c0*/  FADD R4, R12, -R0.reuse ;  /* 0x800000000c047221 */ /* 0x100fe20000000000 */
[----:B------:R-:W-:Y:S03]  /*141d0*/  STL.64 [R1+0x48], R6 ;  /* 0x0000480601007387 */ /* 0x000fe60000100a00 */
[----:B-1----:R-:W-:Y:S01]  /*141e0*/  FMUL R3, R4, 1.4426950216293334961 ;  /* 0x3fb8aa3b04037820 */ /* 0x002fe20000400000 */
[--C-:B------:R-:W-:Y:S01]  /*141f0*/  FADD R4, R13, -R0.reuse ;  /* 0x800000000d047221 */ /* 0x100fe20000000000 */
[----:B--2---:R1:W-:Y:S02]  /*14200*/  STL [R1+0x274], R5 ;  /* 0x0002740501007387 */ /* 0x0043e40000100800 */
[----:B-1----:R1:W2:Y:S02]  /*14210*/  MUFU.EX2 R5, R3 ;  /* 0x0000000300057308 */ /* 0x0022a40000000800 */
[----:B-1----:R-:W-:Y:S01]  /*14220*/  FMUL R3, R4, 1.4426950216293334961 ;  /* 0x3fb8aa3b04037820 */ /* 0x002fe20000400000 */
[----:B----4-:R-:W-:-:S05]  /*14230*/  FADD R4, R28, -R0 ;  /* 0x800000001c047221 */ /* 0x010fca0000000000 */
[----:B------:R1:W4:Y:S01]  /*14240*/  MUFU.EX2 R28, R3 ;  /* 0x00000003001c7308 */ /* 0x0003220000000800 */
[----:B--2---:R-:W-:Y:S04]  /*14250*/  STL [R1+0x278], R5 ;  /* 0x0002780501007387 */ /* 0x004fe80000100800 */
[----:B------:R2:W-:Y:S01]  /*14260*/  STL [R1+0x9b4], R0 ;  /* 0x0009b40001007387 */ /* 0x0005e20000100800 */
[----:B-1----:R-:W-:-:S04]  /*14270*/  FMUL R3, R4, 1.4426950216293334961 ;  /* 0x3fb8aa3b04037820 */ /* 0x002fc80000400000 */
[----:B--2---:R-:W1:Y:S01]  /*14280*/  MUFU.EX2 R0, R3 ;  /* 0x0000000300007308 */ /* 0x004e620000000800 */
[----:B----4-:R-:W-:Y:S01]  /*14290*/  STL [R1+0x284], R28 ;  /* 0x0002841c01007387 */ /* 0x010fe20000100800 */
[----:B0-----:R-:W-:Y:S02]  /*142a0*/  IMAD.MOV.U32 R12, RZ, RZ, R16 ;  /* 0x000000ffff0c7224 */ /* 0x001fe400078e0010 */
[----:B------:R-:W-:Y:S01]  /*142b0*/  IMAD.MOV.U32 R5, RZ, RZ, R17 ;  /* 0x000000ffff057224 */ /* 0x000fe200078e0011 */
[----:B-1----:R-:W-:Y:S04]  /*142c0*/  STL [R1+0x28c], R0 ;  /* 0x00028c0001007387 */ /* 0x002fe80000100800 */
[----:B------:R-:W-:Y:S04]  /*142d0*/  STL.64 [R1+0x78], R18 ;  /* 0x0000781201007387 */ /* 0x000fe80000100a00 */
[----:B------:R0:W1:Y:S01]  /*142e0*/  LDSM.16.M88.4 R16, [R2+UR6+0x17080] ;  /* 0x017080060210783b */ /* 0x0000620008000200 */
[--C-:B------:R-:W-:Y:S01]  /*142f0*/  FADD R4, R14, -R29.reuse ;  /* 0x8000001d0e047221 */ /* 0x100fe20000000000 */
[----:B-----5:R-:W-:-:S03]  /*14300*/  FADD R3, R10, -R29 ;  /* 0x8000001d0a037221 */ /* 0x020fc60000000000 */
[----:B0-----:R-:W-:-:S04]  /*14310*/  FMUL R2, R4, 1.4426950216293334961 ;  /* 0x3fb8aa3b04027820 */ /* 0x001fc80000400000 */
[----:B------:R0:W2:Y:S02]  /*14320*/  MUFU.EX2 R0, R2 ;  /* 0x0000000200007308 */ /* 0x0000a40000000800 */
[----:B0-----:R-:W-:-:S06]  /*14330*/  FMUL R2, R3, 1.4426950216293334961 ;  /* 0x3fb8aa3b03027820 */ /* 0x001fcc0000400000 */
[----:B------:R-:W0:Y:S01]  /*14340*/  MUFU.EX2 R4, R2 ;  /* 0x0000000200047308 */ /* 0x000e220000000800 */
[----:B---3--:R-:W-:Y:S01]  /*14350*/  FADD R3, R11, -R29 ;  /* 0x8000001d0b037221 */ /* 0x008fe20000000000 */
[----:B-1----:R1:W-:Y:S04]  /*14360*/  STL.64 [R1+0x68], R18 ;  /* 0x0000681201007387 */ /* 0x0023e80000100a00 */
[----:B------:R-:W-:Y:S04]  /*14370*/  STL.64 [R1+0x58], R22 ;  /* 0x0000581601007387 */ /* 0x000fe80000100a00 */
[----:B------:R-:W-:Y:S04]  /*14380*/  STL.64 [R1+0x9c8], R20 ;  /* 0x0009c81401007387 */ /* 0x000fe80000100a00 */
[----:B--2---:R-:W-:Y:S04]  /*14390*/  STL [R1+0x270], R0 ;  /* 0x0002700001007387 */ /* 0x004fe80000100800 */
[----:B0-----:R-:W-:Y:S04]  /*143a0*/  STL [R1+0x27c], R4 ;  /* 0x00027c0401007387 */ /* 0x001fe80000100800 */
[----:B-1----:R-:W2:Y:S04]  /*143b0*/  LDL.LU R18, [R1+0x188] ;  /* 0x0001880001127983 */ /* 0x002ea80000300800 */
[----:B------:R-:W2:Y:S04]  /*143c0*/  LDL.LU R19, [R1+0x18c] ;  /* 0x00018c0001137983 */ /* 0x000ea80000300800 */
[----:B------:R-:W3:Y:S04]  /*143d0*/  LDL.LU R10, [R1+0x228] ;  /* 0x00022800010a7983 */ /* 0x000ee80000300800 */
[----:B------:R-:W3:Y:S04]  /*143e0*/  LDL.LU R11, [R1+0x22c] ;  /* 0x00022c00010b7983 */ /* 0x000ee80000300800 */
[----:B---3--:R-:W-:Y:S04]  /*143f0*/  STL.64 [R1+0x978], R10 ;  /* 0x0009780a01007387 */ /* 0x008fe80000100a00 */
[----:B------:R-:W3:Y:S04]  /*14400*/  LDL.LU R6, [R1+0x218] ;  /* 0x0002180001067983 */ /* 0x000ee80000300800 */
[----:B------:R-:W3:Y:S04]  /*14410*/  LDL.LU R7, [R1+0x21c] ;  /* 0x00021c0001077983 */ /* 0x000ee80000300800 */
[----:B---3--:R0:W-:Y:S04]  /*14420*/  STL.64 [R1+0x980], R6 ;  /* 0x0009800601007387 */ /* 0x0081e80000100a00 */
[----:B0-----:R-:W3:Y:S04]  /*14430*/  LDL.LU R6, [R1+0x208] ;  /* 0x0002080001067983 */ /* 0x001ee80000300800 */
[----:B------:R-:W3:Y:S04]  /*14440*/  LDL.LU R7, [R1+0x20c] ;  /* 0x00020c0001077983 */ /* 0x000ee80000300800 */
[----:B---3--:R0:W-:Y:S04]  /*14450*/  STL.64 [R1+0x998], R6 ;  /* 0x0009980601007387 */ /* 0x0081e80000100a00 */
[----:B------:R-:W3:Y:S04]  /*14460*/  LDL.LU R8, [R1+0x120] ;  /* 0x0001200001087983 */ /* 0x000ee80000300800 */
[----:B------:R-:W3:Y:S04]  /*14470*/  LDL.LU R9, [R1+0x124] ;  /* 0x0001240001097983 */ /* 0x000ee80000300800 */
[----:B------:R-:W4:Y:S04]  /*14480*/  LDL.LU R10, [R1+0x128] ;  /* 0x00012800010a7983 */ /* 0x000f280000300800 */
[----:B------:R-:W4:Y:S04]  /*14490*/  LDL.LU R11, [R1+0x12c] ;  /* 0x00012c00010b7983 */ /* 0x000f280000300800 */
[----:B0-----:R-:W5:Y:S04]  /*144a0*/  LDL.LU R6, [R1+0x1e8] ;  /* 0x0001e80001067983 */ /* 0x001f680000300800 */
[----:B------:R-:W5:Y:S04]  /*144b0*/  LDL.LU R7, [R1+0x1ec] ;  /* 0x0001ec0001077983 */ /* 0x000f680000300800 */
[----:B----4-:R-:W-:Y:S04]  /*144c0*/  STL.64 [R1+0x990], R10 ;  /* 0x0009900a01007387 */ /* 0x010fe80000100a00 */
[----:B---3--:R0:W-:Y:S04]  /*144d0*/  STL.64 [R1+0x988], R8 ;  /* 0x0009880801007387 */ /* 0x0081e80000100a00 */
[----:B0-----:R-:W3:Y:S04]  /*144e0*/  LDL.LU R8, [R1+0x130] ;  /* 0x0001300001087983 */ /* 0x001ee80000300800 */
[----:B------:R-:W3:Y:S04]  /*144f0*/  LDL.LU R9, [R1+0x134] ;  /* 0x0001340001097983 */ /* 0x000ee80000300800 */
[----:B------:R-:W4:Y:S04]  /*14500*/  LDL.LU R10, [R1+0x138] ;  /* 0x00013800010a7983 */ /* 0x000f280000300800 */
[----:B------:R-:W4:Y:S01]  /*14510*/  LDL.LU R11, [R1+0x13c] ;  /* 0x00013c00010b7983 */ /* 0x000f220000300800 */
[----:B------:R-:W-:Y:S01]  /*14520*/  MOV R14, R16 ;  /* 0x00000010000e7202 */ /* 0x000fe20000000f00 */
[----:B------:R-:W-:-:S04]  /*14530*/  IMAD.MOV.U32 R13, RZ, RZ, R17 ;  /* 0x000000ffff0d7224 */ /* 0x000fc800078e0011 */
[----:B------:R-:W-:Y:S01]  /*14540*/  IMAD.MOV.U32 R20, RZ, RZ, R14 ;  /* 0x000000ffff147224 */ /* 0x000fe200078e000e */
[----:B------:R-:W-:-:S05]  /*14550*/  MOV R21, R13 ;  /* 0x0000000d00157202 */ /* 0x000fca0000000f00 */
[----:B------:R-:W-:Y:S04]  /*14560*/  STL.64 [R1+0x9e0], R20 ;  /* 0x0009e01401007387 */ /* 0x000fe80000100a00 */
[----:B----4-:R-:W-:Y:S04]  /*14570*/  STL.64 [R1+0x9a8], R10 ;  /* 0x0009a80a01007387 */ /* 0x010fe80000100a00 */
[----:B---3--:R0:W-:Y:S04]  /*14580*/  STL.64 [R1+0x9a0], R8 ;  /* 0x0009a00801007387 */ /* 0x0081e80000100a00 */
[----:B0-----:R-:W3:Y:S04]  /*14590*/  LDL.LU R8, [R1+0x140] ;  /* 0x0001400001087983 */ /* 0x001ee80000300800 */
        /* <DEDUP_REMOVED lines=15> */
[----:B------:R-:W-:Y:S01]  /*14690*/  FMUL R2, R3, 1.4426950216293334961 ;  /* 0x3fb8aa3b03027820 */ /* 0x000fe20000400000 */
[----:B------:R-:W-:-:S02]  /*146a0*/  FADD R3, R15, -R29 ;  /* 0x8000001d0f037221 */ /* 0x000fc40000000000 */
[----:B----4-:R-:W-:Y:S04]  /*146b0*/  STL.64 [R1+0x9f0], R10 ;  /* 0x0009f00a01007387 */ /* 0x010fe80000100a00 */
[----:B---3--:R0:W-:Y:S04]  /*146c0*/  STL.64 [R1+0x9e8], R8 ;  /* 0x0009e80801007387 */ /* 0x0081e80000100a00 */
[----:B0-----:R-:W3:Y:S04]  /*146d0*/  LDL.LU R8, [R1+0x160] ;  /* 0x0001600001087983 */ /* 0x001ee80000300800 */
[----:B------:R-:W3:Y:S04]  /*146e0*/  LDL.LU R9, [R1+0x164] ;  /* 0x0001640001097983 */ /* 0x000ee80000300800 */
[----:B------:R-:W3:Y:S04]  /*146f0*/  LDL.LU R10, [R1+0x168] ;  /* 0x00016800010a7983 */ /* 0x000ee80000300800 */
[----:B------:R-:W3:Y:S04]  /*14700*/  LDL.LU R11, [R1+0x16c] ;  /* 0x00016c00010b7983 */ /* 0x000ee80000300800 */
[----:B--2---:R-:W-:Y:S04]  /*14710*/  STL.64 [R1+0x960], R18 ;  /* 0x0009601201007387 */ /* 0x004fe80000100a00 */
[----:B------:R-:W2:Y:S04]  /*14720*/  LDL.LU R14, [R1+0x178] ;  /* 0x00017800010e7983 */ /* 0x000ea80000300800 */
[----:B------:R-:W2:Y:S01]  /*14730*/  LDL.LU R15, [R1+0x17c] ;  /* 0x00017c00010f7983 */ /* 0x000ea20000300800 */
[----:B------:R-:W-:-:S02]  /*14740*/  IMAD.MOV.U32 R20, RZ, RZ, R12 ;  /* 0x000000ffff147224 */ /* 0x000fc400078e000c */
[----:B------:R-:W-:Y:S01]  /*14750*/  IMAD.MOV.U32 R21, RZ, RZ, R5 ;  /* 0x000000ffff157224 */ /* 0x000fe200078e0005 */
[----:B------:R0:W1:Y:S02]  /*14760*/  MUFU.EX2 R4, R2 ;  /* 0x0000000200047308 */ /* 0x0000640000000800 */
[----:B0-----:R-:W-:-:S06]  /*14770*/  FMUL R2, R3, 1.4426950216293334961 ;  /* 0x3fb8aa3b03027820 */ /* 0x001fcc0000400000 */
[----:B------:R0:W4:Y:S01]  /*14780*/  MUFU.EX2 R5, R2 ;  /* 0x0000000200057308 */ /* 0x0001220000000800 */
[C---:B---3--:R-:W-:Y:S01]  /*14790*/  HMMA.16816.F32.BF16 R20, R24.reuse, R20, R8 ;  /* 0x000000141814723c */ /* 0x048fe20000041808 */
[----:B--2---:R2:W-:Y:S04]  /*147a0*/  STL.64 [R1+0x970], R14 ;  /* 0x0009700e01007387 */ /* 0x0045e80000100a00 */
[----:B------:R-:W3:Y:S04]  /*147b0*/  LDL.LU R12, [R1+0x110] ;  /* 0x00011000010c7983 */ /* 0x000ee80000300800 */
[----:B------:R-:W3:Y:S04]  /*147c0*/  LDL.LU R13, [R1+0x114] ;  /* 0x00011400010d7983 */ /* 0x000ee80000300800 */
[----:B--2---:R-:W3:Y:S04]  /*147d0*/  LDL.LU R14, [R1+0x118] ;  /* 0x00011800010e7983 */ /* 0x004ee80000300800 */
[----:B------:R-:W3:Y:S04]  /*147e0*/  LDL.LU R15, [R1+0x11c] ;  /* 0x00011c00010f7983 */ /* 0x000ee80000300800 */
[----:B------:R-:W2:Y:S04]  /*147f0*/  LDL.LU R16, [R1+0x100] ;  /* 0x0001000001107983 */ /* 0x000ea80000300800 */
[----:B------:R-:W2:Y:S04]  /*14800*/  LDL.LU R17, [R1+0x104] ;  /* 0x0001040001117983 */ /* 0x000ea80000300800 */
[----:B------:R-:W2:Y:S04]  /*14810*/  LDL.LU R18, [R1+0x108] ;  /* 0x0001080001127983 */ /* 0x000ea80000300800 */
[----:B------:R-:W2:Y:S04]  /*14820*/  LDL.LU R19, [R1+0x10c] ;  /* 0x00010c0001137983 */ /* 0x000ea80000300800 */
[----:B------:R-:W2:Y:S04]  /*14830*/  LDL.LU R3, [R1+0x3bc] ;  /* 0x0003bc0001037983 */ /* 0x000ea80000300800 */
[----:B-1----:R-:W-:Y:S04]  /*14840*/  STL [R1+0x280], R4 ;  /* 0x0002800401007387 */ /* 0x002fe80000100800 */
[----:B0-----:R-:W2:Y:S04]  /*14850*/  LDL.LU R2, [R1+0x3b4] ;  /* 0x0003b40001027983 */ /* 0x001ea80000300800 */
[----:B------:R-:W2:Y:S04]  /*14860*/  LDL.LU.64 R10, [R1+0x9f0] ;  /* 0x0009f000010a7983 */ /* 0x000ea80000300a00 */
[----:B------:R-:W2:Y:S04]  /*14870*/  LDL.LU.64 R8, [R1+0x9e8] ;  /* 0x0009e80001087983 */ /* 0x000ea80000300a00 */
[----:B------:R0:W-:Y:S04]  /*14880*/  STL.64 [R1+0x30], R20 ;  /* 0x0000301401007387 */ /* 0x0001e80000100a00 */
[----:B------:R2:W-:Y:S04]  /*14890*/  STL.64 [R1+0x38], R22 ;  /* 0x0000381601007387 */ /* 0x0005e80000100a00 */
[----:B0-----:R-:W2:Y:S04]  /*148a0*/  LDL.LU.64 R20, [R1+0x9e0] ;  /* 0x0009e00001147983 */ /* 0x001ea80000300a00 */
[----:B----4-:R-:W-:Y:S01]  /*148b0*/  STL [R1+0x288], R5 ;  /* 0x0002880501007387 */ /* 0x010fe20000100800 */
[----:B--2---:R-:W-:Y:S03]  /*148c0*/  HMMA.16816.F32.BF16 R20, R24, R20, R8 ;  /* 0x000000141814723c */ /* 0x004fe60000041808 */
[----:B------:R-:W2:Y:S04]  /*148d0*/  LDL.LU.64 R10, [R1+0x9d8] ;  /* 0x0009d800010a7983 */ /* 0x000ea80000300a00 */
[----:B------:R-:W2:-:S12]  /*148e0*/  LDL.LU.64 R8, [R1+0x9d0] ;  /* 0x0009d00001087983 */ /* 0x000e980000300a00 */
[----:B------:R0:W-:Y:S04]  /*148f0*/  STL.64 [R1+0x20], R20 ;  /* 0x0000201401007387 */ /* 0x0001e80000100a00 */
[----:B------:R2:W-:Y:S04]  /*14900*/  STL.64 [R1+0x28], R22 ;  /* 0x0000281601007387 */ /* 0x0005e80000100a00 */
[----:B0-----:R-:W2:Y:S02]  /*14910*/  LDL.LU.64 R20, [R1+0x9c8] ;  /* 0x0009c80001147983 */ /* 0x001ea40000300a00 */
[----:B--2---:R-:W-:Y:S02]  /*14920*/  HMMA.16816.F32.BF16 R20, R24, R20, R8 ;  /* 0x000000141814723c */ /* 0x004fe40000041808 */
[----:B------:R-:W5:Y:S04]  /*14930*/  LDL.LU.64 R10, [R1+0x9c0] ;  /* 0x0009c000010a7983 */ /* 0x000f680000300a00 */
[----:B------:R-:W5:Y:S04]  /*14940*/  LDL.LU.64 R8, [R1+0x9b8] ;  /* 0x0009b80001087983 */ /* 0x000f680000300a00 */
[----:B------:R-:W2:Y:S04]  /*14950*/  LDL R24, [R1+0x278] ;  /* 0x0002780001187983 */ /* 0x000ea80000100800 */
[----:B------:R-:W2:Y:S04]  /*14960*/  LDL R25, [R1+0x274] ;  /* 0x0002740001197983 */ /* 0x000ea80000100800 */
[----:B------:R-:W4:Y:S04]  /*14970*/  LDL R26, [R1+0x27c] ;  /* 0x00027c00011a7983 */ /* 0x000f280000100800 */
[----:B------:R-:W3:Y:S04]  /*14980*/  LDL R27, [R1+0x28c] ;  /* 0x00028c00011b7983 */ /* 0x000ee80000100800 */
[----:B------:R0:W-:Y:S04]  /*14990*/  STL.64 [R1+0x8b8], R22 ;  /* 0x0008b81601007387 */ /* 0x0001e80000100a00 */
[----:B------:R-:W-:Y:S04]  /*149a0*/  STL.64 [R1+0x8b0], R20 ;  /* 0x0008b01401007387 */ /* 0x000fe80000100a00 */
[----:B0-----:R-:W5:Y:S04]  /*149b0*/  LDL.LU R22, [R1+0x198] ;  /* 0x0001980001167983 */ /* 0x001f680000300800 */
[----:B------:R-:W5:Y:S01]  /*149c0*/  LDL.LU R23, [R1+0x19c] ;  /* 0x00019c0001177983 */ /* 0x000f620000300800 */
[----:B--2---:R-:W-:-:S02]  /*149d0*/  F2FP.BF16.F32.PACK_AB R24, R24, R25 ;  /* 0x000000191818723e */ /* 0x004fc400000010ff */
[----:B----4-:R-:W-:Y:S02]  /*149e0*/  F2FP.BF16.F32.PACK_AB R25, R26, R0 ;  /* 0x000000001a19723e */ /* 0x010fe400000010ff */
[----:B---3--:R-:W-:Y:S02]  /*149f0*/  F2FP.BF16.F32.PACK_AB R26, R27, R28 ;  /* 0x0000001c1b1a723e */ /* 0x008fe400000010ff */
[----:B------:R-:W-:Y:S01]  /*14a00*/  F2FP.BF16.F32.PACK_AB R27, R5, R4 ;  /* 0x00000004051b723e */ /* 0x000fe200000010ff */
[----:B------:R-:W2:Y:S04]  /*14a10*/  LDL.LU R0, [R1+0x9b4] ;  /* 0x0009b40001007983 */ /* 0x000ea80000300800 */
[----:B------:R-:W3:Y:S02]  /*14a20*/  LDL.LU R28, [R1+0x9b0] ;  /* 0x0009b000011c7983 */ /* 0x000ee40000300800 */
[----:B-----5:R-:W-:Y:S02]  /*14a30*/  HMMA.16816.F32.BF16 R4, R24, R6, R8 ;  /* 0x000000061804723c */ /* 0x020fe40000041808 */
[----:B------:R-:W4:Y:S04]  /*14a40*/  LDL.LU.64 R10, [R1+0x9a8] ;  /* 0x0009a800010a7983 */ /* 0x000f280000300a00 */
[----:B------:R-:W4:-:S13]  /*14a50*/  LDL.LU.64 R8, [R1+0x9a0] ;  /* 0x0009a00001087983 */ /* 0x000f1a0000300a00 */
[----:B------:R-:W-:Y:S04]  /*14a60*/  STL.64 [R1+0x10], R4 ;  /* 0x0000100401007387 */ /* 0x000fe80000100a00 */
[----:B------:R0:W-:Y:S04]  /*14a70*/  STL.64 [R1+0x18], R6 ;  /* 0x0000180601007387 */ /* 0x0001e80000100a00 */
[----:B0-----:R-:W4:Y:S02]  /*14a80*/  LDL.LU.64 R6, [R1+0x998] ;  /* 0x0009980001067983 */ /* 0x001f240000300a00 */
[----:B----4-:R-:W-:Y:S02]  /*14a90*/  HMMA.16816.F32.BF16 R4, R24, R6, R8 ;  /* 0x000000061804723c */ /* 0x010fe40000041808 */
[----:B------:R-:W4:Y:S04]  /*14aa0*/  LDL.LU.64 R10, [R1+0x990] ;  /* 0x00099000010a7983 */ /* 0x000f280000300a00 */
[----:B------:R-:W4:-:S13]  /*14ab0*/  LDL.LU.64 R8, [R1+0x988] ;  /* 0x0009880001087983 */ /* 0x000f1a0000300a00 */
[----:B------:R-:W-:Y:S04]  /*14ac0*/  STL.64 [R1], R4 ;  /* 0x0000000401007387 */ /* 0x000fe80000100a00 */
[----:B------:R0:W-:Y:S04]  /*14ad0*/  STL.64 [R1+0x8], R6 ;  /* 0x0000080601007387 */ /* 0x0001e80000100a00 */
[----:B0-----:R-:W4:Y:S02]  /*14ae0*/  LDL.LU.64 R6, [R1+0x980] ;  /* 0x0009800001067983 */ /* 0x001f240000300a00 */
[----:B----4-:R-:W-:Y:S02]  /*14af0*/  HMMA.16816.F32.BF16 R4, R24, R6, R8 ;  /* 0x000000061804723c */ /* 0x010fe40000041808 */
[----:B------:R-:W4:-:S15]  /*14b00*/  LDL.LU.64 R10, [R1+0x978] ;  /* 0x00097800010a7983 */ /* 0x000f1e0000300a00 */
[----:B------:R-:W-:Y:S02]  /*14b10*/  NOP ;  /* 0x0000000000007918 */ /* 0x000fe40000000000 */
[----:B------:R-:W-:Y:S04]  /*14b20*/  STL.64 [R1+0x870], R6 ;  /* 0x0008700601007387 */ /* 0x000fe80000100a00 */
[----:B------:R0:W-:Y:S04]  /*14b30*/  STL.64 [R1+0x868], R4 ;  /* 0x0008680401007387 */ /* 0x0001e80000100a00 */
[----:B0-----:R-:W5:Y:S04]  /*14b40*/  LDL.LU R4, [R1+0xe0] ;  /* 0x0000e00001047983 */ /* 0x001f680000300800 */
[----:B------:R-:W5:Y:S04]  /*14b50*/  LDL.LU R5, [R1+0xe4] ;  /* 0x0000e40001057983 */ /* 0x000f680000300800 */
[----:B------:R-:W5:Y:S04]  /*14b60*/  LDL.LU R6, [R1+0xe8] ;  /* 0x0000e80001067983 */ /* 0x000f680000300800 */
[----:B------:R-:W5:Y:S01]  /*14b70*/  LDL.LU R7, [R1+0xec] ;  /* 0x0000ec0001077983 */ /* 0x000f620000300800 */
[----:B----4-:R-:W-:Y:S03]  /*14b80*/  HMMA.16816.F32.BF16 R8, R24, R10, R12 ;  /* 0x0000000a1808723c */ /* 0x010fe6000004180c */
[----:B------:R-:W4:-:S15]  /*14b90*/  LDL.LU.64 R14, [R1+0x970] ;  /* 0x00097000010e7983 */ /* 0x000f1e0000300a00 */
[----:B------:R-:W-:Y:S01]  /*14ba0*/  NOP ;  /* 0x0000000000007918 */ /* 0x000fe20000000000 */
[----:B------:R-:W-:Y:S04]  /*14bb0*/  STL [R1+0x854], R10 ;  /* 0x0008540a01007387 */ /* 0x000fe80000100800 */
[----:B------:R3:W-:Y:S04]  /*14bc0*/  STL [R1+0x850], R11 ;  /* 0x0008500b01007387 */ /* 0x0007e80000100800 */
[----:B------:R0:W-:Y:S01]  /*14bd0*/  STL.64 [R1+0x890], R8 ;  /* 0x0008900801007387 */ /* 0x0001e20000100a00 */
[----:B---3--:R-:W-:-:S03]  /*14be0*/  MOV R11, R28 ;  /* 0x0000001c000b7202 */ /* 0x008fc60000000f00 */
[----:B0-----:R-:W3:Y:S04]  /*14bf0*/  LDL.LU R8, [R1+0xf0] ;  /* 0x0000f00001087983 */ /* 0x001ee80000300800 */
[----:B------:R-:W3:Y:S04]  /*14c00*/  LDL.LU R9, [R1+0xf4] ;  /* 0x0000f40001097983 */ /* 0x000ee80000300800 */
[----:B------:R-:W3:Y:S04]  /*14c10*/  LDL.LU R10, [R1+0xf8] ;  /* 0x0000f800010a7983 */ /* 0x000ee80000300800 */
[----:B------:R-:W2:Y:S01]  /*14c20*/  LDL.LU R28, [R1+0x968] ;  /* 0x00096800011c7983 */ /* 0x000ea20000300800 */
[----:B----4-:R-:W-:Y:S03]  /*14c30*/  HMMA.16816.F32.BF16 R12, R24, R14, R16 ;  /* 0x0000000e180c723c */ /* 0x010fe60000041810 */
[----:B------:R-:W3:-:S15]  /*14c40*/  LDL.LU.64 R18, [R1+0x960] ;  /* 0x0009600001127983 */ /* 0x000ede0000300a00 */
[----:B------:R-:W-:Y:S01]  /*14c50*/  NOP ;  /* 0x0000000000007918 */ /* 0x000fe20000000000 */
[----:B------:R-:W-:Y:S04]  /*14c60*/  STL.64 [R1+0x848], R14 ;  /* 0x0008480e01007387 */ /* 0x000fe80000100a00 */
[----:B------:R-:W-:Y:S01]  /*14c70*/  STL.64 [R1+0x840], R12 ;  /* 0x0008400c01007387 */ /* 0x000fe20000100a00 */
[----:B---3--:R-:W-:-:S15]  /*14c80*/  HMMA.16816.F32.BF16 R16, R24, R18, R8 ;  /* 0x000000121810723c */ /* 0x008fde0000041808 */
[----:B------:R-:W-:-:S04]  /*14c90*/  NOP ;  /* 0x0000000000007918 */ /* 0x000fc80000000000 */
[----:B------:R-:W-:Y:S04]  /*14ca0*/  STL.64 [R1+0x830], R18 ;  /* 0x0008301201007387 */ /* 0x000fe80000100a00 */
[----:B------:R-:W-:Y:S04]  /*14cb0*/  STL.64 [R1+0x828], R16 ;  /* 0x0008281001007387 */ /* 0x000fe80000100a00 */
[----:B------:R-:W3:Y:S01]  /*14cc0*/  LDL.LU R10, [R1+0x1f8] ;  /* 0x0001f800010a7983 */ /* 0x000ee20000300800 */
[----:B-----5:R-:W-:Y:S01]  /*14cd0*/  HMMA.16816.F32.BF16 R4, R24, R22, R4 ;  /* 0x000000161804723c */ /* 0x020fe20000041804 */
[----:B--2---:R-:W-:-:S15]  /*14ce0*/  IMAD.MOV.U32 R11, RZ, RZ, R28 ;  /* 0x000000ffff0b7224 */ /* 0x004fde00078e001c */
[----:B------:R-:W-:-:S03]  /*14cf0*/  NOP ;  /* 0x0000000000007918 */ /* 0x000fc60000000000 */
[----:B------:R-:W-:Y:S04]  /*14d00*/  STL.64 [R1+0x110], R4 ;  /* 0x0001100401007387 */ /* 0x000fe80000100a00 */
[----:B------:R-:W-:Y:S04]  /*14d10*/  STL.64 [R1+0x118], R6 ;  /* 0x0001180601007387 */ /* 0x000fe80000100a00 */
[----:B------:R-:W2:Y:S04]  /*14d20*/  LDL.LU R28, [R1+0x958] ;  /* 0x00095800011c7983 */ /* 0x000ea80000300800 */
[----:B---3--:R0:W-:Y:S04]  /*14d30*/  STL.64 [R1+0x8f0], R10 ;  /* 0x0008f00a01007387 */ /* 0x0081e80000100a00 */
[----:B0-----:R-:W3:Y:S04]  /*14d40*/  LDL.LU R10, [R1+0x1d8] ;  /* 0x0001d800010a7983 */ /* 0x001ee80000300800 */
[----:B------:R-:W3:Y:S04]  /*14d50*/  LDL.LU R11, [R1+0x1dc] ;  /* 0x0001dc00010b7983 */ /* 0x000ee80000300800 */
[----:B------:R-:W4:Y:S04]  /*14d60*/  LDL.LU R9, [R1+0x3c4] ;  /* 0x0003c40001097983 */ /* 0x000f280000300800 */
[----:B---3--:R0:W-:Y:S04]  /*14d70*/  STL.64 [R1+0x910], R10 ;  /* 0x0009100a01007387 */ /* 0x0081e80000100a00 */
[----:B----4-:R-:W-:Y:S04]  /*14d80*/  STL [R1+0x908], R9 ;  /* 0x0009080901007387 */ /* 0x010fe80000100800 */
[----:B0-----:R-:W3:Y:S01]  /*14d90*/  LDL.LU R10, [R1+0x1c8] ;  /* 0x0001c800010a7983 */ /* 0x001ee20000300800 */
[----:B--2---:R-:W-:-:S03]  /*14da0*/  IMAD.MOV.U32 R11, RZ, RZ, R28 ;  /* 0x000000ffff0b7224 */ /* 0x004fc600078e001c */
[----:B------:R-:W2:Y:S04]  /*14db0*/  LDL.LU R20, [R1+0x3c8] ;  /* 0x0003c80001147983 */ /* 0x000ea80000300800 */
[----:B------:R-:W4:Y:S04]  /*14dc0*/  LDL.LU R28, [R1+0x3cc] ;  /* 0x0003cc00011c7983 */ /* 0x000f280000300800 */
[----:B------:R-:W5:Y:S04]  /*14dd0*/  LDL.LU R6, [R1+0x210] ;  /* 0x0002100001067983 */ /* 0x000f680000300800 */
[----:B------:R-:W5:Y:S04]  /*14de0*/  LDL.LU R7, [R1+0x214] ;  /* 0x0002140001077983 */ /* 0x000f680000300800 */
[----:B------:R-:W2:Y:S04]  /*14df0*/  LDL.LU R18, [R1+0x1b8] ;  /* 0x0001b80001127983 */ /* 0x000ea80000300800 */
[----:B------:R-:W2:Y:S04]  /*14e00*/  LDL.LU R19, [R1+0x1bc] ;  /* 0x0001bc0001137983 */ /* 0x000ea80000300800 */
[----:B------:R-:W3:Y:S04]  /*14e10*/  LDL.LU R17, [R1+0x3b8] ;  /* 0x0003b80001117983 */ /* 0x000ee80000300800 */
[----:B--2---:R0:W-:Y:S04]  /*14e20*/  STL.64 [R1+0x940], R18 ;  /* 0x0009401201007387 */ /* 0x0041e80000100a00 */
[----:B---3--:R-:W-:Y:S04]  /*14e30*/  STL [R1+0x938], R17 ;  /* 0x0009381101007387 */ /* 0x008fe80000100800 */
[----:B0-----:R-:W2:Y:S04]  /*14e40*/  LDL.LU R18, [R1+0x1a8] ;  /* 0x0001a80001127983 */ /* 0x001ea80000300800 */
[----:B------:R-:W2:Y:S04]  /*14e50*/  LDL.LU R19, [R1+0x1ac] ;  /* 0x0001ac0001137983 */ /* 0x000ea80000300800 */
[----:B------:R-:W3:Y:S04]  /*14e60*/  LDL.LU R8, [R1+0x3c0] ;  /* 0x0003c00001087983 */ /* 0x000ee80000300800 */
[----:B------:R-:W-:Y:S04]  /*14e70*/  STL.64 [R1+0x930], R10 ;  /* 0x0009300a01007387 */ /* 0x000fe80000100a00 */
[----:B---3--:R0:W-:Y:S04]  /*14e80*/  STL [R1+0x92c], R8 ;  /* 0x00092c0801007387 */ /* 0x0081e80000100800 */
        /* <DEDUP_REMOVED lines=8> */
[----:B------:R-:W2:Y:S04]  /*14f10*/  LDL.LU R10, [R1+0xc8] ;  /* 0x0000c800010a7983 */ /* 0x000ea80000300800 */
[----:B------:R-:W2:Y:S04]  /*14f20*/  LDL.LU R11, [R1+0xcc] ;  /* 0x0000cc00010b7983 */ /* 0x000ea80000300800 */
[----:B-----5:R0:W-:Y:S04]  /*14f30*/  STL.64 [R1+0x8e8], R6 ;  /* 0x0008e80601007387 */ /* 0x0201e80000100a00 */
[----:B------:R-:W3:Y:S04]  /*14f40*/  LDL.LU R4, [R1+0x80] ;  /* 0x0000800001047983 */ /* 0x000ee80000300800 */
[----:B------:R-:W3:Y:S04]  /*14f50*/  LDL.LU R5, [R1+0x84] ;  /* 0x0000840001057983 */ /* 0x000ee80000300800 */
[----:B0-----:R-:W5:Y:S04]  /*14f60*/  LDL.LU R6, [R1+0x88] ;  /* 0x0000880001067983 */ /* 0x001f680000300800 */
[----:B------:R-:W5:Y:S01]  /*14f70*/  LDL.LU R7, [R1+0x8c] ;  /* 0x00008c0001077983 */ /* 0x000f620000300800 */
[----:B------:R-:W-:-:S04]  /*14f80*/  FADD R2, R2, -R0 ;  /* 0x8000000002027221 */ /* 0x000fc80000000000 */
[----:B------:R-:W-:Y:S01]  /*14f90*/  FMUL R2, R2, 1.4426950216293334961 ;  /* 0x3fb8aa3b02027820 */ /* 0x000fe20000400000 */
[----:B-----5:R-:W-:Y:S04]  /*14fa0*/  STL.64 [R1+0x900], R6 ;  /* 0x0009000601007387 */ /* 0x020fe80000100a00 */
[----:B---3--:R0:W-:Y:S04]  /*14fb0*/  STL.64 [R1+0x8f8], R4 ;  /* 0x0008f80401007387 */ /* 0x0081e80000100a00 */
[----:B0-----:R-:W3:Y:S04]  /*14fc0*/  LDL.LU R4, [R1+0x90] ;  /* 0x0000900001047983 */ /* 0x001ee80000300800 */
[----:B------:R-:W3:Y:S04]  /*14fd0*/  LDL.LU R5, [R1+0x94] ;  /* 0x0000940001057983 */ /* 0x000ee80000300800 */
[----:B------:R-:W5:Y:S04]  /*14fe0*/  LDL.LU R6, [R1+0x98] ;  /* 0x0000980001067983 */ /* 0x000f680000300800 */
[----:B------:R-:W5:Y:S01]  /*14ff0*/  LDL.LU R7, [R1+0x9c] ;  /* 0x00009c0001077983 */ /* 0x000f620000300800 */
[----:B------:R-:W0:Y:S01]  /*15000*/  MUFU.EX2 R2, R2 ;  /* 0x0000000200027308 */ /* 0x000e220000000800 */
[----:B--2---:R-:W-:Y:S01]  /*15010*/  HMMA.16816.F32.BF16 R16, R24, R18, R8 ;  /* 0x000000121810723c */ /* 0x004fe20000041808 */
[----:B------:R-:W-:Y:S01]  /*15020*/  FADD R3, R3, -R0 ;  /* 0x8000000003037221 */ /* 0x000fe20000000000 */
[----:B-----5:R-:W-:Y:S04]  /*15030*/  STL.64 [R1+0x920], R6 ;  /* 0x0009200601007387 */ /* 0x020fe80000100a00 */
[----:B---3--:R1:W-:Y:S04]  /*15040*/  STL.64 [R1+0x918], R4 ;  /* 0x0009180401007387 */ /* 0x0083e80000100a00 */
[----:B-1----:R-:W2:Y:S04]  /*15050*/  LDL.LU R4, [R1+0xa0] ;  /* 0x0000a00001047983 */ /* 0x002ea80000300800 */
[----:B------:R-:W2:Y:S04]  /*15060*/  LDL.LU R5, [R1+0xa4] ;  /* 0x0000a40001057983 */ /* 0x000ea80000300800 */
[----:B------:R-:W2:Y:S04]  /*15070*/  LDL.LU R6, [R1+0xa8] ;  /* 0x0000a80001067983 */ /* 0x000ea80000300800 */
[----:B------:R-:W2:Y:S04]  /*15080*/  LDL.LU R7, [R1+0xac] ;  /* 0x0000ac0001077983 */ /* 0x000ea80000300800 */
[----:B------:R-:W3:Y:S04]  /*15090*/  LDL.LU R12, [R1+0x40] ;  /* 0x00004000010c7983 */ /* 0x000ee80000300800 */
[----:B------:R-:W3:Y:S04]  /*150a0*/  LDL.LU R13, [R1+0x44] ;  /* 0x00004400010d7983 */ /* 0x000ee80000300800 */
[----:B------:R-:W3:Y:S04]  /*150b0*/  LDL.LU R14, [R1+0x48] ;  /* 0x00004800010e7983 */ /* 0x000ee80000300800 */
[----:B------:R-:W3:Y:S04]  /*150c0*/  LDL.LU R15, [R1+0x4c] ;  /* 0x00004c00010f7983 */ /* 0x000ee80000300800 */
[----:B------:R-:W5:Y:S04]  /*150d0*/  LDL.LU R21, [R1+0x3a8] ;  /* 0x0003a80001157983 */ /* 0x000f680000300800 */
[----:B------:R-:W5:Y:S04]  /*150e0*/  LDL.LU R22, [R1+0x3ac] ;  /* 0x0003ac0001167983 */ /* 0x000f680000300800 */
[----:B------:R-:W2:Y:S04]  /*150f0*/  LDL.LU R23, [R1+0x3b0] ;  /* 0x0003b00001177983 */ /* 0x000ea80000300800 */
[----:B0-----:R-:W-:Y:S04]  /*15100*/  STL [R1+0x60], R2 ;  /* 0x0000600201007387 */ /* 0x001fe80000100800 */
[----:B------:R-:W2:Y:S04]  /*15110*/  LDL.LU.64 R10, [R1+0x950] ;  /* 0x00095000010a7983 */ /* 0x000ea80000300a00 */
[----:B------:R-:W2:Y:S04]  /*15120*/  LDL.LU.64 R8, [R1+0x948] ;  /* 0x0009480001087983 */ /* 0x000ea80000300a00 */
[----:B------:R-:W-:Y:S04]  /*15130*/  STL.64 [R1+0x140], R16 ;  /* 0x0001401001007387 */ /* 0x000fe80000100a00 */
[----:B------:R0:W-:Y:S04]  /*15140*/  STL.64 [R1+0x148], R18 ;  /* 0x0001481201007387 */ /* 0x0001e80000100a00 */
[----:B0-----:R-:W2:Y:S04]  /*15150*/  LDL.LU.64 R18, [R1+0x940] ;  /* 0x0009400001127983 */ /* 0x001ea80000300a00 */
[----:B------:R-:W2:Y:S01]  /*15160*/  LDL.LU R17, [R1+0x938] ;  /* 0x0009380001117983 */ /* 0x000ea20000300800 */
[----:B------:R-:W-:-:S06]  /*15170*/  FMUL R2, R3, 1.4426950216293334961 ;  /* 0x3fb8aa3b03027820 */ /* 0x000fcc0000400000 */
[----:B------:R-:W0:Y:S01]  /*15180*/  MUFU.EX2 R2, R2 ;  /* 0x0000000200027308 */ /* 0x000e220000000800 */
[----:B--2---:R-:W-:Y:S02]  /*15190*/  FADD R3, R17, -R0 ;  /* 0x8000000011037221 */ /* 0x004fe40000000000 */
[----:B------:R-:W-:Y:S01]  /*151a0*/  HMMA.16816.F32.BF16 R16, R24, R18, R8 ;  /* 0x000000121810723c */ /* 0x000fe20000041808 */
[----:B------:R-:W2:Y:S04]  /*151b0*/  LDL.LU.64 R10, [R1+0x930] ;  /* 0x00093000010a7983 */ /* 0x000ea80000300a00 */
[----:B0-----:R0:W-:Y:S04]  /*151c0*/  STL [R1+0x26c], R2 ;  /* 0x00026c0201007387 */ /* 0x0011e80000100800 */
[----:B------:R-:W2:Y:S01]  /*151d0*/  LDL.LU R8, [R1+0x92c] ;  /* 0x00092c0001087983 */ /* 0x000ea20000300800 */
[----:B0-----:R-:W-:-:S09]  /*151e0*/  FMUL R2, R3, 1.4426950216293334961 ;  /* 0x3fb8aa3b03027820 */ /* 0x001fd20000400000 */
[----:B------:R-:W-:Y:S04]  /*151f0*/  STL.64 [R1+0x180], R16 ;  /* 0x0001801001007387 */ /* 0x000fe80000100a00 */
[----:B------:R-:W-:Y:S01]  /*15200*/  STL.64 [R1+0x188], R18 ;  /* 0x0001881201007387 */ /* 0x000fe20000100a00 */
[----:B--2---:R-:W-:Y:S02]  /*15210*/  FADD R3, R8, -R0 ;  /* 0x8000000008037221 */ /* 0x004fe40000000000 */
[----:B------:R-:W-:Y:S01]  /*15220*/  HMMA.16816.F32.BF16 R8, R24, R10, R4 ;  /* 0x0000000a1808723c */ /* 0x000fe20000041804 */
[----:B------:R-:W2:Y:S04]  /*15230*/  LDL.LU R0, [R1+0x928] ;  /* 0x0009280001007983 */ /* 0x000ea80000300800 */
[----:B------:R-:W2:Y:S04]  /*15240*/  LDL.LU.64 R6, [R1+0x920] ;  /* 0x0009200001067983 */ /* 0x000ea80000300a00 */
[----:B------:R-:W2:Y:S10]  /*15250*/  LDL.LU.64 R4, [R1+0x918] ;  /* 0x0009180001047983 */ /* 0x000eb40000300a00 */
[----:B------:R-:W-:Y:S04]  /*15260*/  STL.64 [R1+0x1b0], R8 ;  /* 0x0001b00801007387 */ /* 0x000fe80000100a00 */
[----:B------:R0:W-:Y:S04]  /*15270*/  STL.64 [R1+0x1b8], R10 ;  /* 0x0001b80a01007387 */ /* 0x0001e80000100a00 */
[----:B0-----:R-:W2:Y:S04]  /*15280*/  LDL.LU.64 R10, [R1+0x910] ;  /* 0x00091000010a7983 */ /* 0x001ea80000300a00 */
[----:B------:R-:W2:Y:S01]  /*15290*/  LDL.LU R9, [R1+0x908] ;  /* 0x0009080001097983 */ /* 0x000ea20000300800 */
[----:B------:R0:W1:Y:S02]  /*152a0*/  MUFU.EX2 R18, R2 ;  /* 0x0000000200127308 */ /* 0x0000640000000800 */
[----:B0-----:R-:W-:Y:S01]  /*152b0*/  FMUL R2, R3, 1.4426950216293334961 ;  /* 0x3fb8aa3b03027820 */ /* 0x001fe20000400000 */
[----:B-1----:R-:W-:Y:S01]  /*152c0*/  STL [R1+0x268], R18 ;  /* 0x0002681201007387 */ /* 0x002fe20000100800 */
[----:B--2---:R-:W-:-:S02]  /*152d0*/  FADD R3, R9, -R29 ;  /* 0x8000001d09037221 */ /* 0x004fc40000000000 */
[----:B------:R-:W-:Y:S01]  /*152e0*/  HMMA.16816.F32.BF16 R8, R24, R10, R4 ;  /* 0x0000000a1808723c */ /* 0x000fe20000041804 */
[----:B------:R-:W2:Y:S04]  /*152f0*/  LDL.LU.64 R6, [R1+0x900] ;  /* 0x0009000001067983 */ /* 0x000ea80000300a00 */
[----:B------:R-:W2:-:S14]  /*15300*/  LDL.LU.64 R4, [R1+0x8f8] ;  /* 0x0008f80001047983 */ /* 0x000e9c0000300a00 */
[----:B------:R-:W-:Y:S04]  /*15310*/  STL.64 [R1+0x1e0], R8 ;  /* 0x0001e00801007387 */ /* 0x000fe80000100a00 */
[----:B------:R0:W-:Y:S04]  /*15320*/  STL.64 [R1+0x1e8], R10 ;  /* 0x0001e80a01007387 */ /* 0x0001e80000100a00 */
[----:B0-----:R-:W2:Y:S01]  /*15330*/  LDL.LU.64 R10, [R1+0x8f0] ;  /* 0x0008f000010a7983 */ /* 0x001ea20000300a00 */
[----:B------:R-:W0:Y:S03]  /*15340*/  MUFU.EX2 R19, R2 ;  /* 0x0000000200137308 */ /* 0x000e260000000800 */
[----:B0-----:R-:W-:Y:S01]  /*15350*/  STL [R1+0x264], R19 ;  /* 0x0002641301007387 */ /* 0x001fe20000100800 */
[----:B------:R-:W-:-:S06]  /*15360*/  FMUL R2, R3, 1.4426950216293334961 ;  /* 0x3fb8aa3b03027820 */ /* 0x000fcc0000400000 */
[----:B------:R-:W0:Y:S01]  /*15370*/  MUFU.EX2 R2, R2 ;  /* 0x0000000200027308 */ /* 0x000e220000000800 */
[----:B--2---:R-:W-:Y:S01]  /*15380*/  HMMA.16816.F32.BF16 R8, R24, R10, R4 ;  /* 0x0000000a1808723c */ /* 0x004fe20000041804 */
[----:B------:R-:W3:Y:S04]  /*15390*/  LDL.LU.64 R6, [R1+0x8e8] ;  /* 0x0008e80001067983 */ /* 0x000ee80000300a00 */
[----:B0-----:R0:W-:Y:S01]  /*153a0*/  STL [R1+0x260], R2 ;  /* 0x0002600201007387 */ /* 0x0011e20000100800 */
[----:B------:R-:W-:-:S13]  /*153b0*/  FADD R3, R20, -R29 ;  /* 0x8000001d14037221 */ /* 0x000fda0000000000 */
[----:B------:R-:W-:Y:S04]  /*153c0*/  STL.64 [R1+0x200], R8 ;  /* 0x0002000801007387 */ /* 0x000fe80000100a00 */
[----:B------:R-:W-:Y:S04]  /*153d0*/  STL.64 [R1+0x208], R10 ;  /* 0x0002080a01007387 */ /* 0x000fe80000100a00 */
[----:B------:R-:W1:Y:S01]  /*153e0*/  LDSM.16.M88.4 R8, [R0+UR6+0x10080] ;  /* 0x010080060008783b */ /* 0x000e620008000200 */
[----:B0-----:R-:W-:-:S03]  /*153f0*/  FMUL R2, R3, 1.4426950216293334961 ;  /* 0x3fb8aa3b03027820 */ /* 0x001fc60000400000 */
[----:B------:R-:W2:Y:S03]  /*15400*/  LDL.LU R16, [R1+0x3a0] ;  /* 0x0003a00001107983 */ /* 0x000ea60000300800 */
[----:B------:R-:W0:Y:S01]  /*15410*/  MUFU.EX2 R2, R2 ;  /* 0x0000000200027308 */ /* 0x000e220000000800 */
[----:B----4-:R-:W-:-:S04]  /*15420*/  FADD R3, R28, -R29 ;  /* 0x8000001d1c037221 */ /* 0x010fc80000000000 */
[----:B------:R-:W-:Y:S01]  /*15430*/  FMUL R28, R3, 1.4426950216293334961 ;  /* 0x3fb8aa3b031c7820 */ /* 0x000fe20000400000 */
[----:B------:R-:W-:Y:S01]  /*15440*/  FADD R3, R23, -R29 ;  /* 0x8000001d17037221 */ /* 0x000fe20000000000 */
[----:B-1----:R1:W-:Y:S04]  /*15450*/  STL.64 [R1+0x238], R10 ;  /* 0x0002380a01007387 */ /* 0x0023e80000100a00 */
[----:B0-----:R5:W-:Y:S04]  /*15460*/  STL [R1+0x25c], R2 ;  /* 0x00025c0201007387 */ /* 0x001be80000100800 */
[----:B-1----:R-:W4:Y:S04]  /*15470*/  LDL.LU R11, [R1+0x394] ;  /* 0x00039400010b7983 */ /* 0x002f280000300800 */
[----:B------:R-:W2:Y:S01]  /*15480*/  LDL.LU R10, [R1+0x39c] ;  /* 0x00039c00010a7983 */ /* 0x000ea20000300800 */
[----:B-----5:R-:W-:Y:S01]  /*15490*/  FADD R2, R22, R21 ;  /* 0x0000001516027221 */ /* 0x020fe20000000000 */
[----:B---3--:R-:W-:-:S15]  /*154a0*/  HMMA.16816.F32.BF16 R4, R24, R6, R12 ;  /* 0x000000061804723c */ /* 0x008fde000004180c */
[----:B------:R-:W-:-:S04]  /*154b0*/  NOP ;  /* 0x0000000000007918 */ /* 0x000fc80000000000 */
[----:B------:R-:W-:Y:S04]  /*154c0*/  STL.64 [R1+0x1f0], R4 ;  /* 0x0001f00401007387 */ /* 0x000fe80000100a00 */
[----:B------:R-:W-:Y:S04]  /*154d0*/  STL.64 [R1+0x1f8], R6 ;  /* 0x0001f80601007387 */ /* 0x000fe80000100a00 */
[----:B------:R-:W3:Y:S04]  /*154e0*/  LDL.LU R22, [R1+0x68] ;  /* 0x0000680001167983 */ /* 0x000ee80000300800 */
[----:B------:R-:W3:Y:S04]  /*154f0*/  LDL.LU R23, [R1+0x6c] ;  /* 0x00006c0001177983 */ /* 0x000ee80000300800 */
[----:B------:R-:W5:Y:S04]  /*15500*/  LDL.LU R20, [R1+0x398] ;  /* 0x0003980001147983 */ /* 0x000f680000300800 */
[----:B------:R-:W5:Y:S04]  /*15510*/  LDL.LU R21, [R1+0x300] ;  /* 0x0003000001157983 */ /* 0x000f680000300800 */
[----:B------:R-:W0:Y:S04]  /*15520*/  LDSM.16.M88.4 R4, [R0+UR6+0x10880] ;  /* 0x010880060004783b */ /* 0x000e280008000200 */
[----:B---3--:R-:W-:Y:S04]  /*15530*/  STL.64 [R1+0x8d0], R22 ;  /* 0x0008d01601007387 */ /* 0x008fe80000100a00 */
[----:B-----5:R1:W-:Y:S04]  /*15540*/  STL.64 [R1+0x8c8], R20 ;  /* 0x0008c81401007387 */ /* 0x0203e80000100a00 */
[----:B-1----:R-:W2:Y:S04]  /*15550*/  LDL.LU R20, [R1+0x390] ;  /* 0x0003900001147983 */ /* 0x002ea80000300800 */
[----:B------:R-:W3:Y:S04]  /*15560*/  LDL.LU R21, [R1+0x3a4] ;  /* 0x0003a40001157983 */ /* 0x000ee80000300800 */
[----:B------:R-:W5:Y:S04]  /*15570*/  LDL.LU R22, [R1+0x78] ;  /* 0x0000780001167983 */ /* 0x000f680000300800 */
[----:B------:R-:W5:Y:S04]  /*15580*/  LDL.LU R23, [R1+0x7c] ;  /* 0x00007c0001177983 */ /* 0x000f680000300800 */
[----:B------:R-:W2:Y:S04]  /*15590*/  LDL.LU R14, [R1+0x2f8] ;  /* 0x0002f800010e7983 */ /* 0x000ea80000300800 */
[----:B------:R-:W2:Y:S04]  /*155a0*/  LDL.LU R15, [R1+0x304] ;  /* 0x00030400010f7983 */ /* 0x000ea80000300800 */
[----:B--2---:R1:W-:Y:S04]  /*155b0*/  STL.64 [R1+0x8c0], R14 ;  /* 0x0008c00e01007387 */ /* 0x0043e80000100a00 */
[----:B------:R-:W2:Y:S04]  /*155c0*/  LDL.LU R12, [R1+0x20] ;  /* 0x00002000010c7983 */ /* 0x000ea80000300800 */
[----:B------:R-:W2:Y:S04]  /*155d0*/  LDL.LU R13, [R1+0x24] ;  /* 0x00002400010d7983 */ /* 0x000ea80000300800 */
[----:B-1----:R-:W2:Y:S04]  /*155e0*/  LDL.LU R14, [R1+0x28] ;  /* 0x00002800010e7983 */ /* 0x002ea80000300800 */
[----:B------:R-:W2:Y:S04]  /*155f0*/  LDL.LU R15, [R1+0x2c] ;  /* 0x00002c00010f7983 */ /* 0x000ea80000300800 */
[----:B--2---:R-:W-:Y:S04]  /*15600*/  STL.64 [R1+0x8e0], R14 ;  /* 0x0008e00e01007387 */ /* 0x004fe80000100a00 */
[----:B------:R1:W-:Y:S04]  /*15610*/  STL.64 [R1+0x8d8], R12 ;  /* 0x0008d80c01007387 */ /* 0x0003e80000100a00 */
[----:B-1----:R-:W5:Y:S04]  /*15620*/  LDL.LU R12, [R1+0x30] ;  /* 0x00003000010c7983 */ /* 0x002f680000300800 */
[----:B------:R-:W5:Y:S04]  /*15630*/  LDL.LU R13, [R1+0x34] ;  /* 0x00003400010d7983 */ /* 0x000f680000300800 */
[----:B------:R-:W5:Y:S04]  /*15640*/  LDL.LU R14, [R1+0x38] ;  /* 0x00003800010e7983 */ /* 0x000f680000300800 */
[----:B------:R-:W5:Y:S04]  /*15650*/  LDL.LU R15, [R1+0x3c] ;  /* 0x00003c00010f7983 */ /* 0x000f680000300800 */
[----:B------:R-:W2:Y:S04]  /*15660*/  LDL.LU R17, [R1+0x2fc] ;  /* 0x0002fc0001117983 */ /* 0x000ea80000300800 */
[----:B------:R1:W-:Y:S01]  /*15670*/  STL [R1+0x820], R29 ;  /* 0x0008201d01007387 */ /* 0x0003e20000100800 */
[----:B------:R-:W-:Y:S01]  /*15680*/  FADD R10, R10, R20 ;  /* 0x000000140a0a7221 */ /* 0x000fe20000000000 */
[----:B-1----:R3:W1:Y:S02]  /*15690*/  MUFU.EX2 R29, R28 ;  /* 0x0000001c001d7308 */ /* 0x0026640000000800 */
[----:B---3--:R-:W-:Y:S01]  /*156a0*/  FADD R28, R21, R2 ;  /* 0x00000002151c7221 */ /* 0x008fe20000000000 */
[----:B0-----:R0:W-:Y:S04]  /*156b0*/  STL [R1+0x888], R4 ;  /* 0x0008880401007387 */ /* 0x0011e80000100800 */
[----:B------:R-:W-:Y:S04]  /*156c0*/  STL [R1+0x884], R5 ;  /* 0x0008840501007387 */ /* 0x000fe80000100800 */
[----:B-1----:R-:W-:Y:S04]  /*156d0*/  STL [R1+0x258], R29 ;  /* 0x0002581d01007387 */ /* 0x002fe80000100800 */
[----:B------:R1:W-:Y:S01]  /*156e0*/  STL.64 [R1+0x228], R6 ;  /* 0x0002280601007387 */ /* 0x0003e20000100a00 */
[----:B0-----:R-:W-:Y:S01]  /*156f0*/  FMUL R4, R3, 1.4426950216293334961 ;  /* 0x3fb8aa3b03047820 */ /* 0x001fe20000400000 */
[----:B------:R-:W-:Y:S01]  /*15700*/  FADD R3, R16, R28 ;  /* 0x0000001c10037221 */ /* 0x000fe20000000000 */
[----:B----4-:R-:W-:Y:S01]  /*15710*/  FADD R2, R11, R10 ;  /* 0x0000000a0b027221 */ /* 0x010fe20000000000 */
[----:B-1----:R-:W3:Y:S01]  /*15720*/  LDL.LU R6, [R1+0x308] ;  /* 0x0003080001067983 */ /* 0x002ee20000300800 */
[----:B-----5:R-:W-:Y:S03]  /*15730*/  HMMA.16816.F32.BF16 R20, R24, R22, R12 ;  /* 0x000000161814723c */ /* 0x020fe6000004180c */
[----:B------:R-:W4:Y:S04]  /*15740*/  LDL.LU.64 R14, [R1+0x8e0] ;  /* 0x0008e000010e7983 */ /* 0x000f280000300a00 */
[----:B------:R-:W4:-:S12]  /*15750*/  LDL.LU.64 R12, [R1+0x8d8] ;  /* 0x0008d800010c7983 */ /* 0x000f180000300a00 */
[----:B------:R-:W-:Y:S04]  /*15760*/  STL.64 [R1+0x1d0], R20 ;  /* 0x0001d01401007387 */ /* 0x000fe80000100a00 */
[----:B------:R-:W-:Y:S04]  /*15770*/  STL.64 [R1+0x1d8], R22 ;  /* 0x0001d81601007387 */ /* 0x000fe80000100a00 */
[----:B------:R-:W5:Y:S04]  /*15780*/  LDL R28, [R1+0x260] ;  /* 0x00026000011c7983 */ /* 0x000f680000100800 */
[----:B------:R-:W2:Y:S04]  /*15790*/  LDL.LU R10, [R1+0x310] ;  /* 0x00031000010a7983 */ /* 0x000ea80000300800 */
[----:B------:R-:W2:Y:S04]  /*157a0*/  LDL.LU R11, [R1+0x314] ;  /* 0x00031400010b7983 */ /* 0x000ea80000300800 */
[----:B------:R-:W0:Y:S01]  /*157b0*/  LDSM.16.M88.4 R20, [R0+UR6+0x11080] ;  /* 0x011080060014783b */ /* 0x000e220008000200 */
[----:B------:R0:W1:Y:S02]  /*157c0*/  MUFU.EX2 R7, R4 ;  /* 0x0000000400077308 */ /* 0x0000640000000800 */
[----:B0-----:R-:W-:Y:S01]  /*157d0*/  MOV R4, R20 ;  /* 0x0000001400047202 */ /* 0x001fe20000000f00 */
[----:B------:R-:W-:Y:S01]  /*157e0*/  IMAD.MOV.U32 R5, RZ, RZ, R21 ;  /* 0x000000ffff057224 */ /* 0x000fe200078e0015 */
[----:B--2---:R0:W-:Y:S04]  /*157f0*/  STL.64 [R1+0x8a8], R10 ;  /* 0x0008a80a01007387 */ /* 0x0041e80000100a00 */
[----:B------:R-:W-:Y:S04]  /*15800*/  STL.64 [R1+0x8a0], R8 ;  /* 0x0008a00801007387 */ /* 0x000fe80000100a00 */
[----:B0-----:R-:W2:Y:S04]  /*15810*/  LDL.LU R10, [R1+0x58] ;  /* 0x00005800010a7983 */ /* 0x001ea80000300800 */
[----:B------:R-:W2:Y:S04]  /*15820*/  LDL.LU R11, [R1+0x5c] ;  /* 0x00005c00010b7983 */ /* 0x000ea80000300800 */
[----:B------:R0:W-:Y:S04]  /*15830*/  STL.64 [R1+0x218], R22 ;  /* 0x0002181601007387 */ /* 0x0001e80000100a00 */
[----:B0-----:R-:W4:Y:S04]  /*15840*/  LDL.LU.64 R22, [R1+0x8d0] ;  /* 0x0008d00001167983 */ /* 0x001f280000300a00 */
[----:B------:R-:W2:Y:S04]  /*15850*/  LDL.LU.64 R20, [R1+0x8c8] ;  /* 0x0008c80001147983 */ /* 0x000ea80000300a00 */
[----:B-1----:R-:W-:Y:S01]  /*15860*/  STL [R1+0x254], R7 ;  /* 0x0002540701007387 */ /* 0x002fe20000100800 */
[----:B--2---:R-:W-:Y:S01]  /*15870*/  FADD R2, R20, R2 ;  /* 0x0000000214027221 */ /* 0x004fe20000000000 */
[----:B------:R-:W-:-:S02]  /*15880*/  FADD R3, R21, R3 ;  /* 0x0000000315037221 */ /* 0x000fc40000000000 */
[----:B----4-:R-:W-:Y:S01]  /*15890*/  HMMA.16816.F32.BF16 R20, R24, R22, R12 ;  /* 0x000000161814723c */ /* 0x010fe2000004180c */
[----:B------:R-:W2:-:S15]  /*158a0*/  LDL.LU.64 R14, [R1+0x8c0] ;  /* 0x0008c000010e7983 */ /* 0x000e9e0000300a00 */
[----:B------:R-:W-:-:S03]  /*158b0*/  NOP ;  /* 0x0000000000007918 */ /* 0x000fc60000000000 */
[----:B------:R-:W-:Y:S04]  /*158c0*/  STL.64 [R1+0x1a0], R20 ;  /* 0x0001a01401007387 */ /* 0x000fe80000100a00 */
[----:B------:R0:W-:Y:S04]  /*158d0*/  STL.64 [R1+0x1a8], R22 ;  /* 0x0001a81601007387 */ /* 0x0001e80000100a00 */
[----:B0-----:R-:W4:Y:S04]  /*158e0*/  LDL.LU.64 R22, [R1+0x8b8] ;  /* 0x0008b80001167983 */ /* 0x001f280000300a00 */
[----:B------:R-:W4:Y:S01]  /*158f0*/  LDL.LU.64 R20, [R1+0x8b0] ;  /* 0x0008b00001147983 */ /* 0x000f220000300a00 */
[----:B--2---:R-:W-:Y:S01]  /*15900*/  FADD R2, R14, R2 ;  /* 0x000000020e027221 */ /* 0x004fe20000000000 */
[----:B------:R-:W-:-:S02]  /*15910*/  FADD R3, R15, R3 ;  /* 0x000000030f037221 */ /* 0x000fc40000000000 */
[----:B------:R-:W0:Y:S01]  /*15920*/  LDSM.16.M88.4 R12, [R0+UR6+0x11880] ;  /* 0x01188006000c783b */ /* 0x000e220008000200 */
[----:B------:R-:W-:Y:S01]  /*15930*/  FADD R2, R17, R2 ;  /* 0x0000000211027221 */ /* 0x000fe20000000000 */
[----:B----4-:R-:W-:Y:S02]  /*15940*/  HMMA.16816.F32.BF16 R24, R24, R10, R20 ;  /* 0x0000000a1818723c */ /* 0x010fe40000041814 */
[----:B0-----:R-:W-:Y:S04]  /*15950*/  STL [R1+0x880], R13 ;  /* 0x0008800d01007387 */ /* 0x001fe80000100800 */
[----:B------:R-:W2:Y:S04]  /*15960*/  LDL.LU R16, [R1+0x30c] ;  /* 0x00030c0001107983 */ /* 0x000ea80000300800 */
[----:B------:R-:W4:Y:S04]  /*15970*/  LDL.LU R17, [R1+0x2f0] ;  /* 0x0002f00001117983 */ /* 0x000f280000300800 */
[----:B------:R-:W2:Y:S04]  /*15980*/  LDL.LU.64 R10, [R1+0x8a8] ;  /* 0x0008a800010a7983 */ /* 0x000ea80000300a00 */
[----:B------:R-:W2:Y:S04]  /*15990*/  LDL.LU.64 R8, [R1+0x8a0] ;  /* 0x0008a00001087983 */ /* 0x000ea80000300a00 */
[----:B------:R-:W2:Y:S04]  /*159a0*/  LDL R21, [R1+0x26c] ;  /* 0x00026c0001157983 */ /* 0x000ea80000100800 */
[----:B------:R-:W2:Y:S04]  /*159b0*/  LDL R22, [R1+0x60] ;  /* 0x0000600001167983 */ /* 0x000ea80000100800 */
[----:B------:R-:W-:Y:S04]  /*159c0*/  STL.64 [R1+0x170], R24 ;  /* 0x0001701801007387 */ /* 0x000fe80000100a00 */
[----:B------:R-:W-:Y:S04]  /*159d0*/  STL.64 [R1+0x178], R26 ;  /* 0x0001781a01007387 */ /* 0x000fe80000100a00 */
[----:B------:R-:W5:Y:S04]  /*159e0*/  LDL R23, [R1+0x25c] ;  /* 0x00025c0001177983 */ /* 0x000f680000100800 */
[----:B------:R-:W0:Y:S04]  /*159f0*/  LDSM.16.M88.4 R24, [R0+UR6+0x12080] ;  /* 0x012080060018783b */ /* 0x000e280008000200 */
[----:B------:R-:W-:Y:S01]  /*15a00*/  STL.64 [R1+0x210], R14 ;  /* 0x0002100e01007387 */ /* 0x000fe20000100a00 */
[----:B---3--:R-:W-:Y:S01]  /*15a10*/  FADD R3, R6, R3 ;  /* 0x0000000306037221 */ /* 0x008fe20000000000 */
[----:B0-----:R-:W-:-:S02]  /*15a20*/  IMAD.MOV.U32 R13, RZ, RZ, R24 ;  /* 0x000000ffff0d7224 */ /* 0x001fc400078e0018 */
[----:B------:R-:W-:Y:S04]  /*15a30*/  STL.64 [R1+0x1c8], R26 ;  /* 0x0001c81a01007387 */ /* 0x000fe80000100a00 */
[----:B------:R0:W-:Y:S04]  /*15a40*/  STL.64 [R1+0x898], R12 ;  /* 0x0008980c01007387 */ /* 0x0001e80000100a00 */
[----:B0-----:R-:W3:Y:S04]  /*15a50*/  LDL.LU R12, [R1+0x10] ;  /* 0x00001000010c7983 */ /* 0x001ee80000300800 */
[----:B------:R-:W3:Y:S04]  /*15a60*/  LDL.LU R13, [R1+0x14] ;  /* 0x00001400010d7983 */ /* 0x000ee80000300800 */
[----:B------:R-:W3:Y:S04]  /*15a70*/  LDL.LU R14, [R1+0x18] ;  /* 0x00001800010e7983 */ /* 0x000ee80000300800 */
[----:B------:R-:W3:Y:S01]  /*15a80*/  LDL.LU R15, [R1+0x1c] ;  /* 0x00001c00010f7983 */ /* 0x000ee20000300800 */
[----:B------:R-:W-:-:S02]  /*15a90*/  F2FP.BF16.F32.PACK_AB R26, R19, R18 ;  /* 0x00000012131a723e */ /* 0x000fc400000010ff */
[----:B------:R-:W-:Y:S01]  /*15aa0*/  F2FP.BF16.F32.PACK_AB R27, R7, R29 ;  /* 0x0000001d071b723e */ /* 0x000fe200000010ff */
[----:B------:R-:W4:Y:S04]  /*15ab0*/  LDL.LU R18, [R1+0x2f4] ;  /* 0x0002f40001127983 */ /* 0x000f280000300800 */
[----:B------:R-:W4:Y:S01]  /*15ac0*/  LDL.LU R19, [R1+0x2d8] ;  /* 0x0002d80001137983 */ /* 0x000f220000300800 */
[----:B------:R-:W-:-:S03]  /*15ad0*/  MOV R6, R25 ;  /* 0x0000001900067202 */ /* 0x000fc60000000f00 */
[----:B------:R-:W4:Y:S01]  /*15ae0*/  LDL.LU R7, [R1+0x2e8] ;  /* 0x0002e80001077983 */ /* 0x000f220000300800 */
[----:B--2---:R-:W-:-:S03]  /*15af0*/  F2FP.BF16.F32.PACK_AB R24, R21, R22 ;  /* 0x000000161518723e */ /* 0x004fc600000010ff */
[----:B------:R-:W2:Y:S01]  /*15b00*/  LDL.LU R22, [R1+0x2e4] ;  /* 0x0002e40001167983 */ /* 0x000ea20000300800 */
[----:B-----5:R-:W-:-:S03]  /*15b10*/  F2FP.BF16.F32.PACK_AB R25, R23, R28 ;  /* 0x0000001c1719723e */ /* 0x020fc600000010ff */
[----:B------:R-:W2:Y:S01]  /*15b20*/  LDL.LU R23, [R1+0x2ec] ;  /* 0x0002ec0001177983 */ /* 0x000ea20000300800 */
[----:B------:R-:W-:Y:S01]  /*15b30*/  FADD R2, R10, R2 ;  /* 0x000000020a027221 */ /* 0x000fe20000000000 */
[----:B------:R-:W-:Y:S02]  /*15b40*/  FADD R3, R11, R3 ;  /* 0x000000030b037221 */ /* 0x000fe40000000000 */
[----:B---3--:R-:W-:Y:S01]  /*15b50*/  HMMA.16816.F32.BF16 R8, R24, R8, R12 ;  /* 0x000000081808723c */ /* 0x008fe2000004180c */
[----:B------:R-:W-:Y:S01]  /*15b60*/  FADD R2, R16, R2 ;  /* 0x0000000210027221 */ /* 0x000fe20000000000 */
[----:B----4-:R-:W-:Y:S01]  /*15b70*/  FADD R3, R17, R3 ;  /* 0x0000000311037221 */ /* 0x010fe20000000000 */
[----:B--2---:R0:W-:Y:S04]  /*15b80*/  STL.64 [R1+0x878], R22 ;  /* 0x0008781601007387 */ /* 0x0041e80000100a00 */
[----:B------:R-:W2:Y:S04]  /*15b90*/  LDL.LU R20, [R1] ;  /* 0x0000000001147983 */ /* 0x000ea80000300800 */
[----:B------:R-:W2:Y:S04]  /*15ba0*/  LDL.LU R21, [R1+0x4] ;  /* 0x0000040001157983 */ /* 0x000ea80000300800 */
[----:B0-----:R-:W2:Y:S04]  /*15bb0*/  LDL.LU R22, [R1+0x8] ;  /* 0x0000080001167983 */ /* 0x001ea80000300800 */
[----:B------:R-:W2:Y:S04]  /*15bc0*/  LDL.LU R23, [R1+0xc] ;  /* 0x00000c0001177983 */ /* 0x000ea80000300800 */
[----:B------:R-:W3:Y:S04]  /*15bd0*/  LDL.LU R28, [R1+0x2e0] ;  /* 0x0002e000011c7983 */ /* 0x000ee80000300800 */
[----:B------:R-:W4:Y:S04]  /*15be0*/  LDL.LU R29, [R1+0x2b8] ;  /* 0x0002b800011d7983 */ /* 0x000f280000300800 */
[----:B------:R-:W5:Y:S04]  /*15bf0*/  LDL.LU.64 R12, [R1+0x898] ;  /* 0x00089800010c7983 */ /* 0x000f680000300a00 */
[----:B------:R-:W-:Y:S04]  /*15c00*/  STL.64 [R1+0x160], R8 ;  /* 0x0001600801007387 */ /* 0x000fe80000100a00 */
[----:B------:R-:W-:Y:S04]  /*15c10*/  STL.64 [R1+0x168], R10 ;  /* 0x0001680a01007387 */ /* 0x000fe80000100a00 */
[----:B------:R-:W0:Y:S02]  /*15c20*/  LDSM.16.M88.4 R8, [R0+UR6+0x12880] ;  /* 0x012880060008783b */ /* 0x000e240008000200 */
[----:B0-----:R-:W-:-:S02]  /*15c30*/  IMAD.MOV.U32 R17, RZ, RZ, R8 ;  /* 0x000000ffff117224 */ /* 0x001fc400078e0008 */
[----:B------:R0:W-:Y:S01]  /*15c40*/  STL.64 [R1+0x198], R10 ;  /* 0x0001980a01007387 */ /* 0x0001e20000100a00 */
[----:B------:R-:W-:-:S03]  /*15c50*/  IMAD.MOV.U32 R16, RZ, RZ, R9 ;  /* 0x000000ffff107224 */ /* 0x000fc600078e0009 */
[----:B------:R-:W2:Y:S04]  /*15c60*/  LDL.LU.64 R8, [R1+0x890] ;  /* 0x0008900001087983 */ /* 0x000ea80000300a00 */
[----:B0-----:R-:W2:Y:S04]  /*15c70*/  LDL.LU R10, [R1+0x2c0] ;  /* 0x0002c000010a7983 */ /* 0x001ea80000300800 */
[----:B------:R-:W2:Y:S04]  /*15c80*/  LDL.LU R11, [R1+0x2c8] ;  /* 0x0002c800010b7983 */ /* 0x000ea80000300800 */
[----:B--2---:R0:W-:Y:S04]  /*15c90*/  STL.64 [R1+0x860], R10 ;  /* 0x0008600a01007387 */ /* 0x0041e80000100a00 */
[----:B0-----:R-:W2:Y:S04]  /*15ca0*/  LDL.LU R11, [R1+0x2dc] ;  /* 0x0002dc00010b7983 */ /* 0x001ea80000300800 */
[----:B------:R0:W-:Y:S02]  /*15cb0*/  STL.64 [R1+0x858], R8 ;  /* 0x0008580801007387 */ /* 0x0001e40000100a00 */
[----:B0-----:R-:W-:Y:S01]  /*15cc0*/  MOV R8, R4 ;  /* 0x0000000400087202 */ /* 0x001fe20000000f00 */
[----:B------:R-:W-:Y:S01]  /*15cd0*/  IMAD.MOV.U32 R9, RZ, RZ, R5 ;  /* 0x000000ffff097224 */ /* 0x000fe200078e0005 */
[----:B------:R-:W3:Y:S04]  /*15ce0*/  LDL.LU R4, [R1+0x888] ;  /* 0x0008880001047983 */ /* 0x000ee80000300800 */
[----:B------:R-:W3:Y:S01]  /*15cf0*/  LDL.LU R5, [R1+0x884] ;  /* 0x0008840001057983 */ /* 0x000ee20000300800 */
[----:B------:R-:W-:-:S03]  /*15d00*/  FADD R3, R18, R3 ;  /* 0x0000000312037221 */ /* 0x000fc60000000000 */
[----:B------:R-:W4:Y:S04]  /*15d10*/  LDL.LU R14, [R1+0x2bc] ;  /* 0x0002bc00010e7983 */ /* 0x000f280000300800 */
[----:B------:R-:W4:Y:S04]  /*15d20*/  LDL.LU R15, [R1+0x2c4] ;  /* 0x0002c400010f7983 */ /* 0x000f280000300800 */
[----:B------:R0:W-:Y:S01]  /*15d30*/  STL.64 [R1+0x838], R16 ;  /* 0x0008381001007387 */ /* 0x0001e20000100a00 */
[----:B------:R-:W-:-:S03]  /*15d40*/  FADD R3, R7, R3 ;  /* 0x0000000307037221 */ /* 0x000fc60000000000 */
[----:B------:R-:W4:Y:S01]  /*15d50*/  LDL.LU R18, [R1+0x2cc] ;  /* 0x0002cc0001127983 */ /* 0x000f220000300800 */
[----:B0-----:R-:W-:Y:S01]  /*15d60*/  MOV R17, R6 ;  /* 0x0000000600117202 */ /* 0x001fe20000000f00 */
[----:B-----5:R-:W-:Y:S02]  /*15d70*/  IMAD.MOV.U32 R16, RZ, RZ, R13 ;  /* 0x000000ffff107224 */ /* 0x020fe400078e000d */
[----:B--2---:R-:W-:Y:S01]  /*15d80*/  FADD R2, R11, R2 ;  /* 0x000000020b027221 */ /* 0x004fe20000000000 */
[----:B---3--:R-:W-:Y:S03]  /*15d90*/  HMMA.16816.F32.BF16 R4, R24, R4, R20 ;  /* 0x000000041804723c */ /* 0x008fe60000041814 */
[----:B------:R-:W-:Y:S02]  /*15da0*/  FADD R2, R19, R2 ;  /* 0x0000000213027221 */ /* 0x000fe40000000000 */
[----:B------:R-:W2:Y:S04]  /*15db0*/  LDL.LU R19, [R1+0x3f0] ;  /* 0x0003f00001137983 */ /* 0x000ea80000300800 */
[----:B------:R-:W3:Y:S04]  /*15dc0*/  LDL.LU R13, [R1+0x880] ;  /* 0x00088000010d7983 */ /* 0x000ee80000300800 */
[----:B------:R-:W5:Y:S06]  /*15dd0*/  LDL.LU.64 R22, [R1+0x878] ;  /* 0x0008780001167983 */ /* 0x000f6c0000300a00 */
[----:B------:R-:W-:Y:S04]  /*15de0*/  STL.64 [R1+0x130], R4 ;  /* 0x0001300401007387 */ /* 0x000fe80000100a00 */
[----:B------:R-:W-:Y:S04]  /*15df0*/  STL.64 [R1+0x138], R6 ;  /* 0x0001380601007387 */ /* 0x000fe80000100a00 */
[----:B------:R-:W0:Y:S04]  /*15e00*/  LDSM.16.M88.4 R4, [R0+UR6+0x13080] ;  /* 0x013080060004783b */ /* 0x000e280008000200 */
[----:B0-----:R0:W-:Y:S01]  /*15e10*/  STL.64 [R1+0x158], R6 ;  /* 0x0001580601007387 */ /* 0x0011e20000100a00 */
[----:B------:R-:W-:-:S02]  /*15e20*/  IMAD.MOV.U32 R21, RZ, RZ, R4 ;  /* 0x000000ffff157224 */ /* 0x000fc400078e0004 */
[----:B------:R-:W-:Y:S01]  /*15e30*/  IMAD.MOV.U32 R20, RZ, RZ, R5 ;  /* 0x000000ffff147224 */ /* 0x000fe200078e0005 */
[----:B0-----:R-:W2:Y:S04]  /*15e40*/  LDL.LU.64 R6, [R1+0x870] ;  /* 0x0008700001067983 */ /* 0x001ea80000300a00 */
[----:B------:R-:W2:Y:S01]  /*15e50*/  LDL.LU.64 R4, [R1+0x868] ;  /* 0x0008680001047983 */ /* 0x000ea20000300a00 */
[----:B-----5:R-:W-:Y:S01]  /*15e60*/  FADD R2, R22, R2 ;  /* 0x0000000216027221 */ /* 0x020fe20000000000 */
[----:B------:R-:W-:-:S03]  /*15e70*/  FADD R3, R23, R3 ;  /* 0x0000000317037221 */ /* 0x000fc60000000000 */
[----:B------:R-:W-:Y:S01]  /*15e80*/  FADD R2, R28, R2 ;  /* 0x000000021c027221 */ /* 0x000fe20000000000 */
[----:B--2---:R-:W-:Y:S01]  /*15e90*/  HMMA.16816.F32.BF16 R8, R24, R8, R4 ;  /* 0x000000081808723c */ /* 0x004fe20000041804 */
[----:B------:R-:W2:Y:S04]  /*15ea0*/  LDL.LU R4, [R1+0x2d0] ;  /* 0x0002d00001047983 */ /* 0x000ea80000300800 */
[----:B------:R-:W5:-:S14]  /*15eb0*/  LDL.LU R7, [R1+0x2d4] ;  /* 0x0002d40001077983 */ /* 0x000f5c0000300800 */
[----:B------:R-:W-:Y:S04]  /*15ec0*/  STL.64 [R1+0x100], R8 ;  /* 0x0001000801007387 */ /* 0x000fe80000100a00 */
[----:B------:R-:W-:Y:S04]  /*15ed0*/  STL.64 [R1+0x108], R10 ;  /* 0x0001080a01007387 */ /* 0x000fe80000100a00 */
[----:B------:R-:W0:Y:S04]  /*15ee0*/  LDSM.16.M88.4 R8, [R0+UR6+0x13880] ;  /* 0x013880060008783b */ /* 0x000e280008000200 */
[----:B------:R-:W2:Y:S04]  /*15ef0*/  LDL.LU R5, [R1+0x2a8] ;  /* 0x0002a80001057983 */ /* 0x000ea80000300800 */
[----:B------:R-:W2:Y:S04]  /*15f00*/  LDL.LU R23, [R1+0x2b4] ;  /* 0x0002b40001177983 */ /* 0x000ea80000300800 */
[----:B------:R-:W2:Y:S04]  /*15f10*/  LDL.LU R6, [R1+0x29c] ;  /* 0x00029c0001067983 */ /* 0x000ea80000300800 */
[----:B------:R-:W2:Y:S04]  /*15f20*/  LDL.LU R28, [R1+0x3e8] ;  /* 0x0003e800011c7983 */ /* 0x000ea80000300800 */
[----:B0-----:R0:W-:Y:S04]  /*15f30*/  STL.64 [R1+0x128], R10 ;  /* 0x0001280a01007387 */ /* 0x0011e80000100a00 */
[----:B0-----:R-:W2:Y:S01]  /*15f40*/  LDL.LU.64 R10, [R1+0x860] ;  /* 0x00086000010a7983 */ /* 0x001ea20000300a00 */
[----:B----4-:R-:W-:Y:S01]  /*15f50*/  FADD R3, R29, R3 ;  /* 0x000000031d037221 */ /* 0x010fe20000000000 */
[----:B------:R-:W-:Y:S01]  /*15f60*/  MOV R29, R8 ;  /* 0x00000008001d7202 */ /* 0x000fe20000000f00 */
[----:B------:R-:W-:-:S02]  /*15f70*/  IMAD.MOV.U32 R22, RZ, RZ, R9 ;  /* 0x000000ffff167224 */ /* 0x000fc400078e0009 */
[----:B------:R-:W3:Y:S01]  /*15f80*/  LDL.LU.64 R8, [R1+0x858] ;  /* 0x0008580001087983 */ /* 0x000ee20000300a00 */
[----:B--2---:R-:W-:Y:S01]  /*15f90*/  FADD R2, R10, R2 ;  /* 0x000000020a027221 */ /* 0x004fe20000000000 */
[----:B------:R-:W-:Y:S02]  /*15fa0*/  FADD R3, R11, R3 ;  /* 0x000000030b037221 */ /* 0x000fe40000000000 */
[----:B------:R-:W3:Y:S04]  /*15fb0*/  LDL.LU R10, [R1+0x854] ;  /* 0x00085400010a7983 */ /* 0x000ee80000300800 */
[----:B------:R-:W3:Y:S01]  /*15fc0*/  LDL.LU R11, [R1+0x850] ;  /* 0x00085000010b7983 */ /* 0x000ee20000300800 */
[----:B------:R-:W-:Y:S01]  /*15fd0*/  FADD R2, R14, R2 ;  /* 0x000000020e027221 */ /* 0x000fe20000000000 */
[----:B------:R-:W-:-:S02]  /*15fe0*/  FADD R3, R15, R3 ;  /* 0x000000030f037221 */ /* 0x000fc40000000000 */
[----:B---3--:R-:W-:Y:S01]  /*15ff0*/  HMMA.16816.F32.BF16 R12, R24, R12, R8 ;  /* 0x0000000c180c723c */ /* 0x008fe20000041808 */
[----:B------:R-:W2:-:S15]  /*16000*/  LDL R10, [R1+0x240] ;  /* 0x00024000010a7983 */ /* 0x000e9e0000100800 */
[----:B------:R-:W-:-:S03]  /*16010*/  NOP ;  /* 0x0000000000007918 */ /* 0x000fc60000000000 */
[----:B------:R-:W-:Y:S04]  /*16020*/  STL.64 [R1+0xe0], R12 ;  /* 0x0000e00c01007387 */ /* 0x000fe80000100a00 */
[----:B------:R-:W-:Y:S04]  /*16030*/  STL.64 [R1+0xe8], R14 ;  /* 0x0000e80e01007387 */ /* 0x000fe80000100a00 */
[----:B------:R-:W0:Y:S04]  /*16040*/  LDSM.16.M88.4 R12, [R0+UR6+0x14080] ;  /* 0x01408006000c783b */ /* 0x000e280008000200 */
[----:B0-----:R0:W-:Y:S01]  /*16050*/  STL.64 [R1+0xf8], R14 ;  /* 0x0000f80e01007387 */ /* 0x0011e20000100a00 */
[----:B------:R-:W-:Y:S01]  /*16060*/  IMAD.MOV.U32 R9, RZ, RZ, R12 ;  /* 0x000000ffff097224 */ /* 0x000fe200078e000c */
[----:B------:R-:W-:-:S02]  /*16070*/  MOV R8, R13 ;  /* 0x0000000d00087202 */ /* 0x000fc40000000f00 */
[----:B0-----:R-:W3:Y:S04]  /*16080*/  LDL.LU.64 R14, [R1+0x848] ;  /* 0x00084800010e7983 */ /* 0x001ee80000300a00 */
[----:B------:R-:W3:Y:S01]  /*16090*/  LDL.LU.64 R12, [R1+0x840] ;  /* 0x00084000010c7983 */ /* 0x000ee20000300a00 */
[----:B------:R-:W-:Y:S01]  /*160a0*/  FADD R2, R4, R2 ;  /* 0x0000000204027221 */ /* 0x000fe20000000000 */
[----:B---3--:R-:W-:Y:S02]  /*160b0*/  HMMA.16816.F32.BF16 R12, R24, R16, R12 ;  /* 0x00000010180c723c */ /* 0x008fe4000004180c */
[----:B------:R-:W3:Y:S01]  /*160c0*/  LDL.LU.64 R16, [R1+0x838] ;  /* 0x0008380001107983 */ /* 0x000ee20000300a00 */
[----:B-----5:R-:W-:Y:S01]  /*160d0*/  FADD R4, R7, R3 ;  /* 0x0000000307047221 */ /* 0x020fe20000000000 */
[----:B------:R-:W-:Y:S01]  /*160e0*/  FADD R3, R18, R2 ;  /* 0x0000000212037221 */ /* 0x000fe20000000000 */
[----:B--2---:R-:W-:-:S14]  /*160f0*/  FADD R2, R19, -R10 ;  /* 0x8000000a13027221 */ /* 0x004fdc0000000000 */
[----:B------:R-:W-:Y:S04]  /*16100*/  STL.64 [R1+0xc0], R12 ;  /* 0x0000c00c01007387 */ /* 0x000fe80000100a00 */
[----:B------:R0:W-:Y:S04]  /*16110*/  STL.64 [R1+0xc8], R14 ;  /* 0x0000c80e01007387 */ /* 0x0001e80000100a00 */
[----:B0-----:R-:W2:Y:S04]  /*16120*/  LDL.LU R14, [R1+0x298] ;  /* 0x00029800010e7983 */ /* 0x001ea80000300800 */
[----:B------:R-:W4:Y:S01]  /*16130*/  LDL.LU R15, [R1+0x3fc] ;  /* 0x0003fc00010f7983 */ /* 0x000f220000300800 */
[----:B---3--:R-:W-:-:S02]  /*16140*/  IMAD.MOV.U32 R12, RZ, RZ, R17 ;  /* 0x000000ffff0c7224 */ /* 0x008fc400078e0011 */
[----:B------:R-:W-:Y:S02]  /*16150*/  IMAD.MOV.U32 R13, RZ, RZ, R16 ;  /* 0x000000ffff0d7224 */ /* 0x000fe400078e0010 */
[----:B------:R-:W0:Y:S04]  /*16160*/  LDSM.16.M88.4 R16, [R0+UR6+0x14880] ;  /* 0x014880060010783b */ /* 0x000e280008000200 */
[----:B0-----:R0:W-:Y:S01]  /*16170*/  STL.64 [R1+0xd8], R18 ;  /* 0x0000d81201007387 */ /* 0x0011e20000100a00 */
[----:B------:R-:W-:Y:S01]  /*16180*/  MOV R11, R16 ;  /* 0x00000010000b7202 */ /* 0x000fe20000000f00 */
[----:B------:R-:W-:Y:S02]  /*16190*/  IMAD.MOV.U32 R7, RZ, RZ, R17 ;  /* 0x000000ffff077224 */ /* 0x000fe400078e0011 */
[----:B0-----:R-:W3:Y:S04]  /*161a0*/  LDL.LU.64 R18, [R1+0x830] ;  /* 0x0008300001127983 */ /* 0x001ee80000300a00 */
[----:B------:R-:W3:Y:S01]  /*161b0*/  LDL.LU.64 R16, [R1+0x828] ;  /* 0x0008280001107983 */ /* 0x000ee20000300a00 */
[----:B------:R-:W-:Y:S01]  /*161c0*/  FADD R5, R5, R4 ;  /* 0x0000000405057221 */ /* 0x000fe20000000000 */
[----:B--2---:R-:W-:Y:S01]  /*161d0*/  FADD R4, R14, R3 ;  /* 0x000000030e047221 */ /* 0x004fe20000000000 */
[----:B----4-:R-:W-:Y:S01]  /*161e0*/  FADD R3, R15, -R10 ;  /* 0x8000000a0f037221 */ /* 0x010fe20000000000 */
[----:B------:R-:W-:-:S06]  /*161f0*/  FMUL R2, R2, 1.4426950216293334961 ;  /* 0x3fb8aa3b02027820 */ /* 0x000fcc0000400000 */
[----:B------:R-:W0:Y:S02]  /*16200*/  MUFU.EX2 R2, R2 ;  /* 0x0000000200027308 */ /* 0x000e240000000800 */
[----:B0-----:R0:W-:Y:S02]  /*16210*/  STL [R1+0x1c0], R2 ;  /* 0x0001c00201007387 */ /* 0x0011e40000100800 */
[----:B0-----:R-:W-:Y:S01]  /*16220*/  FADD R2, R23, R5 ;  /* 0x0000000517027221 */ /* 0x001fe20000000000 */
[----:B------:R-:W-:Y:S01]  /*16230*/  FADD R5, R28, -R10 ;  /* 0x8000000a1c057221 */ /* 0x000fe20000000000 */
[----:B---3--:R-:W-:Y:S01]  /*16240*/  HMMA.16816.F32.BF16 R16, R24, R12, R16 ;  /* 0x0000000c1810723c */ /* 0x008fe20000041810 */
[----:B------:R-:W0:-:S15]  /*16250*/  LDSM.16.M88.4 R12, [R0+UR6+0x15080] ;  /* 0x01508006000c783b */ /* 0x000e1e0008000200 */
[----:B------:R-:W-:-:S03]  /*16260*/  NOP ;  /* 0x0000000000007918 */ /* 0x000fc60000000000 */
[----:B------:R1:W-:Y:S04]  /*16270*/  STL.64 [R1+0x50], R16 ;  /* 0x0000501001007387 */ /* 0x0003e80000100a00 */
[----:B------:R-:W-:Y:S01]  /*16280*/  STL.64 [R1+0x58], R18 ;  /* 0x0000581201007387 */ /* 0x000fe20000100a00 */
[----:B-1----:R-:W-:Y:S01]  /*16290*/  MOV R16, R11 ;  /* 0x0000000b00107202 */ /* 0x002fe20000000f00 */
[----:B------:R-:W-:Y:S02]  /*162a0*/  IMAD.MOV.U32 R17, RZ, RZ, R7 ;  /* 0x000000ffff117224 */ /* 0x000fe400078e0007 */
[----:B0-----:R0:W-:Y:S04]  /*162b0*/  STL.64 [R1+0xb0], R12 ;  /* 0x0000b00c01007387 */ /* 0x0011e80000100a00 */
[----:B------:R1:W-:Y:S04]  /*162c0*/  STL.64 [R1+0xb8], R14 ;  /* 0x0000b80e01007387 */ /* 0x0003e80000100a00 */
[----:B------:R-:W2:Y:S01]  /*162d0*/  LDL.LU R23, [R1+0x2ac] ;  /* 0x0002ac0001177983 */ /* 0x000ea20000300800 */
[----:B0-----:R-:W-:Y:S01]  /*162e0*/  MOV R13, R8 ;  /* 0x00000008000d7202 */ /* 0x001fe20000000f00 */
[----:B------:R-:W-:-:S02]  /*162f0*/  IMAD.MOV.U32 R8, RZ, RZ, R29 ;  /* 0x000000ffff087224 */ /* 0x000fc400078e001d */
[----:B------:R-:W3:Y:S04]  /*16300*/  LDL.LU R29, [R1+0x820] ;  /* 0x00082000011d7983 */ /* 0x000ee80000300800 */
[----:B-1----:R-:W4:Y:S04]  /*16310*/  LDL.LU R14, [R1+0x270] ;  /* 0x00027000010e7983 */ /* 0x002f280000300800 */
[----:B------:R-:W-:Y:S04]  /*16320*/  STL.64 [R1+0x808], R16 ;  /* 0x0008081001007387 */ /* 0x000fe80000100a00 */
[----:B------:R-:W5:Y:S04]  /*16330*/  LDL.LU R28, [R1+0x3f4] ;  /* 0x0003f400011c7983 */ /* 0x000f680000300800 */
[----:B------:R-:W2:Y:S01]  /*16340*/  LDL.LU R11, [R1+0x2a4] ;  /* 0x0002a400010b7983 */ /* 0x000ea20000300800 */
[----:B------:R-:W-:-:S02]  /*16350*/  IMAD.MOV.U32 R12, RZ, RZ, R9 ;  /* 0x000000ffff0c7224 */ /* 0x000fc400078e0009 */
[----:B------:R-:W-:Y:S01]  /*16360*/  IMAD.MOV.U32 R9, RZ, RZ, R22 ;  /* 0x000000ffff097224 */ /* 0x000fe200078e0016 */
[----:B--2---:R-:W-:Y:S04]  /*16370*/  STL.64 [R1+0x818], R10 ;  /* 0x0008180a01007387 */ /* 0x004fe80000100a00 */
[----:B------:R0:W-:Y:S04]  /*16380*/  STL.64 [R1+0x810], R8 ;  /* 0x0008100801007387 */ /* 0x0001e80000100a00 */
[----:B0-----:R-:W2:Y:S04]  /*16390*/  LDL.LU R8, [R1+0x110] ;  /* 0x0001100001087983 */ /* 0x001ea80000300800 */
[----:B------:R-:W2:Y:S04]  /*163a0*/  LDL.LU R9, [R1+0x114] ;  /* 0x0001140001097983 */ /* 0x000ea80000300800 */
[----:B------:R-:W2:Y:S04]  /*163b0*/  LDL.LU R10, [R1+0x118] ;  /* 0x00011800010a7983 */ /* 0x000ea80000300800 */
[----:B------:R-:W2:Y:S04]  /*163c0*/  LDL.LU R11, [R1+0x11c] ;  /* 0x00011c00010b7983 */ /* 0x000ea80000300800 */
[----:B------:R-:W3:Y:S04]  /*163d0*/  LDL.LU R22, [R1+0x400] ;  /* 0x0004000001167983 */ /* 0x000ee80000300800 */
[----:B------:R-:W4:Y:S01]  /*163e0*/  LDL.LU R15, [R1+0x278] ;  /* 0x00027800010f7983 */ /* 0x000f220000300800 */
[----:B------:R-:W-:Y:S01]  /*163f0*/  IMAD.MOV.U32 R16, RZ, RZ, R21 ;  /* 0x000000ffff107224 */ /* 0x000fe200078e0015 */
[----:B------:R-:W-:Y:S01]  /*16400*/  MOV R17, R20 ;  /* 0x0000001400117202 */ /* 0x000fe20000000f00 */
[----:B------:R-:W-:-:S04]  /*16410*/  FMUL R3, R3, 1.4426950216293334961 ;  /* 0x3fb8aa3b03037820 */ /* 0x000fc80000400000 */
[----:B------:R-:W0:Y:S01]  /*16420*/  MUFU.EX2 R20, R3 ;  /* 0x0000000300147308 */ /* 0x000e220000000800 */
[----:B------:R-:W-:Y:S01]  /*16430*/  FADD R6, R6, R4 ;  /* 0x0000000406067221 */ /* 0x000fe20000000000 */
[----:B------:R-:W-:Y:S01]  /*16440*/  FADD R4, R23, R2 ;  /* 0x0000000217047221 */ /* 0x000fe20000000000 */
[----:B--2---:R-:W-:Y:S01]  /*16450*/  HMMA.16816.F32.BF16 R16, R24, R16, R8 ;  /* 0x000000101810723c */ /* 0x004fe20000041808 */
[----:B----4-:R-:W-:Y:S04]  /*16460*/  STL.64 [R1+0x800], R14 ;  /* 0x0008000e01007387 */ /* 0x010fe80000100a00 */
[----:B------:R1:W-:Y:S04]  /*16470*/  STL.64 [R1+0x7f8], R12 ;  /* 0x0007f80c01007387 */ /* 0x0003e80000100a00 */
[----:B-1----:R-:W2:Y:S04]  /*16480*/  LDL.LU R12, [R1+0x140] ;  /* 0x00014000010c7983 */ /* 0x002ea80000300800 */
[----:B------:R-:W2:Y:S04]  /*16490*/  LDL.LU R13, [R1+0x144] ;  /* 0x00014400010d7983 */ /* 0x000ea80000300800 */
[----:B------:R-:W2:Y:S04]  /*164a0*/  LDL.LU R14, [R1+0x148] ;  /* 0x00014800010e7983 */ /* 0x000ea80000300800 */
[----:B------:R-:W2:Y:S04]  /*164b0*/  LDL.LU R15, [R1+0x14c] ;  /* 0x00014c00010f7983 */ /* 0x000ea80000300800 */
[----:B0-----:R-:W-:Y:S04]  /*164c0*/  STL [R1+0x7b0], R20 ;  /* 0x0007b01401007387 */ /* 0x001fe80000100800 */
[----:B------:R-:W4:Y:S04]  /*164d0*/  LDL.LU R2, [R1+0x2a0] ;  /* 0x0002a00001027983 */ /* 0x000f280000300800 */
[----:B------:R-:W5:Y:S04]  /*164e0*/  LDL.LU.64 R10, [R1+0x818] ;  /* 0x00081800010a7983 */ /* 0x000f680000300a00 */
[----:B------:R-:W2:Y:S04]  /*164f0*/  LDL.LU.64 R8, [R1+0x810] ;  /* 0x0008100001087983 */ /* 0x000ea80000300a00 */
[----:B------:R-:W-:Y:S04]  /*16500*/  STL.64 [R1+0x40], R16 ;  /* 0x0000401001007387 */ /* 0x000fe80000100a00 */
[----:B------:R-:W-:Y:S04]  /*16510*/  STL.64 [R1+0x48], R18 ;  /* 0x0000481201007387 */ /* 0x000fe80000100a00 */
[----:B------:R-:W0:Y:S04]  /*16520*/  LDSM.16.M88.4 R16, [R0+UR6+0x15880] ;  /* 0x015880060010783b */ /* 0x000e280008000200 */
[----:B0-----:R0:W-:Y:S04]  /*16530*/  STL.64 [R1+0xa0], R16 ;  /* 0x0000a01001007387 */ /* 0x0011e80000100a00 */
[----:B------:R1:W-:Y:S04]  /*16540*/  STL.64 [R1+0xa8], R18 ;  /* 0x0000a81201007387 */ /* 0x0003e80000100a00 */
[----:B0-----:R-:W2:Y:S04]  /*16550*/  LDL.LU.64 R16, [R1+0x808] ;  /* 0x0008080001107983 */ /* 0x001ea80000300a00 */
[----:B------:R-:W2:Y:S04]  /*16560*/  LDL.LU R20, [R1+0x27c] ;  /* 0x00027c0001147983 */ /* 0x000ea80000300800 */
[----:B-1----:R-:W2:Y:S04]  /*16570*/  LDL.LU R18, [R1+0x284] ;  /* 0x0002840001127983 */ /* 0x002ea80000300800 */
[----:B------:R-:W2:Y:S04]  /*16580*/  LDL.LU R21, [R1+0x404] ;  /* 0x0004040001157983 */ /* 0x000ea80000300800 */
[----:B------:R-:W2:Y:S01]  /*16590*/  LDL.LU R19, [R1+0x280] ;  /* 0x0002800001137983 */ /* 0x000ea20000300800 */
[----:B------:R-:W-:Y:S01]  /*165a0*/  FMUL R3, R5, 1.4426950216293334961 ;  /* 0x3fb8aa3b05037820 */ /* 0x000fe20000400000 */
[----:B----4-:R-:W-:-:S02]  /*165b0*/  FADD R2, R2, R6 ;  /* 0x0000000602027221 */ /* 0x010fc40000000000 */
[----:B--2---:R-:W-:Y:S04]  /*165c0*/  STL.64 [R1+0x7f0], R18 ;  /* 0x0007f01201007387 */ /* 0x004fe80000100a00 */
[----:B------:R0:W-:Y:S04]  /*165d0*/  STL.64 [R1+0x7e8], R16 ;  /* 0x0007e81001007387 */ /* 0x0001e80000100a00 */
[----:B0-----:R-:W2:Y:S04]  /*165e0*/  LDL.LU R16, [R1+0x180] ;  /* 0x0001800001107983 */ /* 0x001ea80000300800 */
[----:B------:R-:W2:Y:S04]  /*165f0*/  LDL.LU R17, [R1+0x184] ;  /* 0x0001840001117983 */ /* 0x000ea80000300800 */
[----:B------:R-:W2:Y:S04]  /*16600*/  LDL.LU R18, [R1+0x188] ;  /* 0x0001880001127983 */ /* 0x000ea80000300800 */
[----:B------:R-:W2:Y:S04]  /*16610*/  LDL.LU R19, [R1+0x18c] ;  /* 0x00018c0001137983 */ /* 0x000ea80000300800 */
[----:B------:R-:W4:Y:S04]  /*16620*/  LDL.LU R7, [R1+0x28c] ;  /* 0x00028c0001077983 */ /* 0x000f280000300800 */
[----:B------:R-:W2:Y:S04]  /*16630*/  LDL.LU R23, [R1+0x288] ;  /* 0x0002880001177983 */ /* 0x000ea80000300800 */
[----:B------:R-:W2:Y:S04]  /*16640*/  LDL.LU R5, [R1+0x274] ;  /* 0x0002740001057983 */ /* 0x000ea80000300800 */
[----:B------:R-:W2:Y:S01]  /*16650*/  LDL.LU R6, [R1+0x2b0] ;  /* 0x0002b00001067983 */ /* 0x000ea20000300800 */
[----:B-----5:R-:W-:Y:S01]  /*16660*/  FADD R28, R28, -R10 ;  /* 0x8000000a1c1c7221 */ /* 0x020fe20000000000 */
[----:B--2---:R-:W-:-:S02]  /*16670*/  FADD R4, R6, R4 ;  /* 0x0000000406047221 */ /* 0x004fc40000000000 */
[----:B------:R0:W1:Y:S02]  /*16680*/  MUFU.EX2 R6, R3 ;  /* 0x0000000300067308 */ /* 0x0000640000000800 */
[----:B0-----:R-:W-:Y:S02]  /*16690*/  FADD R3, R11, R2 ;  /* 0x000000020b037221 */ /* 0x001fe40000000000 */
[----:B------:R-:W-:Y:S01]  /*166a0*/  HMMA.16816.F32.BF16 R8, R24, R8, R12 ;  /* 0x000000081808723c */ /* 0x000fe2000004180c */
[----:B-1----:R-:W-:Y:S04]  /*166b0*/  STL [R1+0x110], R6 ;  /* 0x0001100601007387 */ /* 0x002fe80000100800 */
[----:B------:R-:W2:Y:S04]  /*166c0*/  LDL.LU.64 R14, [R1+0x800] ;  /* 0x00080000010e7983 */ /* 0x000ea80000300a00 */
[----:B------:R-:W5:Y:S10]  /*166d0*/  LDL.LU.64 R12, [R1+0x7f8] ;  /* 0x0007f800010c7983 */ /* 0x000f740000300a00 */
[----:B------:R-:W-:Y:S04]  /*166e0*/  STL.64 [R1+0x30], R8 ;  /* 0x0000300801007387 */ /* 0x000fe80000100a00 */
[----:B------:R-:W-:Y:S04]  /*166f0*/  STL.64 [R1+0x38], R10 ;  /* 0x0000380a01007387 */ /* 0x000fe80000100a00 */
[----:B------:R-:W0:Y:S01]  /*16700*/  LDSM.16.M88.4 R8, [R0+UR6+0x16080] ;  /* 0x016080060008783b */ /* 0x000e220008000200 */
[----:B------:R-:W-:-:S03]  /*16710*/  FADD R2, R5, R4 ;  /* 0x0000000405027221 */ /* 0x000fc60000000000 */
[----:B0-----:R0:W-:Y:S01]  /*16720*/  STL.64 [R1+0x98], R10 ;  /* 0x0000980a01007387 */ /* 0x0011e20000100a00 */
[----:B--2---:R-:W-:Y:S01]  /*16730*/  FADD R4, R14, R3 ;  /* 0x000000030e047221 */ /* 0x004fe20000000000 */
[----:B------:R-:W-:Y:S02]  /*16740*/  FADD R3, R15, R2 ;  /* 0x000000020f037221 */ /* 0x000fe40000000000 */
[----:B-----5:R-:W-:Y:S01]  /*16750*/  HMMA.16816.F32.BF16 R12, R24, R12, R16 ;  /* 0x0000000c180c723c */ /* 0x020fe20000041810 */
[----:B------:R-:W2:Y:S04]  /*16760*/  LDL.LU.64 R18, [R1+0x7f0] ;  /* 0x0007f00001127983 */ /* 0x000ea80000300a00 */
[----:B------:R-:W5:Y:S04]  /*16770*/  LDL.LU.64 R16, [R1+0x7e8] ;  /* 0x0007e80001107983 */ /* 0x000f680000300a00 */
[----:B0-----:R-:W2:Y:S04]  /*16780*/  LDL.LU R11, [R1+0x408] ;  /* 0x00040800010b7983 */ /* 0x001ea80000300800 */
[----:B--2---:R-:W-:Y:S06]  /*16790*/  STL [R1+0x7e0], R11 ;  /* 0x0007e00b01007387 */ /* 0x004fec0000100800 */
[----:B------:R-:W-:Y:S04]  /*167a0*/  STL.64 [R1+0x20], R12 ;  /* 0x0000200c01007387 */ /* 0x000fe80000100a00 */
[----:B------:R-:W-:Y:S04]  /*167b0*/  STL.64 [R1+0x28], R14 ;  /* 0x0000280e01007387 */ /* 0x000fe80000100a00 */
[----:B------:R0:W-:Y:S04]  /*167c0*/  STL.64 [R1+0x7d8], R8 ;  /* 0x0007d80801007387 */ /* 0x0001e80000100a00 */
[----:B------:R-:W1:Y:S04]  /*167d0*/  LDSM.16.M88.4 R12, [R0+UR6+0x16880] ;  /* 0x01688006000c783b */ /* 0x000e680008000200 */
[----:B0-----:R-:W5:Y:S04]  /*167e0*/  LDL.LU R8, [R1+0x1b0] ;  /* 0x0001b00001087983 */ /* 0x001f680000300800 */
[----:B------:R-:W5:Y:S04]  /*167f0*/  LDL.LU R9, [R1+0x1b4] ;  /* 0x0001b40001097983 */ /* 0x000f680000300800 */
[----:B------:R-:W5:Y:S04]  /*16800*/  LDL.LU R10, [R1+0x1b8] ;  /* 0x0001b800010a7983 */ /* 0x000f680000300800 */
[----:B------:R-:W5:Y:S01]  /*16810*/  LDL.LU R11, [R1+0x1bc] ;  /* 0x0001bc00010b7983 */ /* 0x000f620000300800 */
[----:B------:R-:W-:Y:S01]  /*16820*/  FADD R2, R20, R4 ;  /* 0x0000000414027221 */ /* 0x000fe20000000000 */
[----:B------:R-:W-:-:S03]  /*16830*/  FADD R4, R18, R3 ;  /* 0x0000000312047221 */ /* 0x000fc60000000000 */
[----:B------:R-:W-:Y:S01]  /*16840*/  FADD R3, R19, R2 ;  /* 0x0000000213037221 */ /* 0x000fe20000000000 */
[----:B----4-:R-:W-:-:S03]  /*16850*/  FADD R2, R7, R4 ;  /* 0x0000000407027221 */ /* 0x010fc60000000000 */
[----:B------:R-:W-:Y:S01]  /*16860*/  FADD R4, R23, R3 ;  /* 0x0000000317047221 */ /* 0x000fe20000000000 */
[----:B-1----:R-:W-:Y:S01]  /*16870*/  STL.64 [R1+0x88], R14 ;  /* 0x0000880e01007387 */ /* 0x002fe20000100a00 */
[----:B-----5:R-:W-:Y:S03]  /*16880*/  HMMA.16816.F32.BF16 R16, R24, R16, R8 ;  /* 0x000000101810723c */ /* 0x020fe60000041808 */
[----:B------:R-:W3:Y:S04]  /*16890*/  LDL.LU R11, [R1+0x7e0] ;  /* 0x0007e000010b7983 */ /* 0x000ee80000300800 */
[----:B------:R-:W2:Y:S04]  /*168a0*/  LDL.LU.64 R8, [R1+0x7d8] ;  /* 0x0007d80001087983 */ /* 0x000ea80000300a00 */
[----:B------:R-:W4:Y:S08]  /*168b0*/  LDL.LU R5, [R1+0x260] ;  /* 0x0002600001057983 */ /* 0x000f300000300800 */
[----:B------:R-:W-:Y:S04]  /*168c0*/  STL.64 [R1+0x10], R16 ;  /* 0x0000101001007387 */ /* 0x000fe80000100a00 */
[----:B------:R-:W-:Y:S04]  /*168d0*/  STL.64 [R1+0x18], R18 ;  /* 0x0000181201007387 */ /* 0x000fe80000100a00 */
[----:B------:R-:W5:Y:S04]  /*168e0*/  LDL.LU R20, [R1+0x26c] ;  /* 0x00026c0001147983 */ /* 0x000f680000300800 */
[----:B------:R-:W2:Y:S04]  /*168f0*/  LDL.LU R23, [R1+0x40c] ;  /* 0x00040c0001177983 */ /* 0x000ea80000300800 */
[----:B------:R-:W2:Y:S04]  /*16900*/  LDL.LU R6, [R1+0x25c] ;  /* 0x00025c0001067983 */ /* 0x000ea80000300800 */
[----:B------:R-:W2:Y:S04]  /*16910*/  LDL.LU R7, [R1+0x268] ;  /* 0x0002680001077983 */ /* 0x000ea80000300800 */
[----:B------:R-:W0:Y:S04]  /*16920*/  LDSM.16.M88.4 R16, [R0+UR6+0x17080] ;  /* 0x017080060010783b */ /* 0x000e280008000200 */
[----:B--2---:R1:W-:Y:S04]  /*16930*/  STL.64 [R1+0x7c0], R6 ;  /* 0x0007c00601007387 */ /* 0x0043e80000100a00 */
[----:B-1----:R-:W2:Y:S04]  /*16940*/  LDL.LU R7, [R1+0x60] ;  /* 0x0000600001077983 */ /* 0x002ea80000300800 */
[----:B----4-:R1:W-:Y:S04]  /*16950*/  STL.64 [R1+0x7b8], R4 ;  /* 0x0007b80401007387 */ /* 0x0103e80000100a00 */
[----:B-1----:R-:W4:Y:S04]  /*16960*/  LDL.LU R4, [R1+0xb0] ;  /* 0x0000b00001047983 */ /* 0x002f280000300800 */
[----:B------:R-:W4:Y:S04]  /*16970*/  LDL.LU R5, [R1+0xb4] ;  /* 0x0000b40001057983 */ /* 0x000f280000300800 */
[----:B------:R-:W2:Y:S04]  /*16980*/  LDL.LU R10, [R1+0x264] ;  /* 0x00026400010a7983 */ /* 0x000ea80000300800 */
[----:B0-----:R0:W-:Y:S04]  /*16990*/  STL.64 [R1+0x78], R18 ;  /* 0x0000781201007387 */ /* 0x0011e80000100a00 */
[----:B0-----:R-:W2:Y:S01]  /*169a0*/  LDL.LU R18, [R1+0x258] ;  /* 0x0002580001127983 */ /* 0x001ea20000300800 */
[----:B---3--:R-:W-:-:S03]  /*169b0*/  FADD R3, R11, -R29 ;  /* 0x8000001d0b037221 */ /* 0x008fc60000000000 */
[----:B--2---:R-:W-:Y:S04]  /*169c0*/  STL [R1+0x7d0], R18 ;  /* 0x0007d01201007387 */ /* 0x004fe80000100800 */
[----:B------:R0:W-:Y:S04]  /*169d0*/  STL.64 [R1+0x7c8], R16 ;  /* 0x0007c81001007387 */ /* 0x0001e80000100a00 */
[----:B0-----:R-:W4:Y:S04]  /*169e0*/  LDL.LU R16, [R1+0x1e0] ;  /* 0x0001e00001107983 */ /* 0x001f280000300800 */
[----:B------:R-:W4:Y:S04]  /*169f0*/  LDL.LU R17, [R1+0x1e4] ;  /* 0x0001e40001117983 */ /* 0x000f280000300800 */
[----:B------:R-:W4:Y:S04]  /*16a00*/  LDL.LU R18, [R1+0x1e8] ;  /* 0x0001e80001127983 */ /* 0x000f280000300800 */
[----:B------:R-:W4:Y:S04]  /*16a10*/  LDL.LU R19, [R1+0x1ec] ;  /* 0x0001ec0001137983 */ /* 0x000f280000300800 */
[----:B------:R-:W2:Y:S01]  /*16a20*/  LDL.LU R11, [R1+0x254] ;  /* 0x00025400010b7983 */ /* 0x000ea20000300800 */
[----:B------:R-:W-:-:S03]  /*16a30*/  FADD R2, R7, R2 ;  /* 0x0000000207027221 */ /* 0x000fc60000000000 */
[----:B--2---:R-:W-:Y:S04]  /*16a40*/  STL.64 [R1+0x7a8], R10 ;  /* 0x0007a80a01007387 */ /* 0x004fe80000100a00 */
[----:B------:R0:W-:Y:S04]  /*16a50*/  STL.64 [R1+0x7a0], R8 ;  /* 0x0007a00801007387 */ /* 0x0001e80000100a00 */
[----:B0-----:R-:W2:Y:S04]  /*16a60*/  LDL.LU R8, [R1+0x200] ;  /* 0x0002000001087983 */ /* 0x001ea80000300800 */
[----:B------:R-:W2:Y:S04]  /*16a70*/  LDL.LU R9, [R1+0x204] ;  /* 0x0002040001097983 */ /* 0x000ea80000300800 */
[----:B------:R-:W2:Y:S04]  /*16a80*/  LDL.LU R10, [R1+0x208] ;  /* 0x00020800010a7983 */ /* 0x000ea80000300800 */
[----:B------:R-:W2:Y:S04]  /*16a90*/  LDL.LU R11, [R1+0x20c] ;  /* 0x00020c00010b7983 */ /* 0x000ea80000300800 */
[----:B------:R-:W3:Y:S01]  /*16aa0*/  LDL R15, [R1+0x1c0] ;  /* 0x0001c000010f7983 */ /* 0x000ee20000100800 */
[----:B----4-:R-:W-:Y:S03]  /*16ab0*/  HMMA.16816.F32.BF16 R4, R24, R4, R16 ;  /* 0x000000041804723c */ /* 0x010fe60000041810 */
[----:B---3--:R-:W-:Y:S04]  /*16ac0*/  STL [R1+0x798], R15 ;  /* 0x0007980f01007387 */ /* 0x008fe80000100800 */
[----:B------:R0:W-:Y:S04]  /*16ad0*/  STL.64 [R1+0x790], R12 ;  /* 0x0007900c01007387 */ /* 0x0001e80000100a00 */
[----:B0-----:R-:W3:Y:S04]  /*16ae0*/  LDL.LU R12, [R1+0x1f0] ;  /* 0x0001f000010c7983 */ /* 0x001ee80000300800 */
[----:B------:R-:W3:Y:S04]  /*16af0*/  LDL.LU R13, [R1+0x1f4] ;  /* 0x0001f400010d7983 */ /* 0x000ee80000300800 */
[----:B------:R-:W3:Y:S04]  /*16b00*/  LDL.LU R14, [R1+0x1f8] ;  /* 0x0001f800010e7983 */ /* 0x000ee80000300800 */
[----:B------:R-:W3:Y:S04]  /*16b10*/  LDL.LU R15, [R1+0x1fc] ;  /* 0x0001fc00010f7983 */ /* 0x000ee80000300800 */
[----:B------:R-:W4:Y:S04]  /*16b20*/  LDL.LU R18, [R1+0x7d0] ;  /* 0x0007d00001127983 */ /* 0x000f280000300800 */
[----:B------:R-:W2:Y:S04]  /*16b30*/  LDL.LU.64 R16, [R1+0x7c8] ;  /* 0x0007c80001107983 */ /* 0x000ea80000300a00 */
[----:B------:R-:W2:Y:S04]  /*16b40*/  LDL R19, [R1+0x110] ;  /* 0x0001100001137983 */ /* 0x000ea80000100800 */
[----:B------:R-:W-:Y:S04]  /*16b50*/  STL.64 [R1], R4 ;  /* 0x0000000401007387 */ /* 0x000fe80000100a00 */
[----:B------:R-:W-:Y:S04]  /*16b60*/  STL.64 [R1+0x8], R6 ;  /* 0x0000080601007387 */ /* 0x000fe80000100a00 */
[----:B------:R-:W0:Y:S04]  /*16b70*/  LDSM.16.M88.4 R4, [R0+UR6+0x17880] ;  /* 0x017880060004783b */ /* 0x000e280008000200 */
[----:B0-----:R-:W-:Y:S04]  /*16b80*/  STL.64 [R1+0x60], R4 ;  /* 0x0000600401007387 */ /* 0x001fe80000100a00 */
[----:B------:R0:W-:Y:S04]  /*16b90*/  STL.64 [R1+0x68], R6 ;  /* 0x0000680601007387 */ /* 0x0001e80000100a00 */
[----:B0-----:R-:W2:Y:S04]  /*16ba0*/  LDL.LU.64 R6, [R1+0x7c0] ;  /* 0x0007c00001067983 */ /* 0x001ea80000300a00 */
[----:B------:R-:W2:Y:S01]  /*16bb0*/  LDL.LU.64 R4, [R1+0x7b8] ;  /* 0x0007b80001047983 */ /* 0x000ea20000300a00 */
[----:B-----5:R-:W-:Y:S01]  /*16bc0*/  FADD R2, R20, R2 ;  /* 0x0000000214027221 */ /* 0x020fe20000000000 */
[----:B--2---:R-:W-:-:S02]  /*16bd0*/  FADD R0, R5, R4 ;  /* 0x0000000405007221 */ /* 0x004fc40000000000 */
[----:B------:R-:W2:Y:S04]  /*16be0*/  LDL.LU R4, [R1+0xa0] ;  /* 0x0000a00001047983 */ /* 0x000ea80000300800 */
[----:B------:R-:W2:Y:S01]  /*16bf0*/  LDL.LU R5, [R1+0xa4] ;  /* 0x0000a40001057983 */ /* 0x000ea20000300800 */
[----:B------:R-:W-:Y:S01]  /*16c00*/  FADD R0, R6, R0 ;  /* 0x0000000006007221 */ /* 0x000fe20000000000 */
[----:B------:R-:W-:Y:S02]  /*16c10*/  FADD R2, R7, R2 ;  /* 0x0000000207027221 */ /* 0x000fe40000000000 */
[----:B------:R-:W5:Y:S01]  /*16c20*/  LDL.LU R20, [R1+0x7b0] ;  /* 0x0007b00001147983 */ /* 0x000f620000300800 */
[----:B--2---:R-:W-:Y:S03]  /*16c30*/  HMMA.16816.F32.BF16 R4, R24, R4, R8 ;  /* 0x000000041804723c */ /* 0x004fe60000041808 */
[----:B------:R-:W2:Y:S04]  /*16c40*/  LDL.LU.64 R10, [R1+0x7a8] ;  /* 0x0007a800010a7983 */ /* 0x000ea80000300a00 */
[----:B------:R-:W3:Y:S01]  /*16c50*/  LDL.LU.64 R8, [R1+0x7a0] ;  /* 0x0007a00001087983 */ /* 0x000ee20000300a00 */
[----:B----4-:R-:W-:-:S11]  /*16c60*/  FADD R0, R18, R0 ;  /* 0x0000000012007221 */ /* 0x010fd60000000000 */
[----:B------:R-:W-:Y:S04]  /*16c70*/  STL.64 [R1+0x678], R6 ;  /* 0x0006780601007387 */ /* 0x000fe80000100a00 */
[----:B------:R0:W-:Y:S04]  /*16c80*/  STL.64 [R1+0x670], R4 ;  /* 0x0006700401007387 */ /* 0x0001e80000100a00 */
[----:B0-----:R-:W4:Y:S04]  /*16c90*/  LDL.LU R4, [R1+0x1a0] ;  /* 0x0001a00001047983 */ /* 0x001f280000300800 */
[----:B------:R-:W4:Y:S04]  /*16ca0*/  LDL.LU R5, [R1+0x1a4] ;  /* 0x0001a40001057983 */ /* 0x000f280000300800 */
[----:B------:R-:W4:Y:S04]  /*16cb0*/  LDL.LU R6, [R1+0x1a8] ;  /* 0x0001a80001067983 */ /* 0x000f280000300800 */
[----:B------:R-:W4:Y:S01]  /*16cc0*/  LDL.LU R7, [R1+0x1ac] ;  /* 0x0001ac0001077983 */ /* 0x000f220000300800 */
[----:B--2---:R-:W-:Y:S01]  /*16cd0*/  FADD R2, R10, R2 ;  /* 0x000000020a027221 */ /* 0x004fe20000000000 */
[----:B------:R-:W-:-:S02]  /*16ce0*/  FADD R0, R11, R0 ;  /* 0x000000000b007221 */ /* 0x000fc40000000000 */
[----:B---3--:R-:W-:Y:S01]  /*16cf0*/  HMMA.16816.F32.BF16 R8, R24, R8, R12 ;  /* 0x000000081808723c */ /* 0x008fe2000004180c */
[----:B------:R-:W2:Y:S04]  /*16d00*/  LDL.LU R15, [R1+0x798] ;  /* 0x00079800010f7983 */ /* 0x000ea80000300800 */
[----:B------:R-:W3:-:S14]  /*16d10*/  LDL.LU.64 R12, [R1+0x790] ;  /* 0x00079000010c7983 */ /* 0x000edc0000300a00 */
[----:B------:R-:W-:Y:S04]  /*16d20*/  STL.64 [R1+0x668], R10 ;  /* 0x0006680a01007387 */ /* 0x000fe80000100a00 */
[----:B------:R0:W-:Y:S04]  /*16d30*/  STL.64 [R1+0x660], R8 ;  /* 0x0006600801007387 */ /* 0x0001e80000100a00 */
[----:B0-----:R-:W3:Y:S04]  /*16d40*/  LDL.LU R8, [R1+0x1d0] ;  /* 0x0001d00001087983 */ /* 0x001ee80000300800 */
[----:B------:R-:W3:Y:S04]  /*16d50*/  LDL.LU R9, [R1+0x1d4] ;  /* 0x0001d40001097983 */ /* 0x000ee80000300800 */
[----:B------:R-:W3:Y:S04]  /*16d60*/  LDL.LU R10, [R1+0x1d8] ;  /* 0x0001d800010a7983 */ /* 0x000ee80000300800 */
[----:B------:R-:W3:Y:S01]  /*16d70*/  LDL.LU R11, [R1+0x1dc] ;  /* 0x0001dc00010b7983 */ /* 0x000ee20000300800 */
[----:B--2---:R-:W-:-:S04]  /*16d80*/  FADD R2, R15, R2 ;  /* 0x000000020f027221 */ /* 0x004fc80000000000 */
[----:B-----5:R-:W-:-:S04]  /*16d90*/  FADD R2, R20, R2 ;  /* 0x0000000214027221 */ /* 0x020fc80000000000 */
[----:B------:R-:W-:Y:S02]  /*16da0*/  FADD R2, R19, R2 ;  /* 0x0000000213027221 */ /* 0x000fe40000000000 */
[C---:B----4-:R-:W-:Y:S08]  /*16db0*/  HMMA.16816.F32.BF16 R16, R24.reuse, R16, R4 ;  /* 0x000000101810723c */ /* 0x050ff00000041804 */
[----:B---3--:R-:W-:-:S15]  /*16dc0*/  HMMA.16816.F32.BF16 R12, R24, R12, R8 ;  /* 0x0000000c180c723c */ /* 0x008fde0000041808 */
[----:B------:R-:W-:-:S04]  /*16dd0*/  NOP ;  /* 0x0000000000007918 */ /* 0x000fc80000000000 */
[----:B------:R0:W-:Y:S04]  /*16de0*/  STL.64 [R1+0x658], R14 ;  /* 0x0006580e01007387 */ /* 0x0001e80000100a00 */
[----:B------:R1:W-:Y:S04]  /*16df0*/  STL.64 [R1+0x650], R12 ;  /* 0x0006500c01007387 */ /* 0x0003e80000100a00 */
[----:B------:R-:W2:Y:S04]  /*16e00*/  LDL.LU R6, [R1+0xb8] ;  /* 0x0000b80001067983 */ /* 0x000ea80000300800 */
[----:B------:R-:W2:Y:S04]  /*16e10*/  LDL.LU R7, [R1+0xbc] ;  /* 0x0000bc0001077983 */ /* 0x000ea80000300800 */
[----:B0-----:R-:W3:Y:S04]  /*16e20*/  LDL.LU R14, [R1+0x98] ;  /* 0x00009800010e7983 */ /* 0x001ee80000300800 */
[----:B------:R-:W3:Y:S04]  /*16e30*/  LDL.LU R15, [R1+0x9c] ;  /* 0x00009c00010f7983 */ /* 0x000ee80000300800 */
[----:B---3--:R0:W-:Y:S04]  /*16e40*/  STL.64 [R1+0x680], R14 ;  /* 0x0006800e01007387 */ /* 0x0081e80000100a00 */
[----:B-1----:R-:W3:Y:S04]  /*16e50*/  LDL.LU R12, [R1] ;  /* 0x00000000010c7983 */ /* 0x002ee80000300800 */
[----:B------:R-:W3:Y:S04]  /*16e60*/  LDL.LU R13, [R1+0x4] ;  /* 0x00000400010d7983 */ /* 0x000ee80000300800 */
[----:B0-----:R-:W4:Y:S04]  /*16e70*/  LDL.LU R14, [R1+0x8] ;  /* 0x00000800010e7983 */ /* 0x001f280000300800 */
[----:B------:R-:W4:Y:S04]  /*16e80*/  LDL.LU R15, [R1+0xc] ;  /* 0x00000c00010f7983 */ /* 0x000f280000300800 */
[----:B----4-:R0:W-:Y:S04]  /*16e90*/  STL.64 [R1+0x690], R14 ;  /* 0x0006900e01007387 */ /* 0x0101e80000100a00 */
[----:B---3--:R-:W-:Y:S04]  /*16ea0*/  STL.64 [R1+0x688], R12 ;  /* 0x0006880c01007387 */ /* 0x008fe80000100a00 */
[----:B0-----:R-:W3:Y:S04]  /*16eb0*/  LDL.LU R14, [R1+0xd8] ;  /* 0x0000d800010e7983 */ /* 0x001ee80000300800 */
[----:B------:R-:W3:Y:S04]  /*16ec0*/  LDL.LU R15, [R1+0xdc] ;  /* 0x0000dc00010f7983 */ /* 0x000ee80000300800 */
[----:B---3--:R0:W-:Y:S04]  /*16ed0*/  STL.64 [R1+0x6a0], R14 ;  /* 0x0006a00e01007387 */ /* 0x0081e80000100a00 */
[----:B0-----:R-:W3:Y:S04]  /*16ee0*/  LDL.LU R14, [R1+0xf8] ;  /* 0x0000f800010e7983 */ /* 0x001ee80000300800 */
[----:B------:R-:W3:Y:S04]  /*16ef0*/  LDL.LU R15, [R1+0xfc] ;  /* 0x0000fc00010f7983 */ /* 0x000ee80000300800 */
[----:B---3--:R0:W-:Y:S04]  /*16f00*/  STL.64 [R1+0x6b8], R14 ;  /* 0x0006b80e01007387 */ /* 0x0081e80000100a00 */
[----:B------:R-:W3:Y:S04]  /*16f10*/  LDL.LU R10, [R1+0xa8] ;  /* 0x0000a800010a7983 */ /* 0x000ee80000300800 */
[----:B------:R-:W3:Y:S04]  /*16f20*/  LDL.LU R11, [R1+0xac] ;  /* 0x0000ac00010b7983 */ /* 0x000ee80000300800 */
[----:B0-----:R-:W4:Y:S04]  /*16f30*/  LDL.LU R14, [R1+0x128] ;  /* 0x00012800010e7983 */ /* 0x001f280000300800 */
[----:B------:R-:W4:Y:S04]  /*16f40*/  LDL.LU R15, [R1+0x12c] ;  /* 0x00012c00010f7983 */ /* 0x000f280000300800 */
[----:B----4-:R-:W-:Y:S04]  /*16f50*/  STL.64 [R1+0x6d0], R14 ;  /* 0x0006d00e01007387 */ /* 0x010fe80000100a00 */
[----:B---3--:R0:W-:Y:S04]  /*16f60*/  STL.64 [R1+0x698], R10 ;  /* 0x0006980a01007387 */ /* 0x0081e80000100a00 */
[----:B------:R-:W3:Y:S04]  /*16f70*/  LDL.LU R8, [R1+0x10] ;  /* 0x0000100001087983 */ /* 0x000ee80000300800 */
[----:B------:R-:W3:Y:S04]  /*16f80*/  LDL.LU R9, [R1+0x14] ;  /* 0x0000140001097983 */ /* 0x000ee80000300800 */
[----:B0-----:R-:W4:Y:S04]  /*16f90*/  LDL.LU R10, [R1+0x18] ;  /* 0x00001800010a7983 */ /* 0x001f280000300800 */
[----:B------:R-:W4:Y:S04]  /*16fa0*/  LDL.LU R11, [R1+0x1c] ;  /* 0x00001c00010b7983 */ /* 0x000f280000300800 */
[----:B------:R-:W5:Y:S04]  /*16fb0*/  LDL.LU R14, [R1+0x158] ;  /* 0x00015800010e7983 */ /* 0x000f680000300800 */
[----:B------:R-:W5:Y:S04]  /*16fc0*/  LDL.LU R15, [R1+0x15c] ;  /* 0x00015c00010f7983 */ /* 0x000f680000300800 */
[----:B-----5:R-:W-:Y:S04]  /*16fd0*/  STL.64 [R1+0x6e8], R14 ;  /* 0x0006e80e01007387 */ /* 0x020fe80000100a00 */
[----:B----4-:R-:W-:Y:S04]  /*16fe0*/  STL.64 [R1+0x6b0], R10 ;  /* 0x0006b00a01007387 */ /* 0x010fe80000100a00 */
[----:B---3--:R0:W-:Y:S04]  /*16ff0*/  STL.64 [R1+0x6a8], R8 ;  /* 0x0006a80801007387 */ /* 0x0081e80000100a00 */
[----:B0-----:R-:W3:Y:S04]  /*17000*/  LDL.LU R8, [R1+0x20] ;  /* 0x0000200001087983 */ /* 0x001ee80000300800 */
[----:B------:R-:W3:Y:S04]  /*17010*/  LDL.LU R9, [R1+0x24] ;  /* 0x0000240001097983 */ /* 0x000ee80000300800 */
[----:B------:R-:W4:Y:S04]  /*17020*/  LDL.LU R10, [R1+0x28] ;  /* 0x00002800010a7983 */ /* 0x000f280000300800 */
        /* <DEDUP_REMOVED lines=21> */
[----:B-----5:R0:W-:Y:S04]  /*17180*/  STL.64 [R1+0x730], R14 ;  /* 0x0007300e01007387 */ /* 0x0201e80000100a00 */
[----:B0-----:R-:W5:Y:S04]  /*17190*/  LDL.LU R14, [R1+0x218] ;  /* 0x00021800010e7983 */ /* 0x001f680000300800 */
        /* <DEDUP_REMOVED lines=20> */
[----:B------:R-:W5:Y:S04]  /*172e0*/  LDL.LU R12, [R1+0x60] ;  /* 0x00006000010c7983 */ /* 0x000f680000300800 */
[----:B------:R-:W5:Y:S04]  /*172f0*/  LDL.LU R13, [R1+0x64] ;  /* 0x00006400010d7983 */ /* 0x000f680000300800 */
[----:B0-----:R-:W2:Y:S04]  /*17300*/  LDL.LU R14, [R1+0x1c0] ;  /* 0x0001c000010e7983 */ /* 0x001ea80000300800 */
[----:B----4-:R-:W-:Y:S04]  /*17310*/  STL.64 [R1+0x728], R10 ;  /* 0x0007280a01007387 */ /* 0x010fe80000100a00 */
[----:B---3--:R0:W-:Y:S04]  /*17320*/  STL.64 [R1+0x720], R8 ;  /* 0x0007200801007387 */ /* 0x0081e80000100a00 */
[----:B0-----:R-:W3:Y:S04]  /*17330*/  LDL.LU R8, [R1+0xe0] ;  /* 0x0000e00001087983 */ /* 0x001ee80000300800 */
[----:B------:R-:W3:Y:S04]  /*17340*/  LDL.LU R9, [R1+0xe4] ;  /* 0x0000e40001097983 */ /* 0x000ee80000300800 */
[----:B------:R-:W4:Y:S04]  /*17350*/  LDL.LU R10, [R1+0xe8] ;  /* 0x0000e800010a7983 */ /* 0x000f280000300800 */
[----:B------:R-:W4:Y:S04]  /*17360*/  LDL.LU R11, [R1+0xec] ;  /* 0x0000ec00010b7983 */ /* 0x000f280000300800 */
[----:B------:R-:W2:Y:S04]  /*17370*/  LDL.LU R15, [R1+0x110] ;  /* 0x00011000010f7983 */ /* 0x000ea80000300800 */
        /* <DEDUP_REMOVED lines=18> */
[--C-:B------:R-:W-:Y:S01]  /*174a0*/  FADD R22, R22, -R29.reuse ;  /* 0x8000001d16167221 */ /* 0x100fe20000000000 */
[----:B------:R-:W-:-:S03]  /*174b0*/  FADD R21, R21, -R29 ;  /* 0x8000001d15157221 */ /* 0x000fc60000000000 */
[----:B------:R-:W-:Y:S01]  /*174c0*/  FMUL R22, R22, 1.4426950216293334961 ;  /* 0x3fb8aa3b16167820 */ /* 0x000fe20000400000 */
[----:B------:R-:W-:Y:S01]  /*174d0*/  FMUL R21, R21, 1.4426950216293334961 ;  /* 0x3fb8aa3b15157820 */ /* 0x000fe20000400000 */
[----:B------:R-:W-:-:S04]  /*174e0*/  FMUL R28, R28, 1.4426950216293334961 ;  /* 0x3fb8aa3b1c1c7820 */ /* 0x000fc80000400000 */
[----:B------:R-:W0:Y:S08]  /*174f0*/  MUFU.EX2 R22, R22 ;  /* 0x0000001600167308 */ /* 0x000e300000000800 */
[----:B------:R-:W1:Y:S01]  /*17500*/  MUFU.EX2 R21, R21 ;  /* 0x0000001500157308 */ /* 0x000e620000000800 */
[----:B----4-:R-:W-:Y:S04]  /*17510*/  STL.64 [R1+0x788], R10 ;  /* 0x0007880a01007387 */ /* 0x010fe80000100a00 */
[----:B---3--:R3:W-:Y:S04]  /*17520*/  STL.64 [R1+0x780], R8 ;  /* 0x0007800801007387 */ /* 0x0087e80000100a00 */
[----:B---3--:R-:W5:Y:S04]  /*17530*/  LDL.LU R8, [R1+0x170] ;  /* 0x0001700001087983 */ /* 0x008f680000300800 */
[----:B------:R-:W5:Y:S04]  /*17540*/  LDL.LU R9, [R1+0x174] ;  /* 0x0001740001097983 */ /* 0x000f680000300800 */
[----:B------:R-:W5:Y:S04]  /*17550*/  LDL.LU R10, [R1+0x178] ;  /* 0x00017800010a7983 */ /* 0x000f680000300800 */
[----:B------:R-:W5:Y:S01]  /*17560*/  LDL.LU R11, [R1+0x17c] ;  /* 0x00017c00010b7983 */ /* 0x000f620000300800 */
[----:B------:R-:W3:Y:S01]  /*17570*/  MUFU.EX2 R28, R28 ;  /* 0x0000001c001c7308 */ /* 0x000ee20000000800 */
[----:B0-----:R-:W-:-:S02]  /*17580*/  FADD R0, R22, R0 ;  /* 0x0000000016007221 */ /* 0x001fc40000000000 */
[----:B------:R0:W-:Y:S04]  /*17590*/  STL.64 [R1+0x648], R18 ;  /* 0x0006481201007387 */ /* 0x0001e80000100a00 */
[----:B------:R-:W-:Y:S01]  /*175a0*/  STL.64 [R1+0x640], R16 ;  /* 0x0006401001007387 */ /* 0x000fe20000100a00 */
[C---:B-1----:R-:W-:Y:S01]  /*175b0*/  FADD R0, R21.reuse, R0 ;  /* 0x0000000015007221 */ /* 0x042fe20000000000 */
[----:B------:R-:W-:Y:S02]  /*175c0*/  F2FP.BF16.F32.PACK_AB R21, R21, R22 ;  /* 0x000000161515723e */ /* 0x000fe400000010ff */
[----:B--2---:R-:W-:Y:S01]  /*175d0*/  F2FP.BF16.F32.PACK_AB R20, R20, R14 ;  /* 0x0000000e1414723e */ /* 0x004fe200000010ff */
[----:B0-----:R-:W2:Y:S04]  /*175e0*/  LDL.LU R18, [R1+0x88] ;  /* 0x0000880001127983 */ /* 0x001ea80000300800 */
[----:B------:R-:W2:Y:S01]  /*175f0*/  LDL.LU R19, [R1+0x8c] ;  /* 0x00008c0001137983 */ /* 0x000ea20000300800 */
[----:B---3--:R-:W-:Y:S01]  /*17600*/  F2FP.BF16.F32.PACK_AB R22, R28, R15 ;  /* 0x0000000f1c16723e */ /* 0x008fe200000010ff */
[----:B------:R-:W-:Y:S01]  /*17610*/  FMUL R3, R3, 1.4426950216293334961 ;  /* 0x3fb8aa3b03037820 */ /* 0x000fe20000400000 */
[----:B------:R-:W-:-:S04]  /*17620*/  FADD R23, R23, -R29 ;  /* 0x8000001d17177221 */ /* 0x000fc80000000000 */
[----:B------:R-:W-:Y:S01]  /*17630*/  FMUL R23, R23, 1.4426950216293334961 ;  /* 0x3fb8aa3b17177820 */ /* 0x000fe20000400000 */
[----:B------:R-:W0:Y:S01]  /*17640*/  MUFU.EX2 R3, R3 ;  /* 0x0000000300037308 */ /* 0x000e220000000800 */
[----:B-----5:R-:W-:Y:S01]  /*17650*/  HMMA.16816.F32.BF16 R24, R24, R12, R8 ;  /* 0x0000000c1818723c */ /* 0x020fe20000041808 */
[----:B------:R-:W3:Y:S04]  /*17660*/  LDL.LU.64 R10, [R1+0x788] ;  /* 0x00078800010a7983 */ /* 0x000ee80000300a00 */
[----:B------:R-:W3:Y:S04]  /*17670*/  LDL.LU.64 R8, [R1+0x780] ;  /* 0x0007800001087983 */ /* 0x000ee80000300a00 */
[----:B------:R-:W3:Y:S01]  /*17680*/  LDL.LU.64 R14, [R1+0x778] ;  /* 0x00077800010e7983 */ /* 0x000ee20000300a00 */
[----:B------:R-:W1:Y:S01]  /*17690*/  MUFU.EX2 R23, R23 ;  /* 0x0000001700177308 */ /* 0x000e620000000800 */
[----:B0-----:R-:W-:-:S04]  /*176a0*/  FADD R0, R3, R0 ;  /* 0x0000000003007221 */ /* 0x001fc80000000000 */
[C---:B-1----:R-:W-:Y:S01]  /*176b0*/  FADD R0, R23.reuse, R0 ;  /* 0x0000000017007221 */ /* 0x042fe20000000000 */
[----:B------:R-:W-:-:S03]  /*176c0*/  F2FP.BF16.F32.PACK_AB R23, R23, R3 ;  /* 0x000000031717723e */ /* 0x000fc600000010ff */
[----:B------:R0:W-:Y:S04]  /*176d0*/  STL.64 [R1+0x638], R26 ;  /* 0x0006381a01007387 */ /* 0x0001e80000100a00 */
[----:B------:R-:W-:Y:S04]  /*176e0*/  STL.64 [R1+0x630], R24 ;  /* 0x0006301801007387 */ /* 0x000fe80000100a00 */
[----:B0-----:R-:W4:Y:S04]  /*176f0*/  LDL.LU R26, [R1+0x78] ;  /* 0x00007800011a7983 */ /* 0x001f280000300800 */
[----:B------:R-:W4:Y:S01]  /*17700*/  LDL.LU R27, [R1+0x7c] ;  /* 0x00007c00011b7983 */ /* 0x000f220000300800 */
[----:B---3--:R-:W-:Y:S03]  /*17710*/  HMMA.16816.F32.BF16 R12, R20, R14, R8 ;  /* 0x0000000e140c723c */ /* 0x008fe60000041808 */
[----:B------:R-:W3:Y:S04]  /*17720*/  LDL.LU.64 R10, [R1+0x770] ;  /* 0x00077000010a7983 */ /* 0x000ee80000300a00 */
[----:B------:R-:W3:-:S12]  /*17730*/  LDL.LU.64 R8, [R1+0x768] ;  /* 0x0007680001087983 */ /* 0x000ed80000300a00 */
[----:B------:R-:W-:Y:S04]  /*17740*/  STL.64 [R1+0x230], R12 ;  /* 0x0002300c01007387 */ /* 0x000fe80000100a00 */
[----:B------:R0:W-:Y:S04]  /*17750*/  STL.64 [R1+0x238], R14 ;  /* 0x0002380e01007387 */ /* 0x0001e80000100a00 */
[----:B0-----:R-:W3:Y:S02]  /*17760*/  LDL.LU.64 R14, [R1+0x760] ;  /* 0x00076000010e7983 */ /* 0x001ee40000300a00 */
[----:B---3--:R-:W-:Y:S02]  /*17770*/  HMMA.16816.F32.BF16 R12, R20, R14, R8 ;  /* 0x0000000e140c723c */ /* 0x008fe40000041808 */
[----:B------:R-:W3:Y:S04]  /*17780*/  LDL.LU.64 R10, [R1+0x758] ;  /* 0x00075800010a7983 */ /* 0x000ee80000300a00 */
[----:B------:R-:W3:-:S13]  /*17790*/  LDL.LU.64 R8, [R1+0x750] ;  /* 0x0007500001087983 */ /* 0x000eda0000300a00 */
        /* <DEDUP_REMOVED lines=44> */
[----:B0-----:R-:W3:Y:S01]  /*17a60*/  LDL.LU.64 R14, [R1+0x6a0] ;  /* 0x0006a000010e7983 */ /* 0x001ee20000300a00 */
[----:B------:R-:W-:-:S03]  /*17a70*/  FADD R2, R28, R2 ;  /* 0x000000021c027221 */ /* 0x000fc60000000000 */
[----:B------:R-:W0:Y:S01]  /*17a80*/  SHFL.BFLY PT, R4, R0, 0x2, 0x1f ;  /* 0x0c401f0000047f89 */ /* 0x000e2200000e0000 */
[----:B---3--:R-:W-:Y:S03]  /*17a90*/  HMMA.16816.F32.BF16 R12, R20, R14, R8 ;  /* 0x0000000e140c723c */ /* 0x008fe60000041808 */
[----:B------:R-:W3:-:S15]  /*17aa0*/  LDL.LU.64 R10, [R1+0x698] ;  /* 0x00069800010a7983 */ /* 0x000ede0000300a00 */
[----:B------:R-:W-:Y:S01]  /*17ab0*/  NOP ;  /* 0x0000000000007918 */ /* 0x000fe20000000000 */
[----:B------:R-:W-:Y:S04]  /*17ac0*/  STL.64 [R1+0x300], R12 ;  /* 0x0003000c01007387 */ /* 0x000fe80000100a00 */
[----:B------:R1:W-:Y:S04]  /*17ad0*/  STL.64 [R1+0x308], R14 ;  /* 0x0003080e01007387 */ /* 0x0003e80000100a00 */
[----:B-1----:R-:W5:Y:S04]  /*17ae0*/  LDL.LU.64 R14, [R1+0x690] ;  /* 0x00069000010e7983 */ /* 0x002f680000300a00 */
[----:B------:R-:W5:Y:S04]  /*17af0*/  LDL.LU.64 R12, [R1+0x688] ;  /* 0x00068800010c7983 */ /* 0x000f680000300a00 */
[----:B------:R-:W1:Y:S01]  /*17b00*/  SHFL.BFLY PT, R5, R2, 0x2, 0x1f ;  /* 0x0c401f0002057f89 */ /* 0x000e6200000e0000 */
[----:B0-----:R-:W-:Y:S01]  /*17b10*/  FADD R0, R0, R4 ;  /* 0x0000000400007221 */ /* 0x001fe20000000000 */
[----:B-1----:R-:W-:-:S02]  /*17b20*/  FADD R2, R2, R5 ;  /* 0x0000000502027221 */ /* 0x002fc40000000000 */
[----:B-----5:R-:W-:Y:S01]  /*17b30*/  HMMA.16816.F32.BF16 R4, R20, R6, R12 ;  /* 0x000000061404723c */ /* 0x020fe2000004180c */
[----:B------:R-:W5:-:S15]  /*17b40*/  LDL.LU.64 R14, [R1+0x680] ;  /* 0x00068000010e7983 */ /* 0x000f5e0000300a00 */
[----:B------:R-:W-:-:S03]  /*17b50*/  NOP ;  /* 0x0000000000007918 */ /* 0x000fc60000000000 */
[----:B------:R-:W-:Y:S04]  /*17b60*/  STL.64 [R1+0x2f0], R4 ;  /* 0x0002f00401007387 */ /* 0x000fe80000100a00 */
[----:B------:R0:W-:Y:S04]  /*17b70*/  STL.64 [R1+0x2f8], R6 ;  /* 0x0002f80601007387 */ /* 0x0001e80000100a00 */
[----:B0-----:R-:W3:Y:S04]  /*17b80*/  LDL.LU.64 R6, [R1+0x678] ;  /* 0x0006780001067983 */ /* 0x001ee80000300a00 */
[----:B------:R-:W3:Y:S02]  /*17b90*/  LDL.LU.64 R4, [R1+0x670] ;  /* 0x0006700001047983 */ /* 0x000ee40000300a00 */
[----:B---3--:R-:W-:Y:S02]  /*17ba0*/  HMMA.16816.F32.BF16 R4, R20, R10, R4 ;  /* 0x0000000a1404723c */ /* 0x008fe40000041804 */
[----:B------:R-:W5:Y:S04]  /*17bb0*/  LDL.LU.64 R10, [R1+0x668] ;  /* 0x00066800010a7983 */ /* 0x000f680000300a00 */
[----:B------:R-:W5:-:S13]  /*17bc0*/  LDL.LU.64 R8, [R1+0x660] ;  /* 0x0006600001087983 */ /* 0x000f5a0000300a00 */
[----:B------:R0:W-:Y:S04]  /*17bd0*/  STL.64 [R1+0x310], R4 ;  /* 0x0003100401007387 */ /* 0x0001e80000100a00 */
[----:B------:R1:W-:Y:S04]  /*17be0*/  STL.64 [R1+0x318], R6 ;  /* 0x0003180601007387 */ /* 0x0003e80000100a00 */
[----:B0-----:R-:W3:Y:S04]  /*17bf0*/  LDL R5, [R1+0x414] ;  /* 0x0004140001057983 */ /* 0x001ee80000100800 */
[----:B-1----:R-:W3:Y:S04]  /*17c00*/  LDL.LU R6, [R1+0x24c] ;  /* 0x00024c0001067983 */ /* 0x002ee80000300800 */
[----:B------:R-:W2:Y:S01]  /*17c10*/  LDL R7, [R1+0x240] ;  /* 0x0002400001077983 */ /* 0x000ea20000100800 */
[----:B-----5:R-:W-:Y:S03]  /*17c20*/  HMMA.16816.F32.BF16 R8, R20, R14, R8 ;  /* 0x0000000e1408723c */ /* 0x020fe60000041808 */
[----:B------:R-:W2:Y:S04]  /*17c30*/  LDL.LU.64 R14, [R1+0x658] ;  /* 0x00065800010e7983 */ /* 0x000ea80000300a00 */
[----:B------:R-:W2:-:S12]  /*17c40*/  LDL.LU.64 R12, [R1+0x650] ;  /* 0x00065000010c7983 */ /* 0x000e980000300a00 */
[----:B------:R0:W-:Y:S04]  /*17c50*/  STL.64 [R1+0x320], R8 ;  /* 0x0003200801007387 */ /* 0x0001e80000100a00 */
[----:B------:R1:W-:Y:S04]  /*17c60*/  STL.64 [R1+0x328], R10 ;  /* 0x0003280a01007387 */ /* 0x0003e80000100a00 */
[----:B0-----:R-:W5:Y:S04]  /*17c70*/  LDL.LU R8, [R1+0x290] ;  /* 0x0002900001087983 */ /* 0x001f680000300800 */
[----:B------:R-:W5:Y:S04]  /*17c80*/  LDL.LU R9, [R1+0x418] ;  /* 0x0004180001097983 */ /* 0x000f680000300800 */
[----:B-1----:R-:W3:Y:S04]  /*17c90*/  LDL R10, [R1+0x41c] ;  /* 0x00041c00010a7983 */ /* 0x002ee80000100800 */
[----:B------:R-:W3:Y:S01]  /*17ca0*/  LDL.LU R11, [R1+0x248] ;  /* 0x00024800010b7983 */ /* 0x000ee20000300800 */
[----:B--2---:R-:W-:Y:S03]  /*17cb0*/  HMMA.16816.F32.BF16 R12, R20, R18, R12 ;  /* 0x00000012140c723c */ /* 0x004fe6000004180c */
[----:B------:R-:W4:Y:S04]  /*17cc0*/  LDL.LU.64 R18, [R1+0x648] ;  /* 0x0006480001127983 */ /* 0x000f280000300a00 */
[----:B------:R-:W4:-:S12]  /*17cd0*/  LDL.LU.64 R16, [R1+0x640] ;  /* 0x0006400001107983 */ /* 0x000f180000300a00 */
[----:B------:R-:W-:Y:S04]  /*17ce0*/  STL.64 [R1+0x330], R12 ;  /* 0x0003300c01007387 */ /* 0x000fe80000100a00 */
[----:B------:R0:W-:Y:S04]  /*17cf0*/  STL.64 [R1+0x338], R14 ;  /* 0x0003380e01007387 */ /* 0x0001e80000100a00 */
[----:B0-----:R-:W2:Y:S04]  /*17d00*/  LDL.LU R14, [R1+0x294] ;  /* 0x00029400010e7983 */ /* 0x001ea80000300800 */
[----:B------:R-:W2:Y:S01]  /*17d10*/  LDL.LU R15, [R1+0x410] ;  /* 0x00041000010f7983 */ /* 0x000ea20000300800 */
[----:B----4-:R-:W-:Y:S03]  /*17d20*/  HMMA.16816.F32.BF16 R16, R20, R26, R16 ;  /* 0x0000001a1410723c */ /* 0x010fe60000041810 */
[----:B------:R-:W4:Y:S04]  /*17d30*/  LDL.LU.64 R26, [R1+0x638] ;  /* 0x00063800011a7983 */ /* 0x000f280000300a00 */
[----:B------:R-:W4:-:S12]  /*17d40*/  LDL.LU.64 R24, [R1+0x630] ;  /* 0x0006300001187983 */ /* 0x000f180000300a00 */
[----:B------:R-:W-:Y:S04]  /*17d50*/  STL.64 [R1+0x340], R16 ;  /* 0x0003401001007387 */ /* 0x000fe80000100a00 */
[----:B------:R0:W-:Y:S04]  /*17d60*/  STL.64 [R1+0x348], R18 ;  /* 0x0003481201007387 */ /* 0x0001e80000100a00 */
[----:B0-----:R-:W4:Y:S04]  /*17d70*/  LDL.LU R18, [R1+0x68] ;  /* 0x0000680001127983 */ /* 0x001f280000300800 */
[----:B------:R-:W4:Y:S01]  /*17d80*/  LDL.LU R19, [R1+0x6c] ;  /* 0x00006c0001137983 */ /* 0x000f220000300800 */
[----:B------:R-:W0:Y:S03]  /*17d90*/  S2R R4, SR_CTAID.X ;  /* 0x0000000000047919 */ /* 0x000e260000002500 */
[----:B------:R-:W1:Y:S04]  /*17da0*/  SHFL.BFLY PT, R28, R2, 0x1, 0x1f ;  /* 0x0c201f00021c7f89 */ /* 0x000e6800000e0000 */
[----:B------:R-:W2:Y:S01]  /*17db0*/  SHFL.BFLY PT, R3, R0, 0x1, 0x1f ;  /* 0x0c201f0000037f89 */ /* 0x000ea200000e0000 */
[----:B------:R-:W-:Y:S01]  /*17dc0*/  UIADD3 UR4, UP0, UPT, UR4, 0x80, URZ ;  /* 0x0000008004047890 */ /* 0x000fe2000ff1e0ff */
[----:B---3--:R-:W-:-:S02]  /*17dd0*/  IMAD R11, R10, 0x80, R11 ;  /* 0x000000800a0b7824 */ /* 0x008fc400078e020b */
[----:B------:R-:W-:Y:S01]  /*17de0*/  IMAD R6, R5, 0x80, R6 ;  /* 0x0000008005067824 */ /* 0x000fe200078e0206 */
[----:B------:R-:W-:Y:S01]  /*17df0*/  UIADD3.X UR5, UPT, UPT, URZ, UR5, URZ, UP0, !UPT ;  /* 0x00000005ff057290 */ /* 0x000fe200087fe4ff */
[----:B-1----:R-:W-:Y:S01]  /*17e00*/  FADD R2, R2, R28 ;  /* 0x0000001c02027221 */ /* 0x002fe20000000000 */
[----:B--2---:R-:W-:-:S03]  /*17e10*/  FADD R3, R0, R3 ;  /* 0x0000000300037221 */ /* 0x004fc60000000000 */
[----:B------:R-:W-:Y:S01]  /*17e20*/  FFMA R15, R14, R15, R2 ;  /* 0x0000000f0e0f7223 */ /* 0x000fe20000000002 */
[----:B-----5:R-:W-:Y:S01]  /*17e30*/  FFMA R9, R8, R9, R3 ;  /* 0x0000000908097223 */ /* 0x020fe20000000003 */
[----:B0-----:R-:W-:-:S04]  /*17e40*/  IMAD.SHL.U32 R4, R4, 0x100, RZ ;  /* 0x0000010004047824 */ /* 0x001fc800078e00ff */
[----:B------:R-:W-:-:S05]  /*17e50*/  VIADD R4, R4, 0x100 ;  /* 0x0000010004047836 */ /* 0x000fca0000000000 */
[----:B------:R-:W-:Y:S02]  /*17e60*/  ISETP.LE.U32.AND P0, PT, R4, UR4, PT ;  /* 0x0000000404007c0c */ /* 0x000fe4000bf03070 */
[----:B------:R-:W-:-:S04]  /*17e70*/  MOV R4, UR5 ;  /* 0x0000000500047c02 */ /* 0x000fc80008000f00 */
[----:B------:R-:W-:Y:S01]  /*17e80*/  ISETP.GE.U32.AND.EX P0, PT, R4, RZ, PT, P0 ;  /* 0x000000ff0400720c */ /* 0x000fe20003f06100 */
[----:B----4-:R-:W-:-:S15]  /*17e90*/  HMMA.16816.F32.BF16 R16, R20, R18, R24 ;  /* 0x000000121410723c */ /* 0x010fde0000041818 */
[----:B------:R-:W-:-:S04]  /*17ea0*/  NOP ;  /* 0x0000000000007918 */ /* 0x000fc80000000000 */
[----:B------:R0:W-:Y:S04]  /*17eb0*/  STL.64 [R1+0x350], R16 ;  /* 0x0003501001007387 */ /* 0x0001e80000100a00 */
[----:B------:R0:W-:Y:S04]  /*17ec0*/  STL.64 [R1+0x358], R18 ;  /* 0x0003581201007387 */ /* 0x0001e80000100a00 */
[----:B------:R0:W-:Y:S04]  /*17ed0*/  STL [R1+0x410], R15 ;  /* 0x0004100f01007387 */ /* 0x0001e80000100800 */
[----:B------:R0:W-:Y:S04]  /*17ee0*/  STL [R1+0x418], R9 ;  /* 0x0004180901007387 */ /* 0x0001e80000100800 */
[----:B------:R0:W-:Y:S04]  /*17ef0*/  STL [R1+0x224], R7 ;  /* 0x0002240701007387 */ /* 0x0001e80000100800 */
[----:B------:R0:W-:Y:S04]  /*17f00*/  STL [R1+0x248], R11 ;  /* 0x0002480b01007387 */ /* 0x0001e80000100800 */
[----:B------:R0:W-:Y:S04]  /*17f10*/  STL [R1+0x24c], R6 ;  /* 0x00024c0601007387 */ /* 0x0001e80000100800 */
[----:B------:R0:W-:Y:S01]  /*17f20*/  STL [R1+0x228], R29 ;  /* 0x0002281d01007387 */ /* 0x0001e20000100800 */
[----:B------:R-:W-:Y:S05]  /*17f30*/  @!P0 BRA `(.L_x_1) ;  /* 0xfffffeb800f88947 */ /* 0x000fea000383ffff */
[----:B------:R-:W-:Y:S01]  /*17f40*/  MOV R0, R7 ;  /* 0x0000000700007202 */ /* 0x000fe20000000f00 */
[----:B------:R1:W-:Y:S04]  /*17f50*/  STL [R1+0x110], R29 ;  /* 0x0001101d01007387 */ /* 0x0003e80000100800 */
[----:B------:R1:W-:Y:S02]  /*17f60*/  STL [R1+0x114], R0 ;  /* 0x0001140001007387 */ /* 0x0003e40000100800 */
.L_x_0:
[----:B------:R-:W2:Y:S01]  /*17f70*/  LDL.LU R2, [R1+0x230] ;  /* 0x0002300001027983 */ /* 0x000ea20000300800 */
[----:B------:R-:W3:Y:S03]  /*17f80*/  LDCU.64 UR4, c[0x0][0x3e0] ;  /* 0x00007c00ff0477ac */ /* 0x000ee60008000a00 */
[----:B-1----:R-:W4:Y:S01]  /*17f90*/  LDL.LU R0, [R1+0x234] ;  /* 0x0002340001007983 */ /* 0x002f220000300800 */
[----:B0-----:R-:W0:Y:S01]  /*17fa0*/  S2R R7, SR_TID.X ;  /* 0x0000000000077919 */ /* 0x001e220000002100 */
[----:B------:R-:W-:Y:S06]  /*17fb0*/  BAR.SYNC.DEFER_BLOCKING 0x0 ;  /* 0x0000000000007b1d */ /* 0x000fec0000010000 */
[----:B--2---:R1:W-:Y:S04]  /*17fc0*/  STL [R1+0x78], R2 ;  /* 0x0000780201007387 */ /* 0x0043e80000100800 */
[----:B-1----:R-:W2:Y:S04]  /*17fd0*/  LDL.LU R2, [R1+0x238] ;  /* 0x0002380001027983 */ /* 0x002ea80000300800 */
[----:B----4-:R1:W-:Y:S04]  /*17fe0*/  STL [R1+0x7c], R0 ;  /* 0x00007c0001007387 */ /* 0x0103e80000100800 */
[----:B-1----:R-:W4:Y:S04]  /*17ff0*/  LDL.LU R0, [R1+0x23c] ;  /* 0x00023c0001007983 */ /* 0x002f280000300800 */
        /* <DEDUP_REMOVED lines=61> */
[----:B------:R-:W2:Y:S04]  /*183d0*/  LDL.LU R28, [R1+0x2e8] ;  /* 0x0002e800011c7983 */ /* 0x000ea80000300800 */
[----:B----4-:R4:W-:Y:S04]  /*183e0*/  STL [R1+0x20], R0 ;  /* 0x0000200001007387 */ /* 0x0109e80000100800 */
[----:B------:R-:W5:Y:S04]  /*183f0*/  LDL.LU R6, [R1+0x2ec] ;  /* 0x0002ec0001067983 */ /* 0x000f680000300800 */
[----:B-1----:R-:W2:Y:S04]  /*18400*/  LDL.LU R2, [R1+0x300] ;  /* 0x0003000001027983 */ /* 0x002ea80000300800 */
[----:B----4-:R-:W4:Y:S04]  /*18410*/  LDL.LU R0, [R1+0x304] ;  /* 0x0003040001007983 */ /* 0x010f280000300800 */
[----:B--2---:R1:W-:Y:S04]  /*18420*/  STL [R1+0x14], R2 ;  /* 0x0000140201007387 */ /* 0x0043e80000100800 */
[----:B------:R-:W-:Y:S04]  /*18430*/  STL [R1+0xc], R28 ;  /* 0x00000c1c01007387 */ /* 0x000fe80000100800 */
[----:B-----5:R-:W-:Y:S04]  /*18440*/  STL [R1+0x8], R6 ;  /* 0x0000080601007387 */ /* 0x020fe80000100800 */
[----:B----4-:R2:W-:Y:S04]  /*18450*/  STL [R1+0x10], R0 ;  /* 0x0000100001007387 */ /* 0x0105e80000100800 */
[----:B------:R-:W4:Y:S04]  /*18460*/  LDL.LU R26, [R1+0x308] ;  /* 0x00030800011a7983 */ /* 0x000f280000300800 */
[----:B------:R-:W5:Y:S04]  /*18470*/  LDL.LU R25, [R1+0x30c] ;  /* 0x00030c0001197983 */ /* 0x000f680000300800 */
[----:B-1----:R-:W3:Y:S04]  /*18480*/  LDL.LU R2, [R1+0x2f0] ;  /* 0x0002f00001027983 */ /* 0x002ee80000300800 */
[----:B--2---:R-:W2:Y:S04]  /*18490*/  LDL.LU R0, [R1+0x2f4] ;  /* 0x0002f40001007983 */ /* 0x004ea80000300800 */
[----:B---3--:R1:W-:Y:S04]  /*184a0*/  STL [R1+0x4], R2 ;  /* 0x0000040201007387 */ /* 0x0083e80000100800 */
[----:B--2---:R2:W-:Y:S04]  /*184b0*/  STL [R1+0x78c], R0 ;  /* 0x00078c0001007387 */ /* 0x0045e80000100800 */
[----:B------:R-:W3:Y:S04]  /*184c0*/  LDL.LU R24, [R1+0x2f8] ;  /* 0x0002f80001187983 */ /* 0x000ee80000300800 */
[----:B------:R-:W2:Y:S04]  /*184d0*/  LDL.LU R23, [R1+0x2fc] ;  /* 0x0002fc0001177983 */ /* 0x000ea80000300800 */
[----:B-1----:R-:W2:Y:S04]  /*184e0*/  LDL.LU R2, [R1+0x310] ;  /* 0x0003100001027983 */ /* 0x002ea80000300800 */
[----:B--2---:R-:W-:Y:S04]  /*184f0*/  STL [R1+0x790], R2 ;  /* 0x0007900201007387 */ /* 0x004fe80000100800 */
[----:B------:R-:W2:Y:S04]  /*18500*/  LDL.LU R3, [R1+0x314] ;  /* 0x0003140001037983 */ /* 0x000ea80000300800 */
[----:B--2---:R-:W-:Y:S04]  /*18510*/  STL [R1+0x794], R3 ;  /* 0x0007940301007387 */ /* 0x004fe80000100800 */
[----:B------:R-:W2:Y:S04]  /*18520*/  LDL.LU R22, [R1+0x318] ;  /* 0x0003180001167983 */ /* 0x000ea80000300800 */
[----:B------:R-:W2:Y:S04]  /*18530*/  LDL.LU R21, [R1+0x31c] ;  /* 0x00031c0001157983 */ /* 0x000ea80000300800 */
[----:B------:R-:W2:Y:S04]  /*18540*/  LDL.LU R4, [R1+0x320] ;  /* 0x0003200001047983 */ /* 0x000ea80000300800 */
[----:B--2---:R1:W-:Y:S04]  /*18550*/  STL [R1+0x798], R4 ;  /* 0x0007980401007387 */ /* 0x0043e80000100800 */
[----:B------:R-:W2:Y:S01]  /*18560*/  LDL.LU R5, [R1+0x324] ;  /* 0x0003240001057983 */ /* 0x000ea20000300800 */
[----:B------:R-:W-:-:S03]  /*18570*/  IMAD.MOV.U32 R0, RZ, RZ, R6 ;  /* 0x000000ffff007224 */ /* 0x000fc600078e0006 */
[----:B--2---:R-:W-:Y:S04]  /*18580*/  STL [R1+0x79c], R5 ;  /* 0x00079c0501007387 */ /* 0x004fe80000100800 */
[----:B------:R-:W2:Y:S04]  /*18590*/  LDL.LU R20, [R1+0x328] ;  /* 0x0003280001147983 */ /* 0x000ea80000300800 */
[----:B------:R-:W2:Y:S04]  /*185a0*/  LDL.LU R19, [R1+0x32c] ;  /* 0x00032c0001137983 */ /* 0x000ea80000300800 */
[----:B------:R-:W2:Y:S01]  /*185b0*/  LDL.LU R6, [R1+0x330] ;  /* 0x0003300001067983 */ /* 0x000ea20000300800 */
[----:B0-----:R-:W-:-:S03]  /*185c0*/  LOP3.LUT R8, R7, 0x7, RZ, 0xc0, !PT ;  /* 0x0000000707087812 */ /* 0x001fc600078ec0ff */
[----:B--2---:R-:W-:Y:S04]  /*185d0*/  STL [R1+0x7a0], R6 ;  /* 0x0007a00601007387 */ /* 0x004fe80000100800 */
[----:B------:R-:W2:Y:S01]  /*185e0*/  LDL.LU R7, [R1+0x334] ;  /* 0x0003340001077983 */ /* 0x000ea20000300800 */
[----:B-1----:R-:W-:Y:S01]  /*185f0*/  LEA R4, R8, UR6, 0x4 ;  /* 0x0000000608047c11 */ /* 0x002fe2000f8e20ff */
[----:B------:R-:W0:Y:S02]  /*18600*/  S2R R2, SR_TID.X ;  /* 0x0000000000027919 */ /* 0x000e240000002100 */
[----:B--2---:R-:W-:Y:S04]  /*18610*/  STL [R1+0x7a4], R7 ;  /* 0x0007a40701007387 */ /* 0x004fe80000100800 */
[----:B------:R-:W2:Y:S01]  /*18620*/  LDL.LU R11, [R1+0x338] ;  /* 0x00033800010b7983 */ /* 0x000ea20000300800 */
[----:B0-----:R-:W-:-:S03]  /*18630*/  IMAD.SHL.U32 R15, R2, 0x4, RZ ;  /* 0x00000004020f7824 */ /* 0x001fc600078e00ff */
[----:B------:R-:W2:Y:S04]  /*18640*/  LDL.LU R10, [R1+0x33c] ;  /* 0x00033c00010a7983 */ /* 0x000ea80000300800 */
[----:B------:R-:W2:Y:S01]  /*18650*/  LDL.LU R12, [R1+0x340] ;  /* 0x00034000010c7983 */ /* 0x000ea20000300800 */
[----:B------:R-:W-:Y:S01]  /*18660*/  IMAD R14, R8, -0x8, R4 ;  /* 0xfffffff8080e7824 */ /* 0x000fe200078e0204 */
[----:B------:R-:W-:Y:S02]  /*18670*/  LOP3.LUT R15, R15, 0x3c0, RZ, 0xc0, !PT ;  /* 0x000003c00f0f7812 */ /* 0x000fe400078ec0ff */
[----:B--2---:R0:W-:Y:S04]  /*18680*/  STL [R1+0x7a8], R12 ;  /* 0x0007a80c01007387 */ /* 0x0041e80000100800 */
[----:B------:R-:W2:Y:S01]  /*18690*/  LDL.LU R13, [R1+0x344] ;  /* 0x00034400010d7983 */ /* 0x000ea20000300800 */
[----:B0-----:R-:W-:-:S03]  /*186a0*/  IADD3 R12, PT, PT, R15, R14, RZ ;  /* 0x0000000e0f0c7210 */ /* 0x001fc60007ffe0ff */
[----:B--2---:R-:W-:Y:S04]  /*186b0*/  STL [R1+0x7ac], R13 ;  /* 0x0007ac0d01007387 */ /* 0x004fe80000100800 */
[----:B------:R-:W2:Y:S04]  /*186c0*/  LDL.LU R9, [R1+0x348] ;  /* 0x0003480001097983 */ /* 0x000ea80000300800 */
[----:B------:R-:W2:Y:S04]  /*186d0*/  LDL.LU R8, [R1+0x34c] ;  /* 0x00034c0001087983 */ /* 0x000ea80000300800 */
[----:B------:R-:W2:Y:S04]  /*186e0*/  LDL.LU R18, [R1+0x410] ;  /* 0x0004100001127983 */ /* 0x000ea80000300800 */
[----:B------:R-:W2:Y:S04]  /*186f0*/  LDL.LU R29, [R1+0x418] ;  /* 0x00041800011d7983 */ /* 0x000ea80000300800 */
[----:B------:R-:W2:Y:S01]  /*18700*/  LDL.LU R14, [R1+0x350] ;  /* 0x00035000010e7983 */ /* 0x000ea20000300800 */
[----:B------:R-:W-:Y:S01]  /*18710*/  LOP3.LUT R7, R2, 0x8, RZ, 0xc0, !PT ;  /* 0x0000000802077812 */ /* 0x000fe200078ec0ff */
[----:B------:R-:W-:-:S02]  /*18720*/  IMAD.MOV.U32 R2, RZ, RZ, R28 ;  /* 0x000000ffff027224 */ /* 0x000fc400078e001c */
[----:B--2---:R-:W-:Y:S04]  /*18730*/  STL [R1+0x7b0], R14 ;  /* 0x0007b00e01007387 */ /* 0x004fe80000100800 */
[----:B------:R-:W2:Y:S01]  /*18740*/  LDL.LU R15, [R1+0x354] ;  /* 0x00035400010f7983 */ /* 0x000ea20000300800 */
[C---:B------:R-:W-:Y:S01]  /*18750*/  FMUL R16, R18.reuse, 8388608 ;  /* 0x4b00000012107820 */ /* 0x040fe20000400000 */
[----:B------:R-:W-:Y:S01]  /*18760*/  FSETP.GEU.AND P1, PT, R18, 1.175494350822287508e-38, PT ;  /* 0x008000001200780b */ /* 0x000fe20003f2e000 */
[C---:B------:R-:W-:Y:S01]  /*18770*/  FMUL R17, R29.reuse, 8388608 ;  /* 0x4b0000001d117820 */ /* 0x040fe20000400000 */
[----:B------:R-:W-:Y:S02]  /*18780*/  FSETP.GEU.AND P2, PT, R29, 1.175494350822287508e-38, PT ;  /* 0x008000001d00780b */ /* 0x000fe40003f4e000 */
[----:B------:R-:W-:Y:S01]  /*18790*/  FSEL R16, R16, R18, !P1 ;  /* 0x0000001210107208 */ /* 0x000fe20004800000 */
[----:B------:R-:W-:Y:S01]  /*187a0*/  IMAD R4, R7, 0x200, R4 ;  /* 0x0000020007047824 */ /* 0x000fe200078e0204 */
[----:B------:R-:W-:-:S03]  /*187b0*/  FSEL R17, R17, R29, !P2 ;  /* 0x0000001d11117208 */ /* 0x000fc60005000000 */
[----:B------:R-:W-:Y:S01]  /*187c0*/  VIADD R28, R16, 0xc0cafb0d ;  /* 0xc0cafb0d101c7836 */ /* 0x000fe20000000000 */
[----:B------:R-:W-:-:S04]  /*187d0*/  LEA.HI R7, R7, R12, RZ, 0x1f ;  /* 0x0000000c07077211 */ /* 0x000fc800078ff8ff */
[----:B------:R-:W-:Y:S01]  /*187e0*/  LOP3.LUT R5, R28, 0xff800000, RZ, 0xc0, !PT ;  /* 0xff8000001c057812 */ /* 0x000fe200078ec0ff */
[----:B--2---:R-:W-:Y:S04]  /*187f0*/  STL [R1+0x7b4], R15 ;  /* 0x0007b40f01007387 */ /* 0x004fe80000100800 */
[----:B------:R-:W2:Y:S01]  /*18800*/  LDL.LU R27, [R1+0x358] ;  /* 0x00035800011b7983 */ /* 0x000ea20000300800 */
[----:B------:R-:W-:Y:S02]  /*18810*/  IADD3 R3, PT, PT, R17, -0x3f3504f3, RZ ;  /* 0xc0cafb0d11037810 */ /* 0x000fe40007ffe0ff */
[----:B------:R-:W-:Y:S01]  /*18820*/  FSEL R6, RZ, -23, P1 ;  /* 0xc1b80000ff067808 */ /* 0x000fe20000800000 */
[----:B------:R0:W-:Y:S01]  /*18830*/  STL [R1+0x7b8], R16 ;  /* 0x0007b81001007387 */ /* 0x0001e20000100800 */
[----:B------:R-:W-:-:S02]  /*18840*/  LOP3.LUT R3, R3, 0xff800000, RZ, 0xc0, !PT ;  /* 0xff80000003037812 */ /* 0x000fc400078ec0ff */
[----:B------:R-:W-:Y:S01]  /*18850*/  I2FP.F32.S32 R5, R5 ;  /* 0x0000000500057245 */ /* 0x000fe20000201400 */
[----:B------:R-:W-:Y:S01]  /*18860*/  STL [R1+0x784], R17 ;  /* 0x0007841101007387 */ /* 0x000fe20000100800 */
[----:B------:R-:W-:Y:S02]  /*18870*/  FSEL R4, RZ, -23, P2 ;  /* 0xc1b80000ff047808 */ /* 0x000fe40001000000 */
[----:B------:R-:W-:Y:S01]  /*18880*/  I2FP.F32.S32 R3, R3 ;  /* 0x0000000300037245 */ /* 0x000fe20000201400 */
[----:B------:R-:W2:Y:S01]  /*18890*/  LDL.LU R28, [R1+0x35c] ;  /* 0x00035c00011c7983 */ /* 0x000ea20000300800 */
[----:B------:R-:W-:-:S03]  /*188a0*/  FSETP.GT.AND P0, PT, |R29|, 8.50705917302346158658e+37, PT ;  /* 0x7e8000001d00780b */ /* 0x000fc60003f04200 */
[----:B------:R-:W-:Y:S04]  /*188b0*/  STL [R1+0x11c], R7 ;  /* 0x00011c0701007387 */ /* 0x000fe80000100800 */
[----:B0-----:R-:W2:Y:S01]  /*188c0*/  LDL.LU R16, [R1+0x44] ;  /* 0x0000440001107983 */ /* 0x001ea20000300800 */
[----:B------:R-:W-:Y:S01]  /*188d0*/  FFMA.FTZ R5, R5, 1.1920928955078125e-07, R6 ;  /* 0x3400000005057823 */ /* 0x000fe20000010006 */
[----:B------:R-:W-:-:S04]  /*188e0*/  FFMA.FTZ R3, R3, 1.1920928955078125e-07, R4 ;  /* 0x3400000003037823 */ /* 0x000fc80000010004 */
[----:B------:R-:W-:Y:S04]  /*188f0*/  STL [R1+0xc0], R5 ;  /* 0x0000c00501007387 */ /* 0x000fe80000100800 */
[----:B--2---:R0:W-:Y:S04]  /*18900*/  STL [R1+0x7e0], R16 ;  /* 0x0007e01001007387 */ /* 0x0041e80000100800 */
[----:B------:R-:W-:Y:S04]  /*18910*/  STL [R1+0xbc], R3 ;  /* 0x0000bc0301007387 */ /* 0x000fe80000100800 */
        /* <DEDUP_REMOVED lines=10> */
[----:B0-----:R-:W2:Y:S01]  /*189c0*/  LDL R16, [R1+0x18] ;  /* 0x0000180001107983 */ /* 0x001ea20000100800 */
[----:B------:R-:W-:-:S02]  /*189d0*/  FSETP.GEU.AND P3, PT, |R18|, 1.175494350822287508e-38, PT ;  /* 0x008000001200780b */ /* 0x000fc40003f6e200 */
[----:B------:R-:W-:Y:S01]  /*189e0*/  FSETP.GT.AND P1, PT, |R18|, 8.50705917302346158658e+37, PT ;  /* 0x7e8000001200780b */ /* 0x000fe20003f24200 */
[----:B--2---:R0:W-:Y:S02]  /*189f0*/  STL [R1+0x7f8], R16 ;  /* 0x0007f81001007387 */ /* 0x0041e40000100800 */
[----:B0-----:R-:W-:-:S05]  /*18a00*/  IMAD.MOV.U32 R16, RZ, RZ, R2 ;  /* 0x000000ffff107224 */ /* 0x001fca00078e0002 */
[----:B------:R0:W-:Y:S04]  /*18a10*/  STL [R1+0x7fc], R16 ;  /* 0x0007fc1001007387 */ /* 0x0001e80000100800 */
[----:B------:R-:W2:Y:S04]  /*18a20*/  LDL.LU R15, [R1+0x48] ;  /* 0x00004800010f7983 */ /* 0x000ea80000300800 */
[----:B------:R-:W2:Y:S01]  /*18a30*/  LDL.LU R14, [R1+0x4c] ;  /* 0x00004c00010e7983 */ /* 0x000ea20000300800 */
[----:B0-----:R-:W-:-:S03]  /*18a40*/  MOV R16, R0 ;  /* 0x0000000000107202 */ /* 0x001fc60000000f00 */
[----:B------:R-:W2:Y:S04]  /*18a50*/  LDL.LU R13, [R1+0x50] ;  /* 0x00005000010d7983 */ /* 0x000ea80000300800 */
[----:B------:R-:W2:Y:S04]  /*18a60*/  LDL.LU R12, [R1+0x58] ;  /* 0x00005800010c7983 */ /* 0x000ea80000300800 */
[----:B------:R-:W2:Y:S04]  /*18a70*/  LDL.LU R7, [R1+0x60] ;  /* 0x0000600001077983 */ /* 0x000ea80000300800 */
[----:B------:R-:W2:Y:S01]  /*18a80*/  LDL.LU R6, [R1+0x64] ;  /* 0x0000640001067983 */ /* 0x000ea20000300800 */
[----:B------:R-:W-:-:S03]  /*18a90*/  @P0 FMUL R16, R16, 0.25 ;  /* 0x3e80000010100820 */ /* 0x000fc60000400000 */
[----:B------:R-:W2:Y:S04]  /*18aa0*/  LDL.LU R5, [R1+0x6c] ;  /* 0x00006c0001057983 */ /* 0x000ea80000300800 */
[----:B------:R-:W2:Y:S04]  /*18ab0*/  LDL.LU R4, [R1+0x78] ;  /* 0x0000780001047983 */ /* 0x000ea80000300800 */
[----:B------:R-:W2:Y:S04]  /*18ac0*/  LDL.LU R3, [R1+0x7c] ;  /* 0x00007c0001037983 */ /* 0x000ea80000300800 */
[----:B------:R-:W2:Y:S04]  /*18ad0*/  LDL.LU R2, [R1+0x80] ;  /* 0x0000800001027983 */ /* 0x000ea80000300800 */
[----:B------:R-:W2:Y:S04]  /*18ae0*/  LDL.LU R0, [R1+0x84] ;  /* 0x0000840001007983 */ /* 0x000ea80000300800 */
[----:B------:R-:W2:Y:S04]  /*18af0*/  LDL.LU R17, [R1+0x68] ;  /* 0x0000680001117983 */ /* 0x000ea80000300800 */
[----:B------:R0:W-:Y:S04]  /*18b00*/  STL [R1+0x7bc], R18 ;  /* 0x0007bc1201007387 */ /* 0x0001e80000100800 */
[----:B0-----:R-:W2:Y:S04]  /*18b10*/  LDL.LU R18, [R1+0x40] ;  /* 0x0000400001127983 */ /* 0x001ea80000300800 */
[----:B------:R0:W-:Y:S04]  /*18b20*/  @P0 STL [R1+0x8], R16 ;  /* 0x0000081001000387 */ /* 0x0001e80000100800 */
[----:B0-----:R-:W2:Y:S02]  /*18b30*/  LDL.LU R16, [R1+0x7fc] ;  /* 0x0007fc0001107983 */ /* 0x001ea40000300800 */
[----:B--2---:R-:W-:-:S05]  /*18b40*/  @P0 FMUL R16, R16, 0.25 ;  /* 0x3e80000010100820 */ /* 0x004fca0000400000 */
        /* <DEDUP_REMOVED lines=16> */
[----:B0-----:R-:W2:Y:S01]  /*18c50*/  LDL.LU R16, [R1+0x7e4] ;  /* 0x0007e40001107983 */ /* 0x001ea20000300800 */
[----:B------:R-:W-:Y:S01]  /*18c60*/  @P0 FMUL R18, R18, 0.25 ;  /* 0x3e80000012120820 */ /* 0x000fe20000400000 */
[----:B--2---:R-:W-:-:S05]  /*18c70*/  @P0 FMUL R16, R16, 0.25 ;  /* 0x3e80000010100820 */ /* 0x004fca0000400000 */
[----:B------:R0:W-:Y:S04]  /*18c80*/  @P0 STL [R1+0x3c], R16 ;  /* 0x00003c1001000387 */ /* 0x0001e80000100800 */
[----:B0-----:R-:W2:Y:S04]  /*18c90*/  LDL.LU R16, [R1+0x7e0] ;  /* 0x0007e00001107983 */ /* 0x001ea80000300800 */
[----:B------:R0:W-:Y:S04]  /*18ca0*/  STL [R1+0x7c0], R18 ;  /* 0x0007c01201007387 */ /* 0x0001e80000100800 */
        /* <DEDUP_REMOVED lines=13> */
[----:B------:R-:W-:-:S03]  /*18d80*/  FSETP.GEU.AND P2, PT, |R29|, 1.175494350822287508e-38, PT ;  /* 0x008000001d00780b */ /* 0x000fc60003f4e200 */
[----:B--2---:R0:W-:Y:S04]  /*18d90*/  STL [R1+0x7dc], R18 ;  /* 0x0007dc1201007387 */ /* 0x0041e80000100800 */
[----:B0-----:R-:W2:Y:S06]  /*18da0*/  LDL R18, [R1+0x8] ;  /* 0x0000080001127983 */ /* 0x001eac0000100800 */
[----:B--2---:R-:W-:-:S05]  /*18db0*/  @!P2 FMUL R18, R18, 16777216 ;  /* 0x4b8000001212a820 */ /* 0x004fca0000400000 */
[----:B------:R0:W-:Y:S04]  /*18dc0*/  @!P2 STL [R1+0x8], R18 ;  /* 0x000008120100a387 */ /* 0x0001e80000100800 */
[----:B0-----:R-:W2:Y:S02]  /*18dd0*/  LDL.LU R18, [R1+0x7dc] ;  /* 0x0007dc0001127983 */ /* 0x001ea40000300800 */
        /* <DEDUP_REMOVED lines=17> */
[----:B0-----:R-:W2:Y:S01]  /*18ef0*/  LDL.LU R18, [R1+0x7c4] ;  /* 0x0007c40001127983 */ /* 0x001ea20000300800 */
[----:B------:R-:W-:-:S04]  /*18f00*/  @P0 FMUL R29, R29, 0.25 ;  /* 0x3e8000001d1d0820 */ /* 0x000fc80000400000 */
[----:B------:R-:W-:Y:S01]  /*18f10*/  @!P2 FMUL R29, R29, 16777216 ;  /* 0x4b8000001d1da820 */ /* 0x000fe20000400000 */
[----:B--2---:R-:W-:-:S05]  /*18f20*/  @!P2 FMUL R18, R18, 16777216 ;  /* 0x4b8000001212a820 */ /* 0x004fca0000400000 */
[----:B------:R0:W-:Y:S04]  /*18f30*/  @!P2 STL [R1+0x3c], R18 ;  /* 0x00003c120100a387 */ /* 0x0001e80000100800 */
[----:B0-----:R-:W2:Y:S01]  /*18f40*/  LDL.LU R18, [R1+0x7c0] ;  /* 0x0007c00001127983 */ /* 0x001ea20000300800 */
[----:B------:R-:W0:Y:S01]  /*18f50*/  MUFU.RCP R29, R29 ;  /* 0x0000001d001d7308 */ /* 0x000e220000001000 */
[----:B------:R-:W-:Y:S01]  /*18f60*/  @P0 FMUL R28, R28, 0.25 ;  /* 0x3e8000001c1c0820 */ /* 0x000fe20000400000 */
[----:B------:R-:W-:Y:S01]  /*18f70*/  @P0 FMUL R27, R27, 0.25 ;  /* 0x3e8000001b1b0820 */ /* 0x000fe20000400000 */
[----:B------:R-:W-:Y:S02]  /*18f80*/  @P0 FMUL R8, R8, 0.25 ;  /* 0x3e80000008080820 */ /* 0x000fe40000400000 */
[----:B------:R-:W-:Y:S01]  /*18f90*/  @!P2 FMUL R28, R28, 16777216 ;  /* 0x4b8000001c1ca820 */ /* 0x000fe20000400000 */
[----:B------:R-:W-:Y:S01]  /*18fa0*/  @P0 FMUL R9, R9, 0.25 ;  /* 0x3e80000009090820 */ /* 0x000fe20000400000 */
[----:B------:R-:W-:Y:S01]  /*18fb0*/  @!P2 FMUL R27, R27, 16777216 ;  /* 0x4b8000001b1ba820 */ /* 0x000fe20000400000 */
[----:B------:R-:W-:Y:S01]  /*18fc0*/  @P0 FMUL R10, R10, 0.25 ;  /* 0x3e8000000a0a0820 */ /* 0x000fe20000400000 */
[----:B------:R-:W-:Y:S01]  /*18fd0*/  @!P2 FMUL R8, R8, 16777216 ;  /* 0x4b8000000808a820 */ /* 0x000fe20000400000 */
[----:B------:R-:W-:Y:S01]  /*18fe0*/  @P0 FMUL R11, R11, 0.25 ;  /* 0x3e8000000b0b0820 */ /* 0x000fe20000400000 */
[----:B------:R-:W-:Y:S01]  /*18ff0*/  @!P2 FMUL R9, R9, 16777216 ;  /* 0x4b8000000909a820 */ /* 0x000fe20000400000 */
[----:B------:R-:W-:Y:S01]  /*19000*/  @P0 FMUL R19, R19, 0.25 ;  /* 0x3e80000013130820 */ /* 0x000fe20000400000 */
[----:B------:R-:W-:Y:S01]  /*19010*/  @!P2 FMUL R10, R10, 16777216 ;  /* 0x4b8000000a0aa820 */ /* 0x000fe20000400000 */
[C---:B0-----:R-:W-:Y:S01]  /*19020*/  FMUL R28, R29.reuse, R28 ;  /* 0x0000001c1d1c7220 */ /* 0x041fe20000400000 */
[C---:B------:R-:W-:Y:S01]  /*19030*/  FMUL R27, R29.reuse, R27 ;  /* 0x0000001b1d1b7220 */ /* 0x040fe20000400000 */
[----:B------:R-:W-:Y:S01]  /*19040*/  FMUL R8, R29, R8 ;  /* 0x000000081d087220 */ /* 0x000fe20000400000 */
[----:B------:R-:W-:Y:S01]  /*19050*/  @P0 FMUL R20, R20, 0.25 ;  /* 0x3e80000014140820 */ /* 0x000fe20000400000 */
[----:B------:R-:W-:Y:S01]  /*19060*/  @!P2 FMUL R11, R11, 16777216 ;  /* 0x4b8000000b0ba820 */ /* 0x000fe20000400000 */
[----:B------:R-:W-:Y:S01]  /*19070*/  FMUL R9, R29, R9 ;  /* 0x000000091d097220 */ /* 0x000fe20000400000 */
[----:B------:R-:W-:Y:S01]  /*19080*/  @P0 FMUL R21, R21, 0.25 ;  /* 0x3e80000015150820 */ /* 0x000fe20000400000 */
[----:B------:R-:W-:Y:S01]  /*19090*/  @!P2 FMUL R19, R19, 16777216 ;  /* 0x4b8000001313a820 */ /* 0x000fe20000400000 */
[C---:B------:R-:W-:Y:S01]  /*190a0*/  FMUL R10, R29.reuse, R10 ;  /* 0x0000000a1d0a7220 */ /* 0x040fe20000400000 */
[----:B------:R-:W-:Y:S01]  /*190b0*/  @!P2 FMUL R20, R20, 16777216 ;  /* 0x4b8000001414a820 */ /* 0x000fe20000400000 */
[----:B------:R-:W-:Y:S01]  /*190c0*/  FMUL R11, R29, R11 ;  /* 0x0000000b1d0b7220 */ /* 0x000fe20000400000 */
[----:B------:R-:W-:Y:S01]  /*190d0*/  @!P2 FMUL R21, R21, 16777216 ;  /* 0x4b8000001515a820 */ /* 0x000fe20000400000 */
[C---:B------:R-:W-:Y:S01]  /*190e0*/  FMUL R19, R29.reuse, R19 ;  /* 0x000000131d137220 */ /* 0x040fe20000400000 */
[----:B------:R-:W-:-:S02]  /*190f0*/  FMUL R20, R29, R20 ;  /* 0x000000141d147220 */ /* 0x000fc40000400000 */
[----:B------:R-:W-:Y:S01]  /*19100*/  FMUL R21, R29, R21 ;  /* 0x000000151d157220 */ /* 0x000fe20000400000 */
[----:B--2---:R-:W-:-:S05]  /*19110*/  @!P2 FMUL R18, R18, 16777216 ;  /* 0x4b8000001212a820 */ /* 0x004fca0000400000 */
[----:B------:R0:W-:Y:S04]  /*19120*/  STL [R1+0x40], R18 ;  /* 0x0000401201007387 */ /* 0x0001e80000100800 */
[----:B0-----:R-:W2:Y:S04]  /*19130*/  LDL.LU R18, [R1+0x7bc] ;  /* 0x0007bc0001127983 */ /* 0x001ea80000300800 */
        /* <DEDUP_REMOVED lines=17> */
[----:B0-----:R-:W2:Y:S01]  /*19250*/  LDL.LU R21, [R1+0x8] ;  /* 0x0000080001157983 */ /* 0x001ea20000300800 */
[----:B------:R-:W-:Y:S01]  /*19260*/  @P0 FMUL R22, R22, 0.25 ;  /* 0x3e80000016160820 */ /* 0x000fe20000400000 */
[----:B------:R-:W-:Y:S01]  /*19270*/  @P0 FMUL R23, R23, 0.25 ;  /* 0x3e80000017170820 */ /* 0x000fe20000400000 */
[----:B---3--:R-:W-:-:S02]  /*19280*/  @P0 FMUL R24, R24, 0.25 ;  /* 0x3e80000018180820 */ /* 0x008fc40000400000 */
[----:B------:R-:W-:Y:S01]  /*19290*/  @!P2 FMUL R22, R22, 16777216 ;  /* 0x4b8000001616a820 */ /* 0x000fe20000400000 */
[----:B------:R-:W-:Y:S01]  /*192a0*/  @!P2 FMUL R23, R23, 16777216 ;  /* 0x4b8000001717a820 */ /* 0x000fe20000400000 */
[----:B-----5:R-:W-:Y:S02]  /*192b0*/  @P0 FMUL R25, R25, 0.25 ;  /* 0x3e80000019190820 */ /* 0x020fe40000400000 */
[C---:B------:R-:W-:Y:S01]  /*192c0*/  FMUL R22, R29.reuse, R22 ;  /* 0x000000161d167220 */ /* 0x040fe20000400000 */
[----:B------:R-:W-:Y:S01]  /*192d0*/  @!P2 FMUL R24, R24, 16777216 ;  /* 0x4b8000001818a820 */ /* 0x000fe20000400000 */
[----:B----4-:R-:W-:Y:S01]  /*192e0*/  @P0 FMUL R26, R26, 0.25 ;  /* 0x3e8000001a1a0820 */ /* 0x010fe20000400000 */
[----:B------:R-:W-:Y:S01]  /*192f0*/  FMUL R23, R29, R23 ;  /* 0x000000171d177220 */ /* 0x000fe20000400000 */
[----:B------:R-:W-:Y:S01]  /*19300*/  @!P2 FMUL R25, R25, 16777216 ;  /* 0x4b8000001919a820 */ /* 0x000fe20000400000 */
[----:B------:R0:W-:Y:S01]  /*19310*/  STL [R1+0xdc], R22 ;  /* 0x0000dc1601007387 */ /* 0x0001e20000100800 */
[----:B------:R-:W-:-:S03]  /*19320*/  @!P2 FMUL R26, R26, 16777216 ;  /* 0x4b8000001a1aa820 */ /* 0x000fc60000400000 */
[----:B------:R1:W-:Y:S01]  /*19330*/  STL [R1+0xd8], R23 ;  /* 0x0000d81701007387 */ /* 0x0003e20000100800 */
[C---:B0-----:R-:W-:Y:S01]  /*19340*/  FMUL R22, R29.reuse, R24 ;  /* 0x000000181d167220 */ /* 0x041fe20000400000 */
[C---:B------:R-:W-:Y:S01]  /*19350*/  FMUL R24, R29.reuse, R25 ;  /* 0x000000191d187220 */ /* 0x040fe20000400000 */
[----:B-1----:R-:W-:-:S03]  /*19360*/  FMUL R23, R29, R26 ;  /* 0x0000001a1d177220 */ /* 0x002fc60000400000 */
[----:B------:R0:W-:Y:S01]  /*19370*/  STL [R1+0xd4], R22 ;  /* 0x0000d41601007387 */ /* 0x0001e20000100800 */
[----:B------:R-:W-:-:S03]  /*19380*/  @P0 FMUL R16, R16, 0.25 ;  /* 0x3e80000010100820 */ /* 0x000fc60000400000 */
[----:B------:R-:W-:Y:S04]  /*19390*/  STL [R1+0xd0], R24 ;  /* 0x0000d01801007387 */ /* 0x000fe80000100800 */
[----:B------:R-:W-:Y:S01]  /*193a0*/  STL [R1+0xcc], R23 ;  /* 0x0000cc1701007387 */ /* 0x000fe20000100800 */
[----:B------:R-:W-:Y:S01]  /*193b0*/  @P0 FMUL R15, R15, 0.25 ;  /* 0x3e8000000f0f0820 */ /* 0x000fe20000400000 */
[----:B------:R-:W-:Y:S01]  /*193c0*/  @!P2 FMUL R16, R16, 16777216 ;  /* 0x4b8000001010a820 */ /* 0x000fe20000400000 */
[----:B------:R-:W-:Y:S02]  /*193d0*/  @P0 FMUL R14, R14, 0.25 ;  /* 0x3e8000000e0e0820 */ /* 0x000fe40000400000 */
[----:B------:R-:W-:Y:S01]  /*193e0*/  @!P2 FMUL R15, R15, 16777216 ;  /* 0x4b8000000f0fa820 */ /* 0x000fe20000400000 */
[----:B------:R-:W-:Y:S01]  /*193f0*/  @P0 FMUL R13, R13, 0.25 ;  /* 0x3e8000000d0d0820 */ /* 0x000fe20000400000 */
[----:B------:R-:W-:Y:S01]  /*19400*/  @!P2 FMUL R14, R14, 16777216 ;  /* 0x4b8000000e0ea820 */ /* 0x000fe20000400000 */
[----:B------:R-:W-:Y:S01]  /*19410*/  @P0 FMUL R12, R12, 0.25 ;  /* 0x3e8000000c0c0820 */ /* 0x000fe20000400000 */
        /* <DEDUP_REMOVED lines=8> */
[----:B------:R-:W-:Y:S01]  /*194a0*/  @!P3 FMUL R6, R6, 16777216 ;  /* 0x4b8000000606b820 */ /* 0x000fe20000400000 */
[----:B------:R-:W-:Y:S01]  /*194b0*/  @P0 FMUL R2, R2, 0.25 ;  /* 0x3e80000002020820 */ /* 0x000fe20000400000 */
[----:B------:R-:W-:Y:S01]  /*194c0*/  @!P3 FMUL R5, R5, 16777216 ;  /* 0x4b8000000505b820 */ /* 0x000fe20000400000 */
[----:B------:R-:W-:Y:S01]  /*194d0*/  @P0 FMUL R0, R0, 0.25 ;  /* 0x3e80000000000820 */ /* 0x000fe20000400000 */
[----:B------:R-:W-:Y:S01]  /*194e0*/  @!P3 FMUL R4, R4, 16777216 ;  /* 0x4b8000000404b820 */ /* 0x000fe20000400000 */
[----:B------:R-:W-:Y:S01]  /*194f0*/  @!P3 FMUL R3, R3, 16777216 ;  /* 0x4b8000000303b820 */ /* 0x000fe20000400000 */
[----:B------:R-:W-:Y:S01]  /*19500*/  @P0 FMUL R17, R17, 0.25 ;  /* 0x3e80000011110820 */ /* 0x000fe20000400000 */
[----:B------:R-:W-:Y:S01]  /*19510*/  @!P2 FMUL R2, R2, 16777216 ;  /* 0x4b8000000202a820 */ /* 0x000fe20000400000 */
[----:B------:R-:W-:-:S02]  /*19520*/  @!P2 FMUL R0, R0, 16777216 ;  /* 0x4b8000000000a820 */ /* 0x000fc40000400000 */
[----:B------:R-:W-:Y:S01]  /*19530*/  @!P2 FMUL R17, R17, 16777216 ;  /* 0x4b8000001111a820 */ /* 0x000fe20000400000 */
[----:B--2---:R-:W-:-:S04]  /*19540*/  @P1 FMUL R18, R18, 0.25 ;  /* 0x3e80000012121820 */ /* 0x004fc80000400000 */
[----:B------:R-:W-:-:S06]  /*19550*/  @!P3 FMUL R18, R18, 16777216 ;  /* 0x4b8000001212b820 */ /* 0x000fcc0000400000 */
[----:B------:R-:W1:Y:S01]  /*19560*/  MUFU.RCP R18, R18 ;  /* 0x0000001200127308 */ /* 0x000e620000001000 */
[C---:B------:R-:W-:Y:S01]  /*19570*/  FMUL R10, R29.reuse, R10 ;  /* 0x0000000a1d0a7220 */ /* 0x040fe20000400000 */
[C---:B0-----:R-:W-:Y:S01]  /*19580*/  FMUL R22, R29.reuse, R21 ;  /* 0x000000151d167220 */ /* 0x041fe20000400000 */
[C---:B------:R-:W-:Y:S01]  /*19590*/  FMUL R21, R29.reuse, R20 ;  /* 0x000000141d157220 */ /* 0x040fe20000400000 */
[C---:B------:R-:W-:Y:S01]  /*195a0*/  FMUL R20, R29.reuse, R19 ;  /* 0x000000131d147220 */ /* 0x040fe20000400000 */
[C---:B------:R-:W-:Y:S02]  /*195b0*/  FMUL R19, R29.reuse, R11 ;  /* 0x0000000b1d137220 */ /* 0x040fe40000400000 */
[----:B------:R-:W-:Y:S01]  /*195c0*/  STL [R1+0xc8], R22 ;  /* 0x0000c81601007387 */ /* 0x000fe20000100800 */
[----:B------:R-:W-:-:S03]  /*195d0*/  FMUL R11, R29, R9 ;  /* 0x000000091d0b7220 */ /* 0x000fc60000400000 */
[----:B------:R-:W-:Y:S01]  /*195e0*/  STL [R1+0xc4], R21 ;  /* 0x0000c41501007387 */ /* 0x000fe20000100800 */
[----:B------:R-:W-:-:S03]  /*195f0*/  FMUL R9, R29, R8 ;  /* 0x000000081d097220 */ /* 0x000fc60000400000 */
[----:B------:R-:W-:Y:S04]  /*19600*/  STL [R1+0xb8], R20 ;  /* 0x0000b81401007387 */ /* 0x000fe80000100800 */
[----:B------:R-:W-:Y:S01]  /*19610*/  STL [R1+0xb4], R19 ;  /* 0x0000b41301007387 */ /* 0x000fe20000100800 */
[----:B------:R-:W-:-:S03]  /*19620*/  FMUL R8, R29, R28 ;  /* 0x0000001c1d087220 */ /* 0x000fc60000400000 */
[----:B------:R0:W-:Y:S04]  /*19630*/  STL [R1+0xb0], R10 ;  /* 0x0000b00a01007387 */ /* 0x0001e80000100800 */
[----:B------:R-:W-:Y:S01]  /*19640*/  STL [R1+0xac], R11 ;  /* 0x0000ac0b01007387 */ /* 0x000fe20000100800 */
[----:B0-----:R-:W-:-:S03]  /*19650*/  FMUL R10, R29, R27 ;  /* 0x0000001b1d0a7220 */ /* 0x001fc60000400000 */
[----:B------:R0:W-:Y:S04]  /*19660*/  STL [R1+0xa8], R9 ;  /* 0x0000a80901007387 */ /* 0x0001e80000100800 */
[----:B------:R-:W-:Y:S01]  /*19670*/  STL [R1+0x3c], R10 ;  /* 0x00003c0a01007387 */ /* 0x000fe20000100800 */
[----:B0-----:R-:W-:-:S03]  /*19680*/  FMUL R9, R29, R16 ;  /* 0x000000101d097220 */ /* 0x001fc60000400000 */
[----:B------:R-:W2:Y:S04]  /*19690*/  LDL.LU R16, [R1+0x7b8] ;  /* 0x0007b80001107983 */ /* 0x000ea80000300800 */
[----:B------:R0:W-:Y:S01]  /*196a0*/  STL [R1+0x38], R8 ;  /* 0x0000380801007387 */ /* 0x0001e20000100800 */
[C---:B------:R-:W-:Y:S01]  /*196b0*/  FMUL R22, R29.reuse, R12 ;  /* 0x0000000c1d167220 */ /* 0x040fe20000400000 */
[C---:B0-----:R-:W-:Y:S02]  /*196c0*/  FMUL R8, R29.reuse, R15 ;  /* 0x0000000f1d087220 */ /* 0x041fe40000400000 */
[----:B------:R-:W3:Y:S04]  /*196d0*/  LDL.LU R15, [R1+0x7b4] ;  /* 0x0007b400010f7983 */ /* 0x000ee80000300800 */
[----:B------:R0:W-:Y:S01]  /*196e0*/  STL [R1+0x2c], R9 ;  /* 0x00002c0901007387 */ /* 0x0001e20000100800 */
[C---:B------:R-:W-:Y:S01]  /*196f0*/  FMUL R21, R29.reuse, R7 ;  /* 0x000000071d157220 */ /* 0x040fe20000400000 */
[----:B0-----:R-:W-:-:S02]  /*19700*/  FMUL R9, R29, R14 ;  /* 0x0000000e1d097220 */ /* 0x001fc40000400000 */
[----:B------:R-:W4:Y:S04]  /*19710*/  LDL.LU R14, [R1+0x7b0] ;  /* 0x0007b000010e7983 */ /* 0x000f280000300800 */
[----:B------:R0:W-:Y:S01]  /*19720*/  STL [R1+0x28], R8 ;  /* 0x0000280801007387 */ /* 0x0001e20000100800 */
[C---:B-1----:R-:W-:Y:S01]  /*19730*/  FMUL R20, R18.reuse, R4 ;  /* 0x0000000412147220 */ /* 0x042fe20000400000 */
[----:B0-----:R-:W-:Y:S02]  /*19740*/  FMUL R8, R29, R13 ;  /* 0x0000000d1d087220 */ /* 0x001fe40000400000 */
[----:B------:R-:W5:Y:S04]  /*19750*/  LDL.LU R13, [R1+0x7ac] ;  /* 0x0007ac00010d7983 */ /* 0x000f680000300800 */
[----:B------:R0:W-:Y:S04]  /*19760*/  STL [R1+0x18], R9 ;  /* 0x0000180901007387 */ /* 0x0001e80000100800 */
[----:B------:R-:W2:Y:S04]  /*19770*/  LDL.LU R12, [R1+0x7a8] ;  /* 0x0007a800010c7983 */ /* 0x000ea80000300800 */
[----:B------:R1:W-:Y:S01]  /*19780*/  STL [R1+0xc], R8 ;  /* 0x00000c0801007387 */ /* 0x0003e20000100800 */
[----:B0-----:R-:W-:-:S03]  /*19790*/  FMUL R9, R18, R6 ;  /* 0x0000000612097220 */ /* 0x001fc60000400000 */
[----:B------:R-:W2:Y:S01]  /*197a0*/  LDL.LU R7, [R1+0x7a4] ;  /* 0x0007a40001077983 */ /* 0x000ea20000300800 */
[----:B------:R-:W-:-:S03]  /*197b0*/  FMUL R19, R18, R3 ;  /* 0x0000000312137220 */ /* 0x000fc60000400000 */
[----:B------:R-:W2:Y:S01]  /*197c0*/  LDL.LU R6, [R1+0x7a0] ;  /* 0x0007a00001067983 */ /* 0x000ea20000300800 */
[----:B-1----:R-:W-:-:S03]  /*197d0*/  FMUL R8, R18, R5 ;  /* 0x0000000512087220 */ /* 0x002fc60000400000 */
[----:B------:R-:W2:Y:S01]  /*197e0*/  LDL.LU R5, [R1+0x79c] ;  /* 0x00079c0001057983 */ /* 0x000ea20000300800 */
[----:B------:R-:W-:-:S03]  /*197f0*/  FMUL R10, R29, R2 ;  /* 0x000000021d0a7220 */ /* 0x000fc60000400000 */
[----:B------:R-:W2:Y:S01]  /*19800*/  LDL.LU R4, [R1+0x798] ;  /* 0x0007980001047983 */ /* 0x000ea20000300800 */
[----:B------:R-:W-:-:S03]  /*19810*/  FMUL R11, R29, R0 ;  /* 0x000000001d0b7220 */ /* 0x000fc60000400000 */
[----:B------:R-:W2:Y:S04]  /*19820*/  LDL.LU R3, [R1+0x794] ;  /* 0x0007940001037983 */ /* 0x000ea80000300800 */
[----:B------:R0:W-:Y:S01]  /*19830*/  STL [R1+0x788], R18 ;  /* 0x0007881201007387 */ /* 0x0001e20000100800 */
[----:B------:R-:W-:-:S03]  /*19840*/  FMUL R29, R29, R17 ;  /* 0x000000111d1d7220 */ /* 0x000fc60000400000 */
[----:B------:R-:W2:Y:S04]  /*19850*/  LDL.LU R2, [R1+0x790] ;  /* 0x0007900001027983 */ /* 0x000ea80000300800 */
[----:B------:R-:W2:Y:S04]  /*19860*/  LDL.LU R0, [R1+0x78c] ;  /* 0x00078c0001007983 */ /* 0x000ea80000300800 */
[----:B0-----:R-:W2:Y:S04]  /*19870*/  LDL.LU R18, [R1+0x20] ;  /* 0x0000200001127983 */ /* 0x001ea80000300800 */
[----:B------:R-:W3:Y:S04]  /*19880*/  LDL.LU R17, [R1+0x24] ;  /* 0x0000240001117983 */ /* 0x000ee80000300800 */
[----:B------:R-:W4:Y:S01]  /*19890*/  LDL.LU R28, [R1+0x5c] ;  /* 0x00005c00011c7983 */ /* 0x000f220000300800 */
[----:B------:R-:W-:-:S03]  /*198a0*/  F2FP.BF16.F32.PACK_AB R8, R8, R20 ;  /* 0x000000140808723e */ /* 0x000fc600000010ff */
[----:B------:R-:W4:Y:S04]  /*198b0*/  LDL.LU R27, [R1+0x4] ;  /* 0x00000400011b7983 */ /* 0x000f280000300800 */
[----:B------:R-:W4:Y:S04]  /*198c0*/  LDL.LU R25, [R1+0x10] ;  /* 0x0000100001197983 */ /* 0x000f280000300800 */
[----:B------:R-:W4:Y:S01]  /*198d0*/  LDL.LU R23, [R1+0x14] ;  /* 0x0000140001177983 */ /* 0x000f220000300800 */
[----:B------:R-:W-:-:S03]  /*198e0*/  F2FP.BF16.F32.PACK_AB R9, R9, R19 ;  /* 0x000000130909723e */ /* 0x000fc600000010ff */
[----:B------:R-:W4:Y:S04]  /*198f0*/  LDL.LU R24, [R1+0x8c] ;  /* 0x00008c0001187983 */ /* 0x000f280000300800 */
[----:B------:R-:W4:Y:S04]  /*19900*/  LDL.LU R26, [R1+0x98] ;  /* 0x00009800011a7983 */ /* 0x000f280000300800 */
[----:B------:R0:W-:Y:S01]  /*19910*/  STL [R1+0x770], R29 ;  /* 0x0007701d01007387 */ /* 0x0001e20000100800 */
[----:B------:R-:W-:-:S03]  /*19920*/  F2FP.BF16.F32.PACK_AB R10, R21, R10 ;  /* 0x0000000a150a723e */ /* 0x000fc600000010ff */
[----:B0-----:R-:W5:Y:S04]  /*19930*/  LDL.LU R29, [R1+0x9c] ;  /* 0x00009c00011d7983 */ /* 0x001f680000300800 */
[----:B------:R-:W5:Y:S04]  /*19940*/  LDL.LU R20, [R1+0x54] ;  /* 0x0000540001147983 */ /* 0x000f680000300800 */
[----:B------:R0:W-:Y:S01]  /*19950*/  STL [R1+0x774], R8 ;  /* 0x0007740801007387 */ /* 0x0001e20000100800 */
[----:B------:R-:W-:-:S03]  /*19960*/  F2FP.BF16.F32.PACK_AB R11, R22, R11 ;  /* 0x0000000b160b723e */ /* 0x000fc600000010ff */
[----:B0-----:R-:W5:Y:S04]  /*19970*/  LDL.LU R8, [R1+0x94] ;  /* 0x0000940001087983 */ /* 0x001f680000300800 */
[----:B------:R-:W5:Y:S04]  /*19980*/  LDL.LU R19, [R1+0x34] ;  /* 0x0000340001137983 */ /* 0x000f680000300800 */
[----:B------:R0:W-:Y:S04]  /*19990*/  STL [R1+0x778], R9 ;  /* 0x0007780901007387 */ /* 0x0001e80000100800 */
[----:B0-----:R-:W5:Y:S04]  /*199a0*/  LDL.LU R9, [R1+0x90] ;  /* 0x0000900001097983 */ /* 0x001f680000300800 */
[----:B------:R-:W5:Y:S04]  /*199b0*/  LDL.LU R21, [R1+0x30] ;  /* 0x0000300001157983 */ /* 0x000f680000300800 */
[----:B------:R0:W-:Y:S04]  /*199c0*/  STL [R1+0x77c], R10 ;  /* 0x00077c0a01007387 */ /* 0x0001e80000100800 */
[----:B0-----:R-:W5:Y:S04]  /*199d0*/  LDL.LU R10, [R1+0x74] ;  /* 0x00007400010a7983 */ /* 0x001f680000300800 */
[----:B------:R0:W-:Y:S04]  /*199e0*/  STL [R1+0x780], R11 ;  /* 0x0007800b01007387 */ /* 0x0001e80000100800 */
[----:B0-----:R-:W5:Y:S04]  /*199f0*/  LDL.LU R11, [R1+0x70] ;  /* 0x00007000010b7983 */ /* 0x001f680000300800 */
[----:B------:R-:W5:Y:S01]  /*19a00*/  LDL.LU R22, [R1+0x88] ;  /* 0x0000880001167983 */ /* 0x000f620000300800 */
[----:B--2---:R-:W-:Y:S01]  /*19a10*/  @P1 FMUL R18, R18, 0.25 ;  /* 0x3e80000012121820 */ /* 0x004fe20000400000 */
[----:B---3--:R-:W-:-:S03]  /*19a20*/  @P1 FMUL R17, R17, 0.25 ;  /* 0x3e80000011111820 */ /* 0x008fc60000400000 */
[----:B------:R-:W-:Y:S01]  /*19a30*/  @!P3 FMUL R18, R18, 16777216 ;  /* 0x4b8000001212b820 */ /* 0x000fe20000400000 */
[----:B------:R-:W-:-:S04]  /*19a40*/  @!P3 FMUL R17, R17, 16777216 ;  /* 0x4b8000001111b820 */ /* 0x000fc80000400000 */
[----:B------:R0:W-:Y:S04]  /*19a50*/  STL [R1+0x20], R18 ;  /* 0x0000201201007387 */ /* 0x0001e80000100800 */
[----:B0-----:R-:W2:Y:S04]  /*19a60*/  LDL.LU R18, [R1+0x788] ;  /* 0x0007880001127983 */ /* 0x001ea80000300800 */
[----:B------:R0:W-:Y:S04]  /*19a70*/  STL [R1+0x24], R17 ;  /* 0x0000241101007387 */ /* 0x0001e80000100800 */
[----:B0-----:R-:W3:Y:S01]  /*19a80*/  LDL.LU R17, [R1+0x784] ;  /* 0x0007840001117983 */ /* 0x001ee20000300800 */
[----:B----4-:R-:W-:-:S04]  /*19a90*/  @P1 FMUL R28, R28, 0.25 ;  /* 0x3e8000001c1c1820 */ /* 0x010fc80000400000 */
[----:B------:R-:W-:Y:S01]  /*19aa0*/  @!P3 FMUL R28, R28, 16777216 ;  /* 0x4b8000001c1cb820 */ /* 0x000fe20000400000 */
[----:B-----5:R-:W-:-:S04]  /*19ab0*/  @P1 FMUL R20, R20, 0.25 ;  /* 0x3e80000014141820 */ /* 0x020fc80000400000 */
[----:B------:R-:W-:Y:S01]  /*19ac0*/  @!P3 FMUL R20, R20, 16777216 ;  /* 0x4b8000001414b820 */ /* 0x000fe20000400000 */
[----:B------:R-:W-:-:S04]  /*19ad0*/  @P1 FMUL R19, R19, 0.25 ;  /* 0x3e80000013131820 */ /* 0x000fc80000400000 */
[----:B------:R-:W-:Y:S01]  /*19ae0*/  @!P3 FMUL R19, R19, 16777216 ;  /* 0x4b8000001313b820 */ /* 0x000fe20000400000 */
[----:B------:R-:W-:-:S04]  /*19af0*/  @P1 FMUL R21, R21, 0.25 ;  /* 0x3e80000015151820 */ /* 0x000fc80000400000 */
[----:B------:R-:W-:-:S05]  /*19b00*/  @!P3 FMUL R21, R21, 16777216 ;  /* 0x4b8000001515b820 */ /* 0x000fca0000400000 */
[----:B------:R-:W-:Y:S04]  /*19b10*/  STL [R1+0x30], R21 ;  /* 0x0000301501007387 */ /* 0x000fe80000100800 */
[----:B------:R-:W-:Y:S04]  /*19b20*/  STL [R1+0x34], R19 ;  /* 0x0000341301007387 */ /* 0x000fe80000100800 */
[----:B------:R0:W-:Y:S04]  /*19b30*/  STL [R1+0x54], R20 ;  /* 0x0000541401007387 */ /* 0x0001e80000100800 */
[----:B------:R3:W-:Y:S01]  /*19b40*/  STL [R1+0x5c], R28 ;  /* 0x00005c1c01007387 */ /* 0x0007e20000100800 */
[----:B------:R-:W-:Y:S01]  /*19b50*/  @P1 FMUL R15, R15, 0.25 ;  /* 0x3e8000000f0f1820 */ /* 0x000fe20000400000 */
[----:B------:R-:W-:Y:S01]  /*19b60*/  @P1 FMUL R14, R14, 0.25 ;  /* 0x3e8000000e0e1820 */ /* 0x000fe20000400000 */
[----:B------:R-:W-:-:S02]  /*19b70*/  @P1 FMUL R13, R13, 0.25 ;  /* 0x3e8000000d0d1820 */ /* 0x000fc40000400000 */
[----:B------:R-:W-:Y:S01]  /*19b80*/  @!P3 FMUL R15, R15, 16777216 ;  /* 0x4b8000000f0fb820 */ /* 0x000fe20000400000 */
[----:B------:R-:W-:Y:S01]  /*19b90*/  @!P3 FMUL R14, R14, 16777216 ;  /* 0x4b8000000e0eb820 */ /* 0x000fe20000400000 */
[----:B------:R-:W-:Y:S01]  /*19ba0*/  @P1 FMUL R12, R12, 0.25 ;  /* 0x3e8000000c0c1820 */ /* 0x000fe20000400000 */
[----:B------:R-:W-:Y:S01]  /*19bb0*/  @!P3 FMUL R13, R13, 16777216 ;  /* 0x4b8000000d0db820 */ /* 0x000fe20000400000 */
[----:B------:R-:W-:Y:S01]  /*19bc0*/  @P1 FMUL R7, R7, 0.25 ;  /* 0x3e80000007071820 */ /* 0x000fe20000400000 */
[----:B------:R-:W-:Y:S01]  /*19bd0*/  @P1 FMUL R6, R6, 0.25 ;  /* 0x3e80000006061820 */ /* 0x000fe20000400000 */
[----:B------:R-:W-:Y:S01]  /*19be0*/  @!P3 FMUL R12, R12, 16777216 ;  /* 0x4b8000000c0cb820 */ /* 0x000fe20000400000 */
[----:B0-----:R-:W-:Y:S01]  /*19bf0*/  IADD3 R20, PT, PT, R16, -0x3f3504f3, RZ ;  /* 0xc0cafb0d10147810 */ /* 0x001fe20007ffe0ff */
[----:B------:R-:W-:Y:S01]  /*19c00*/  @!P3 FMUL R7, R7, 16777216 ;  /* 0x4b8000000707b820 */ /* 0x000fe20000400000 */
[----:B------:R-:W-:Y:S01]  /*19c10*/  @!P3 FMUL R6, R6, 16777216 ;  /* 0x4b8000000606b820 */ /* 0x000fe20000400000 */
[----:B------:R-:W-:Y:S01]  /*19c20*/  @P1 FMUL R5, R5, 0.25 ;  /* 0x3e80000005051820 */ /* 0x000fe20000400000 */
[----:B------:R-:W-:-:S03]  /*19c30*/  LOP3.LUT R20, R20, 0xff800000, RZ, 0xc0, !PT ;  /* 0xff80000014147812 */ /* 0x000fc600078ec0ff */
[----:B------:R-:W-:Y:S02]  /*19c40*/  @!P3 FMUL R5, R5, 16777216 ;  /* 0x4b8000000505b820 */ /* 0x000fe40000400000 */
[----:B------:R-:W-:Y:S02]  /*19c50*/  IMAD.IADD R20, R16, 0x1, -R20 ;  /* 0x0000000110147824 */ /* 0x000fe400078e0a14 */
[----:B------:R-:W-:Y:S02]  /*19c60*/  IMAD.MOV.U32 R21, RZ, RZ, 0x3dc6b27f ;  /* 0x3dc6b27fff157424 */ /* 0x000fe400078e00ff */
[----:B------:R-:W-:Y:S01]  /*19c70*/  FADD R20, R20, -1 ;  /* 0xbf80000014147421 */ /* 0x000fe20000000000 */
[----:B--2---:R-:W-:Y:S01]  /*19c80*/  FMUL R14, R18, R14 ;  /* 0x0000000e120e7220 */ /* 0x004fe20000400000 */
[----:B---3--:R-:W-:-:S05]  /*19c90*/  VIADD R28, R17, 0xc0cafb0d ;  /* 0xc0cafb0d111c7836 */ /* 0x008fca0000000000 */
[----:B------:R-:W-:-:S05]  /*19ca0*/  LOP3.LUT R28, R28, 0xff800000, RZ, 0xc0, !PT ;  /* 0xff8000001c1c7812 */ /* 0x000fca00078ec0ff */
[----:B------:R-:W-:Y:S02]  /*19cb0*/  IMAD.IADD R19, R17, 0x1, -R28 ;  /* 0x0000000111137824 */ /* 0x000fe400078e0a1c */
[C---:B------:R-:W-:Y:S01]  /*19cc0*/  FMUL R28, R18.reuse, R15 ;  /* 0x0000000f121c7220 */ /* 0x040fe20000400000 */
[----:B------:R-:W-:-:S04]  /*19cd0*/  FMUL R15, R18, R13 ;  /* 0x0000000d120f7220 */ /* 0x000fc80000400000 */
[----:B------:R0:W-:Y:S04]  /*19ce0*/  STL [R1+0x64], R28 ;  /* 0x0000641c01007387 */ /* 0x0001e80000100800 */
[----:B------:R-:W2:Y:S04]  /*19cf0*/  LDL.LU R13, [R1+0x34] ;  /* 0x00003400010d7983 */ /* 0x000ea80000300800 */
[----:B------:R1:W-:Y:S04]  /*19d00*/  STL [R1+0x60], R14 ;  /* 0x0000600e01007387 */ /* 0x0003e80000100800 */
[----:B------:R3:W-:Y:S01]  /*19d10*/  STL [R1+0x58], R15 ;  /* 0x0000580f01007387 */ /* 0x0007e20000100800 */
[C---:B0-----:R-:W-:Y:S01]  /*19d20*/  FMUL R28, R18.reuse, R6 ;  /* 0x00000006121c7220 */ /* 0x041fe20000400000 */
[----:B-1----:R-:W-:-:S02]  /*19d30*/  FMUL R14, R18, R12 ;  /* 0x0000000c120e7220 */ /* 0x002fc40000400000 */
[----:B------:R-:W4:Y:S01]  /*19d40*/  LDL.LU R12, [R1+0x30] ;  /* 0x00003000010c7983 */ /* 0x000f220000300800 */
[----:B---3--:R-:W-:-:S03]  /*19d50*/  FMUL R15, R18, R7 ;  /* 0x00000007120f7220 */ /* 0x008fc60000400000 */
[----:B------:R0:W-:Y:S04]  /*19d60*/  STL [R1+0x50], R14 ;  /* 0x0000500e01007387 */ /* 0x0001e80000100800 */
[----:B------:R-:W3:Y:S01]  /*19d70*/  LDL.LU R7, [R1+0x24] ;  /* 0x0000240001077983 */ /* 0x000ee20000300800 */
[----:B------:R-:W-:-:S03]  /*19d80*/  FADD R19, R19, -1 ;  /* 0xbf80000013137421 */ /* 0x000fc60000000000 */
[----:B0-----:R-:W5:Y:S04]  /*19d90*/  LDL.LU R14, [R1+0x54] ;  /* 0x00005400010e7983 */ /* 0x001f680000300800 */
[----:B------:R0:W-:Y:S01]  /*19da0*/  STL [R1+0x4c], R15 ;  /* 0x00004c0f01007387 */ /* 0x0001e20000100800 */
[----:B------:R-:W-:-:S03]  /*19db0*/  FFMA.FTZ R6, R20, R21, -0.16845393180847167969 ;  /* 0xbe2c7f3014067423 */ /* 0x000fc60000010015 */
[----:B0-----:R-:W5:Y:S04]  /*19dc0*/  LDL.LU R15, [R1+0x5c] ;  /* 0x00005c00010f7983 */ /* 0x001f680000300800 */
[----:B------:R0:W-:Y:S02]  /*19dd0*/  STL [R1+0x48], R28 ;  /* 0x0000481c01007387 */ /* 0x0001e40000100800 */
[----:B0-----:R-:W-:Y:S01]  /*19de0*/  FMUL R28, R18, R5 ;  /* 0x00000005121c7220 */ /* 0x001fe20000400000 */
[----:B------:R-:W-:-:S04]  /*19df0*/  FFMA.FTZ R5, R19, R21, -0.16845393180847167969 ;  /* 0xbe2c7f3013057423 */ /* 0x000fc80000010015 */
[----:B------:R-:W-:Y:S04]  /*19e00*/  STL [R1+0x44], R28 ;  /* 0x0000441c01007387 */ /* 0x000fe80000100800 */
[----:B------:R-:W5:Y:S01]  /*19e10*/  LDL.LU R21, [R1+0x20] ;  /* 0x0000200001157983 */ /* 0x000f620000300800 */
[----:B------:R-:W-:Y:S01]  /*19e20*/  @P1 FMUL R4, R4, 0.25 ;  /* 0x3e80000004041820 */ /* 0x000fe20000400000 */
[----:B------:R-:W-:-:S03]  /*19e30*/  @P1 FMUL R3, R3, 0.25 ;  /* 0x3e80000003031820 */ /* 0x000fc60000400000 */
[----:B------:R-:W-:Y:S01]  /*19e40*/  @!P3 FMUL R4, R4, 16777216 ;  /* 0x4b8000000404b820 */ /* 0x000fe20000400000 */
[----:B------:R-:W-:-:S03]  /*19e50*/  @!P3 FMUL R3, R3, 16777216 ;  /* 0x4b8000000303b820 */ /* 0x000fc60000400000 */
[----:B------:R-:W-:Y:S01]  /*19e60*/  FMUL R4, R18, R4 ;  /* 0x0000000412047220 */ /* 0x000fe20000400000 */
[----:B------:R-:W-:-:S04]  /*19e70*/  @P1 FMUL R9, R9, 0.25 ;  /* 0x3e80000009091820 */ /* 0x000fc80000400000 */
[----:B------:R0:W-:Y:S01]  /*19e80*/  STL [R1+0x40], R4 ;  /* 0x0000400401007387 */ /* 0x0001e20000100800 */
[----:B------:R-:W-:Y:S01]  /*19e90*/  @!P3 FMUL R9, R9, 16777216 ;  /* 0x4b8000000909b820 */ /* 0x000fe20000400000 */
[----:B0-----:R-:W-:Y:S01]  /*19ea0*/  FFMA.FTZ R4, R20, R6, 0.1716887056827545166 ;  /* 0x3e2fcf2a14047423 */ /* 0x001fe20000010006 */
[----:B------:R-:W-:-:S05]  /*19eb0*/  FMUL R6, R18, R3 ;  /* 0x0000000312067220 */ /* 0x000fca0000400000 */
[----:B------:R0:W-:Y:S01]  /*19ec0*/  STL [R1+0x1c], R6 ;  /* 0x00001c0601007387 */ /* 0x0001e20000100800 */
[----:B------:R-:W-:Y:S01]  /*19ed0*/  @P1 FMUL R2, R2, 0.25 ;  /* 0x3e80000002021820 */ /* 0x000fe20000400000 */
[----:B0-----:R-:W-:Y:S02]  /*19ee0*/  FMUL R6, R18, R9 ;  /* 0x0000000912067220 */ /* 0x001fe40000400000 */
[----:B------:R-:W0:Y:S01]  /*19ef0*/  S2R R9, SR_TID.X ;  /* 0x0000000000097919 */ /* 0x000e220000002100 */
[----:B------:R-:W-:Y:S01]  /*19f00*/  @!P3 FMUL R2, R2, 16777216 ;  /* 0x4b8000000202b820 */ /* 0x000fe20000400000 */
[----:B------:R-:W-:-:S03]  /*19f10*/  FFMA.FTZ R4, R20, R4, -0.17900948226451873779 ;  /* 0xbe374e4314047423 */ /* 0x000fc60000010004 */
[----:B------:R-:W-:Y:S01]  /*19f20*/  FMUL R3, R18, R2 ;  /* 0x0000000212037220 */ /* 0x000fe20000400000 */
[C---:B------:R-:W-:Y:S01]  /*19f30*/  FFMA.FTZ R2, R19.reuse, R5, 0.1716887056827545166 ;  /* 0x3e2fcf2a13027423 */ /* 0x040fe20000010005 */
[----:B------:R-:W-:Y:S01]  /*19f40*/  @P1 FMUL R0, R0, 0.25 ;  /* 0x3e80000000001820 */ /* 0x000fe20000400000 */
[----:B------:R-:W-:Y:S02]  /*19f50*/  FFMA.FTZ R4, R20, R4, 0.20512372255325317383 ;  /* 0x3e520bf414047423 */ /* 0x000fe40000010004 */
[C---:B------:R-:W-:Y:S01]  /*19f60*/  FFMA.FTZ R2, R19.reuse, R2, -0.17900948226451873779 ;  /* 0xbe374e4313027423 */ /* 0x040fe20000010002 */
[----:B------:R-:W-:Y:S01]  /*19f70*/  @!P3 FMUL R0, R0, 16777216 ;  /* 0x4b8000000000b820 */ /* 0x000fe20000400000 */
[----:B------:R-:W-:Y:S02]  /*19f80*/  FFMA.FTZ R4, R20, R4, -0.24046532809734344482 ;  /* 0xbe763c8b14047423 */ /* 0x000fe40000010004 */
[----:B------:R-:W-:Y:S01]  /*19f90*/  FFMA.FTZ R2, R19, R2, 0.20512372255325317383 ;  /* 0x3e520bf413027423 */ /* 0x000fe20000010002 */
[----:B------:R-:W-:Y:S01]  /*19fa0*/  @P1 FMUL R27, R27, 0.25 ;  /* 0x3e8000001b1b1820 */ /* 0x000fe20000400000 */
        /* <DEDUP_REMOVED lines=9> */
[----:B------:R-:W-:Y:S01]  /*1a040*/  FMUL R28, R18, R0 ;  /* 0x00000000121c7220 */ /* 0x000fe20000400000 */
[----:B------:R-:W-:Y:S01]  /*1a050*/  FFMA.FTZ R0, R19, R2, -0.24046532809734344482 ;  /* 0xbe763c8b13007423 */ /* 0x000fe20000010002 */
[----:B------:R-:W-:Y:S01]  /*1a060*/  FFMA.FTZ R4, R20, R4, 0.28857114911079406738 ;  /* 0x3e93bf9914047423 */ /* 0x000fe20000010004 */
[----:B------:R-:W-:Y:S01]  /*1a070*/  @!P3 FMUL R27, R27, 16777216 ;  /* 0x4b8000001b1bb820 */ /* 0x000fe20000400000 */
        /* <DEDUP_REMOVED lines=9> */
[----:B------:R-:W-:Y:S01]  /*1a110*/  STL [R1+0x8], R3 ;  /* 0x0000080301007387 */ /* 0x000fe20000100800 */
[----:B------:R-:W-:Y:S01]  /*1a120*/  FFMA.FTZ R5, R19, R0, 0.28857114911079406738 ;  /* 0x3e93bf9913057423 */ /* 0x000fe20000010000 */
[----:B------:R-:W-:Y:S01]  /*1a130*/  FFMA.FTZ R4, R20, R4, -0.36067417263984680176 ;  /* 0xbeb8aa4914047423 */ /* 0x000fe20000010004 */
[C---:B------:R-:W-:Y:S01]  /*1a140*/  FMUL R27, R18.reuse, R27 ;  /* 0x0000001b121b7220 */ /* 0x040fe20000400000 */
[C---:B------:R-:W-:Y:S01]  /*1a150*/  FMUL R25, R18.reuse, R25 ;  /* 0x0000001912197220 */ /* 0x040fe20000400000 */
[C---:B------:R-:W-:Y:S01]  /*1a160*/  FMUL R23, R18.reuse, R23 ;  /* 0x0000001712177220 */ /* 0x040fe20000400000 */
[C---:B------:R-:W-:Y:S01]  /*1a170*/  FMUL R22, R18.reuse, R22 ;  /* 0x0000001612167220 */ /* 0x040fe20000400000 */
[C---:B------:R-:W-:Y:S01]  /*1a180*/  FMUL R24, R18.reuse, R24 ;  /* 0x0000001812187220 */ /* 0x040fe20000400000 */
[----:B------:R-:W-:Y:S01]  /*1a190*/  FMUL R26, R18, R26 ;  /* 0x0000001a121a7220 */ /* 0x000fe20000400000 */
[C---:B------:R-:W-:Y:S01]  /*1a1a0*/  FFMA.FTZ R4, R20.reuse, R4, 0.48089820146560668945 ;  /* 0x3ef6384a14047423 */ /* 0x040fe20000010004 */
[----:B------:R-:W-:Y:S03]  /*1a1b0*/  STL [R1+0x768], R28 ;  /* 0x0007681c01007387 */ /* 0x000fe60000100800 */
[C---:B------:R-:W-:Y:S01]  /*1a1c0*/  FFMA.FTZ R4, R20.reuse, R4, -0.72134751081466674805 ;  /* 0xbf38aa3b14047423 */ /* 0x040fe20000010004 */
[----:B------:R1:W-:Y:S03]  /*1a1d0*/  STL [R1+0x76c], R27 ;  /* 0x00076c1b01007387 */ /* 0x0003e60000100800 */
[C---:B------:R-:W-:Y:S01]  /*1a1e0*/  FMUL R4, R20.reuse, R4 ;  /* 0x0000000414047220 */ /* 0x040fe20000400000 */
[----:B-1----:R-:W5:Y:S03]  /*1a1f0*/  LDL.LU R27, [R1+0xbc] ;  /* 0x0000bc00011b7983 */ /* 0x002f660000300800 */
[----:B------:R-:W-:-:S04]  /*1a200*/  FMUL R4, R20, R4 ;  /* 0x0000000414047220 */ /* 0x000fc80000400000 */
[----:B------:R-:W-:Y:S01]  /*1a210*/  FFMA.FTZ R4, R20, 1.4426950216293334961, R4 ;  /* 0x3fb8aa3b14047823 */ /* 0x000fe20000010004 */
[C---:B----4-:R-:W-:Y:S01]  /*1a220*/  FMUL R2, R18.reuse, R12 ;  /* 0x0000000c12027220 */ /* 0x050fe20000400000 */
[C---:B--2---:R-:W-:Y:S01]  /*1a230*/  FMUL R12, R18.reuse, R13 ;  /* 0x0000000d120c7220 */ /* 0x044fe20000400000 */
[C---:B---3--:R-:W-:Y:S01]  /*1a240*/  FMUL R3, R18.reuse, R7 ;  /* 0x0000000712037220 */ /* 0x048fe20000400000 */
[C---:B------:R-:W-:Y:S01]  /*1a250*/  FMUL R7, R18.reuse, R8 ;  /* 0x0000000812077220 */ /* 0x040fe20000400000 */
[C---:B-----5:R-:W-:Y:S01]  /*1a260*/  FMUL R13, R18.reuse, R14 ;  /* 0x0000000e120d7220 */ /* 0x060fe20000400000 */
[C---:B------:R-:W-:Y:S01]  /*1a270*/  FMUL R14, R18.reuse, R11 ;  /* 0x0000000b120e7220 */ /* 0x040fe20000400000 */
[C---:B0-----:R-:W-:Y:S01]  /*1a280*/  SHF.L.U32 R8, R9.reuse, 0x3, RZ ;  /* 0x0000000309087819 */ /* 0x041fe200000006ff */
[----:B------:R-:W2:Y:S01]  /*1a290*/  LDL.LU R11, [R1+0x780] ;  /* 0x00078000010b7983 */ /* 0x000ea20000300800 */
[C---:B------:R-:W-:Y:S01]  /*1a2a0*/  FMUL R0, R18.reuse, R15 ;  /* 0x0000000f12007220 */ /* 0x040fe20000400000 */
[----:B------:R-:W-:Y:S01]  /*1a2b0*/  FMUL R15, R18, R10 ;  /* 0x0000000a120f7220 */ /* 0x000fe20000400000 */
[----:B------:R-:W-:Y:S01]  /*1a2c0*/  LOP3.LUT R8, R8, 0xf80, RZ, 0xc0, !PT ;  /* 0x00000f8008087812 */ /* 0x000fe200078ec0ff */
[----:B------:R-:W2:Y:S04]  /*1a2d0*/  LDL.LU R10, [R1+0x77c] ;  /* 0x00077c00010a7983 */ /* 0x000ea80000300800 */
[----:B------:R-:W3:Y:S01]  /*1a2e0*/  LDL.LU R28, [R1+0x38] ;  /* 0x00003800011c7983 */ /* 0x000ee20000300800 */
[C---:B------:R-:W-:Y:S01]  /*1a2f0*/  FMUL R21, R18.reuse, R21 ;  /* 0x0000001512157220 */ /* 0x040fe20000400000 */
[----:B------:R-:W-:Y:S01]  /*1a300*/  FMUL R18, R18, R29 ;  /* 0x0000001d12127220 */ /* 0x000fe20000400000 */
[----:B------:R-:W-:-:S02]  /*1a310*/  LOP3.LUT R29, R9, 0x7, RZ, 0xc0, !PT ;  /* 0x00000007091d7812 */ /* 0x000fc400078ec0ff */
[----:B------:R-:W-:Y:S02]  /*1a320*/  LOP3.LUT R9, R9, 0x8, RZ, 0xc0, !PT ;  /* 0x0000000809097812 */ /* 0x000fe400078ec0ff */
[----:B------:R-:W-:-:S05]  /*1a330*/  LEA R29, R29, UR6, 0x4 ;  /* 0x000000061d1d7c11 */ /* 0x000fca000f8e20ff */
[----:B------:R-:W-:Y:S02]  /*1a340*/  IMAD R29, R9, 0x200, R29 ;  /* 0x00000200091d7824 */ /* 0x000fe400078e021d */
[----:B------:R-:W2:Y:S02]  /*1a350*/  LDL.LU R9, [R1+0x778] ;  /* 0x0007780001097983 */ /* 0x000ea40000300800 */
[----:B------:R-:W-:Y:S02]  /*1a360*/  IMAD.IADD R29, R8, 0x1, R29 ;  /* 0x00000001081d7824 */ /* 0x000fe400078e021d */
[----:B------:R-:W2:Y:S04]  /*1a370*/  LDL.LU R8, [R1+0x774] ;  /* 0x0007740001087983 */ /* 0x000ea80000300800 */
[----:B------:R-:W4:Y:S01]  /*1a380*/  LDL.LU R20, [R1+0xc0] ;  /* 0x0000c00001147983 */ /* 0x000f220000300800 */
[----:B------:R-:W-:-:S04]  /*1a390*/  FFMA.FTZ R5, R19, R5, -0.36067417263984680176 ;  /* 0xbeb8aa4913057423 */ /* 0x000fc80000010005 */
[----:B------:R-:W-:Y:S01]  /*1a3a0*/  FFMA.FTZ R5, R19, R5, 0.48089820146560668945 ;  /* 0x3ef6384a13057423 */ /* 0x000fe20000010005 */
[----:B------:R-:W-:-:S03]  /*1a3b0*/  ISETP.GE.U32.AND P1, PT, R16, 0x7f800000, PT ;  /* 0x7f8000001000780c */ /* 0x000fc60003f26070 */
[----:B------:R-:W-:-:S04]  /*1a3c0*/  FFMA.FTZ R5, R19, R5, -0.72134751081466674805 ;  /* 0xbf38aa3b13057423 */ /* 0x000fc80000010005 */
[----:B------:R-:W-:-:S04]  /*1a3d0*/  FMUL R5, R19, R5 ;  /* 0x0000000513057220 */ /* 0x000fc80000400000 */
[----:B------:R-:W-:Y:S01]  /*1a3e0*/  FMUL R5, R19, R5 ;  /* 0x0000000513057220 */ /* 0x000fe20000400000 */
[----:B------:R-:W-:-:S03]  /*1a3f0*/  ISETP.GE.U32.AND P2, PT, R17, 0x7f800000, PT ;  /* 0x7f8000001100780c */ /* 0x000fc60003f46070 */
[----:B------:R-:W-:Y:S01]  /*1a400*/  FFMA.FTZ R19, R19, 1.4426950216293334961, R5 ;  /* 0x3fb8aa3b13137823 */ /* 0x000fe20000010005 */
[----:B------:R-:W-:Y:S02]  /*1a410*/  @P1 MOV R5, 0x7f800000 ;  /* 0x7f80000000051802 */ /* 0x000fe40000000f00 */
[----:B------:R-:W-:Y:S01]  /*1a420*/  FSETP.NEU.AND P0, PT, R16, RZ, PT ;  /* 0x000000ff1000720b */ /* 0x000fe20003f0d000 */
[----:B--2---:R0:W-:Y:S01]  /*1a430*/  STSM.16.M88.4 [R29], R8 ;  /* 0x000000081d007844 */ /* 0x0041e20000000200 */
[----:B----4-:R-:W-:Y:S01]  /*1a440*/  FADD R20, R20, R4 ;  /* 0x0000000414147221 */ /* 0x010fe20000000000 */
[----:B------:R-:W-:Y:S02]  /*1a450*/  @P1 FFMA.FTZ R20, R16, R5, +INF ;  /* 0x7f80000010141423 */ /* 0x000fe40000010005 */
[----:B0-----:R-:W2:Y:S01]  /*1a460*/  LDL.LU R29, [R1+0x770] ;  /* 0x00077000011d7983 */ /* 0x001ea20000300800 */
[----:B------:R-:W-:-:S03]  /*1a470*/  FADD R9, R27, R19 ;  /* 0x000000131b097221 */ /* 0x000fc60000000000 */
[----:B------:R-:W4:Y:S04]  /*1a480*/  LDL.LU R8, [R1+0xc] ;  /* 0x00000c0001087983 */ /* 0x000f280000300800 */
[----:B------:R-:W5:Y:S04]  /*1a490*/  LDL.LU R10, [R1+0x2c] ;  /* 0x00002c00010a7983 */ /* 0x000f680000300800 */
[----:B------:R-:W3:Y:S04]  /*1a4a0*/  LDL.LU R11, [R1+0xa8] ;  /* 0x0000a800010b7983 */ /* 0x000ee80000300800 */
[----:B------:R-:W5:Y:S04]  /*1a4b0*/  LDL.LU R19, [R1+0x3c] ;  /* 0x00003c0001137983 */ /* 0x000f680000300800 */
[----:B------:R-:W4:Y:S01]  /*1a4c0*/  LDL.LU R16, [R1+0x28] ;  /* 0x0000280001107983 */ /* 0x000f220000300800 */
[----:B------:R-:W-:Y:S01]  /*1a4d0*/  @P2 IMAD.MOV.U32 R4, RZ, RZ, 0x7f800000 ;  /* 0x7f800000ff042424 */ /* 0x000fe200078e00ff */
[----:B------:R-:W-:-:S02]  /*1a4e0*/  FSETP.NEU.AND P1, PT, R17, RZ, PT ;  /* 0x000000ff1100720b */ /* 0x000fc40003f2d000 */
[----:B------:R0:W-:Y:S01]  /*1a4f0*/  STL [R1+0x10c], R20 ;  /* 0x00010c1401007387 */ /* 0x0001e20000100800 */
[----:B------:R-:W-:-:S03]  /*1a500*/  @P2 FFMA.FTZ R9, R17, R4, +INF ;  /* 0x7f80000011092423 */ /* 0x000fc60000010004 */
[----:B------:R-:W2:Y:S01]  /*1a510*/  LDL.LU R17, [R1+0x18] ;  /* 0x0000180001117983 */ /* 0x000ea20000300800 */
[----:B------:R-:W1:Y:S03]  /*1a520*/  S2R R27, SR_TID.X ;  /* 0x00000000001b7919 */ /* 0x000e660000002100 */
[----:B0-----:R-:W3:Y:S01]  /*1a530*/  LDL.LU R20, [R1+0xb0] ;  /* 0x0000b00001147983 */ /* 0x001ee20000300800 */
[----:B------:R-:W-:-:S03]  /*1a540*/  F2FP.BF16.F32.PACK_AB R4, R7, R18 ;  /* 0x000000120704723e */ /* 0x000fc600000010ff */
[----:B------:R1:W-:Y:S01]  /*1a550*/  STL [R1+0x104], R9 ;  /* 0x0001040901007387 */ /* 0x0003e20000100800 */
[----:B------:R-:W-:Y:S02]  /*1a560*/  F2FP.BF16.F32.PACK_AB R5, R6, R26 ;  /* 0x0000001a0605723e */ /* 0x000fe400000010ff */
[----:B-1----:R-:W-:Y:S01]  /*1a570*/  LOP3.LUT R9, R27, 0x1ff, RZ, 0xc0, !PT ;  /* 0x000001ff1b097812 */ /* 0x002fe200078ec0ff */
[----:B------:R-:W-:Y:S01]  /*1a580*/  BAR.SYNC.DEFER_BLOCKING 0x0 ;  /* 0x0000000000007b1d */ /* 0x000fe20000010000 */
[----:B----4-:R-:W-:Y:S02]  /*1a590*/  F2FP.BF16.F32.PACK_AB R7, R16, R8 ;  /* 0x000000081007723e */ /* 0x010fe400000010ff */
[----:B------:R-:W-:Y:S02]  /*1a5a0*/  LEA R16, R9, UR6, 0x4 ;  /* 0x0000000609107c11 */ /* 0x000fe4000f8e20ff */
[----:B------:R-:W-:Y:S02]  /*1a5b0*/  F2FP.BF16.F32.PACK_AB R9, R14, R22 ;  /* 0x000000160e09723e */ /* 0x000fe400000010ff */
[----:B------:R-:W-:-:S04]  /*1a5c0*/  LOP3.LUT R14, R27, 0x1ff, RZ, 0xc0, !PT ;  /* 0x000001ff1b0e7812 */ /* 0x000fc800078ec0ff */
[----:B------:R-:W-:Y:S02]  /*1a5d0*/  LEA R14, R14, UR6, 0x4 ;  /* 0x000000060e0e7c11 */ /* 0x000fe4000f8e20ff */
[----:B--2---:R-:W-:Y:S02]  /*1a5e0*/  F2FP.BF16.F32.PACK_AB R6, R17, R29 ;  /* 0x0000001d1106723e */ /* 0x004fe400000010ff */
[----:B-----5:R-:W-:Y:S01]  /*1a5f0*/  F2FP.BF16.F32.PACK_AB R10, R19, R10 ;  /* 0x0000000a130a723e */ /* 0x020fe200000010ff */
[----:B------:R-:W2:Y:S04]  /*1a600*/  LDL.LU R29, [R1+0xb8] ;  /* 0x0000b800011d7983 */ /* 0x000ea80000300800 */
[----:B------:R-:W0:Y:S01]  /*1a610*/  LDS.128 R16, [R14] ;  /* 0x000000000e107984 */ /* 0x000e220000000c00 */
[----:B------:R-:W-:-:S03]  /*1a620*/  F2FP.BF16.F32.PACK_AB R8, R15, R24 ;  /* 0x000000180f08723e */ /* 0x000fc600000010ff */
[----:B------:R-:W4:Y:S04]  /*1a630*/  LDL.LU R26, [R1+0xc8] ;  /* 0x0000c800011a7983 */ /* 0x000f280000300800 */
[----:B------:R-:W5:Y:S04]  /*1a640*/  LDL.LU R24, [R1+0xb4] ;  /* 0x0000b40001187983 */ /* 0x000f680000300800 */
[----:B------:R-:W5:Y:S04]  /*1a650*/  LDL.LU R15, [R1+0xac] ;  /* 0x0000ac00010f7983 */ /* 0x000f680000300800 */
[----:B------:R-:W4:Y:S04]  /*1a660*/  LDL.LU R22, [R1+0xc4] ;  /* 0x0000c40001167983 */ /* 0x000f280000300800 */
[----:B0-----:R0:W-:Y:S02]  /*1a670*/  STL [R1+0x730], R19 ;  /* 0x0007301301007387 */ /* 0x0011e40000100800 */
[----:B0-----:R-:W0:Y:S01]  /*1a680*/  S2R R19, SR_TID.X ;  /* 0x0000000000137919 */ /* 0x001e220000002100 */
[----:B---3--:R-:W-:Y:S01]  /*1a690*/  F2FP.BF16.F32.PACK_AB R11, R11, R28 ;  /* 0x0000001c0b0b723e */ /* 0x008fe200000010ff */
[C---:B------:R-:W-:Y:S01]  /*1a6a0*/  IMAD.SHL.U32 R28, R27.reuse, 0x8, RZ ;  /* 0x000000081b1c7824 */ /* 0x040fe200078e00ff */
[----:B------:R-:W-:-:S04]  /*1a6b0*/  LOP3.LUT R27, R27, 0x8, RZ, 0xc0, !PT ;  /* 0x000000081b1b7812 */ /* 0x000fc800078ec0ff */
[----:B------:R-:W-:Y:S02]  /*1a6c0*/  LOP3.LUT R28, R28, 0xf80, RZ, 0xc0, !PT ;  /* 0x00000f801c1c7812 */ /* 0x000fe400078ec0ff */
[----:B0-----:R-:W-:-:S04]  /*1a6d0*/  LOP3.LUT R19, R19, 0x7, RZ, 0xc0, !PT ;  /* 0x0000000713137812 */ /* 0x001fc800078ec0ff */
[----:B------:R-:W-:-:S04]  /*1a6e0*/  LEA R19, R19, UR6, 0x4 ;  /* 0x0000000613137c11 */ /* 0x000fc8000f8e20ff */
[----:B------:R-:W-:Y:S02]  /*1a6f0*/  LEA R19, R27, R19, 0x9 ;  /* 0x000000131b137211 */ /* 0x000fe400078e48ff */
[----:B------:R-:W3:Y:S03]  /*1a700*/  LDL.LU R27, [R1+0x76c] ;  /* 0x00076c00011b7983 */ /* 0x000ee60000300800 */
[----:B------:R-:W-:Y:S01]  /*1a710*/  IMAD.IADD R19, R28, 0x1, R19 ;  /* 0x000000011c137824 */ /* 0x000fe200078e0213 */
[----:B------:R-:W-:Y:S06]  /*1a720*/  BAR.SYNC.DEFER_BLOCKING 0x0 ;  /* 0x0000000000007b1d */ /* 0x000fec0000010000 */
[----:B------:R-:W3:Y:S04]  /*1a730*/  LDL.LU R28, [R1+0x768] ;  /* 0x00076800011c7983 */ /* 0x000ee80000300800 */
[----:B------:R-:W-:Y:S01]  /*1a740*/  STSM.16.M88.4 [R19], R4 ;  /* 0x0000000413007844 */ /* 0x000fe20000000200 */
[----:B------:R-:W-:Y:S06]  /*1a750*/  BAR.SYNC.DEFER_BLOCKING 0x0 ;  /* 0x0000000000007b1d */ /* 0x000fec0000010000 */
[----:B------:R-:W0:Y:S02]  /*1a760*/  LDS.128 R4, [R14] ;  /* 0x000000000e047984 */ /* 0x000e240000000c00 */
[----:B------:R-:W-:Y:S06]  /*1a770*/  BAR.SYNC.DEFER_BLOCKING 0x0 ;  /* 0x0000000000007b1d */ /* 0x000fec0000010000 */
[----:B0-----:R-:W-:Y:S04]  /*1a780*/  STL.64 [R1+0x740], R6 ;  /* 0x0007400601007387 */ /* 0x001fe80000100a00 */
[----:B------:R0:W-:Y:S04]  /*1a790*/  STL.64 [R1+0x738], R4 ;  /* 0x0007380401007387 */ /* 0x0001e80000100a00 */
[----:B0-----:R-:W3:Y:S04]  /*1a7a0*/  LDL.LU R4, [R1+0xcc] ;  /* 0x0000cc0001047983 */ /* 0x001ee80000300800 */
[----:B------:R-:W4:Y:S04]  /*1a7b0*/  LDL.LU R5, [R1+0xd0] ;  /* 0x0000d00001057983 */ /* 0x000f280000300800 */
[----:B------:R-:W-:Y:S01]  /*1a7c0*/  STSM.16.M88.4 [R19], R8 ;  /* 0x0000000813007844 */ /* 0x000fe20000000200 */
[----:B------:R-:W-:-:S03]  /*1a7d0*/  F2FP.BF16.F32.PACK_AB R21, R25, R21 ;  /* 0x000000151915723e */ /* 0x000fc600000010ff */
[----:B------:R-:W3:Y:S01]  /*1a7e0*/  LDL.LU R6, [R1+0x8] ;  /* 0x0000080001067983 */ /* 0x000ee20000300800 */
[----:B-----5:R-:W-:Y:S02]  /*1a7f0*/  F2FP.BF16.F32.PACK_AB R14, R24, R15 ;  /* 0x0000000f180e723e */ /* 0x020fe400000010ff */
[----:B--2---:R-:W-:Y:S01]  /*1a800*/  F2FP.BF16.F32.PACK_AB R15, R29, R20 ;  /* 0x000000141d0f723e */ /* 0x004fe200000010ff */
[----:B------:R-:W2:Y:S01]  /*1a810*/  LDL.LU R24, [R1+0xd8] ;  /* 0x0000d80001187983 */ /* 0x000ea20000300800 */
[----:B------:R-:W0:Y:S01]  /*1a820*/  S2R R29, SR_TID.X ;  /* 0x00000000001d7919 */ /* 0x000e220000002100 */
[----:B------:R-:W-:Y:S02]  /*1a830*/  F2FP.BF16.F32.PACK_AB R20, R23, R3 ;  /* 0x000000031714723e */ /* 0x000fe400000010ff */
[----:B------:R-:W5:Y:S01]  /*1a840*/  LDL.LU R25, [R1+0x44] ;  /* 0x0000440001197983 */ /* 0x000f620000300800 */
[----:B0-----:R-:W-:-:S04]  /*1a850*/  LOP3.LUT R7, R29, 0x1ff, RZ, 0xc0, !PT ;  /* 0x000001ff1d077812 */ /* 0x001fc800078ec0ff */
[----:B------:R-:W-:Y:S01]  /*1a860*/  LEA R7, R7, UR6, 0x4 ;  /* 0x0000000607077c11 */ /* 0x000fe2000f8e20ff */
[----:B------:R-:W-:Y:S06]  /*1a870*/  BAR.SYNC.DEFER_BLOCKING 0x0 ;  /* 0x0000000000007b1d */ /* 0x000fec0000010000 */
[----:B------:R-:W0:Y:S01]  /*1a880*/  LDS.128 R8, [R7] ;  /* 0x0000000007087984 */ /* 0x000e220000000c00 */
[----:B----4-:R-:W-:-:S03]  /*1a890*/  F2FP.BF16.F32.PACK_AB R23, R5, R26 ;  /* 0x0000001a0517723e */ /* 0x010fc600000010ff */
[----:B------:R-:W4:Y:S04]  /*1a8a0*/  LDL.LU R26, [R1+0xe4] ;  /* 0x0000e400011a7983 */ /* 0x000f280000300800 */
[----:B0-----:R0:W-:Y:S04]  /*1a8b0*/  STL.64 [R1+0x750], R10 ;  /* 0x0007500a01007387 */ /* 0x0011e80000100a00 */
[----:B0-----:R-:W2:Y:S04]  /*1a8c0*/  LDL.LU R10, [R1+0xf4] ;  /* 0x0000f400010a7983 */ /* 0x001ea80000300800 */
[----:B------:R-:W2:Y:S04]  /*1a8d0*/  LDL.LU R11, [R1+0xec] ;  /* 0x0000ec00010b7983 */ /* 0x000ea80000300800 */
[----:B------:R0:W-:Y:S04]  /*1a8e0*/  STL.64 [R1+0x748], R8 ;  /* 0x0007480801007387 */ /* 0x0001e80000100a00 */
[----:B0-----:R-:W4:Y:S04]  /*1a8f0*/  LDL.LU R8, [R1+0x4c] ;  /* 0x00004c0001087983 */ /* 0x001f280000300800 */
[----:B------:R-:W4:Y:S01]  /*1a900*/  LDL.LU R9, [R1+0xf0] ;  /* 0x0000f00001097983 */ /* 0x000f220000300800 */
[----:B------:R-:W-:-:S02]  /*1a910*/  F2FP.BF16.F32.PACK_AB R12, R12, R0 ;  /* 0x000000000c0c723e */ /* 0x000fc400000010ff */
[----:B------:R-:W-:Y:S01]  /*1a920*/  F2FP.BF16.F32.PACK_AB R13, R2, R13 ;  /* 0x0000000d020d723e */ /* 0x000fe200000010ff */
[----:B------:R-:W-:Y:S01]  /*1a930*/  BAR.SYNC.DEFER_BLOCKING 0x0 ;  /* 0x0000000000007b1d */ /* 0x000fe20000010000 */
[----:B---3--:R-:W-:-:S07]  /*1a940*/  F2FP.BF16.F32.PACK_AB R22, R4, R22 ;  /* 0x000000160416723e */ /* 0x008fce00000010ff */
[----:B------:R-:W0:Y:S01]  /*1a950*/  LDC.64 R2, c[0x0][0x398] ;  /* 0x0000e600ff027b82 */ /* 0x000e220000000a00 */
[----:B------:R-:W-:Y:S07]  /*1a960*/  STSM.16.M88.4 [R19], R12 ;  /* 0x0000000c13007844 */ /* 0x000fee0000000200 */
[----:B------:R-:W-:Y:S06]  /*1a970*/  BAR.SYNC.DEFER_BLOCKING 0x0 ;  /* 0x0000000000007b1d */ /* 0x000fec0000010000 */
[----:B------:R-:W-:Y:S02]  /*1a980*/  LDS.128 R12, [R7] ;  /* 0x00000000070c7984 */ /* 0x000fe40000000c00 */
[----:B------:R-:W-:Y:S06]  /*1a990*/  BAR.SYNC.DEFER_BLOCKING 0x0 ;  /* 0x0000000000007b1d */ /* 0x000fec0000010000 */
[----:B--2---:R1:W-:Y:S04]  /*1a9a0*/  STL.64 [R1+0x760], R10 ;  /* 0x0007600a01007387 */ /* 0x0043e80000100a00 */
[----:B-1----:R-:W2:Y:S04]  /*1a9b0*/  LDL.LU R10, [R1+0xd4] ;  /* 0x0000d400010a7983 */ /* 0x002ea80000300800 */
[----:B------:R-:W3:Y:S04]  /*1a9c0*/  LDL.LU R11, [R1+0xe0] ;  /* 0x0000e000010b7983 */ /* 0x000ee80000300800 */
[----:B----4-:R1:W-:Y:S04]  /*1a9d0*/  STL.64 [R1+0x758], R8 ;  /* 0x0007580801007387 */ /* 0x0103e80000100a00 */
[----:B-1----:R-:W4:Y:S04]  /*1a9e0*/  LDL.LU R8, [R1+0x1c] ;  /* 0x00001c0001087983 */ /* 0x002f280000300800 */
[----:B------:R-:W2:Y:S04]  /*1a9f0*/  LDL.LU R9, [R1+0xdc] ;  /* 0x0000dc0001097983 */ /* 0x000ea80000300800 */
[----:B------:R1:W-:Y:S01]  /*1aa00*/  STSM.16.M88.4 [R19], R20 ;  /* 0x0000001413007844 */ /* 0x0003e20000000200 */
[----:B------:R-:W0:Y:S01]  /*1aa10*/  S2R R5, SR_CTAID.X ;  /* 0x0000000000057919 */ /* 0x000e220000002500 */
[----:B------:R-:W-:-:S02]  /*1aa20*/  UIMAD UR4, UR7, UR4, URZ ;  /* 0x00000004070472a4 */ /* 0x000fc4000f8e02ff */
[----:B------:R-:W5:Y:S01]  /*1aa30*/  LDL.LU R4, [R1+0xf8] ;  /* 0x0000f80001047983 */ /* 0x000f620000300800 */
[----:B-1----:R-:W-:Y:S02]  /*1aa40*/  F2FP.BF16.F32.PACK_AB R20, R6, R27 ;  /* 0x0000001b0614723e */ /* 0x002fe400000010ff */
[----:B0-----:R-:W-:Y:S02]  /*1aa50*/  PRMT R0, R29, 0x6540, R5 ;  /* 0x000065401d007816 */ /* 0x001fe40000000005 */
[----:B------:R-:W5:Y:S01]  /*1aa60*/  LDL.LU R5, [R1+0x108] ;  /* 0x0001080001057983 */ /* 0x000f620000300800 */
[----:B------:R-:W0:Y:S02]  /*1aa70*/  LDC R29, c[0x0][0x3e8] ;  /* 0x0000fa00ff1d7b82 */ /* 0x000e240000000800 */
[----:B------:R-:W-:Y:S01]  /*1aa80*/  IMAD R0, R0, UR5, RZ ;  /* 0x0000000500007c24 */ /* 0x000fe2000f8e02ff */
[----:B------:R-:W5:Y:S01]  /*1aa90*/  LDL.LU R6, [R1+0x100] ;  /* 0x0001000001067983 */ /* 0x000f620000300800 */
[----:B------:R-:W-:-:S04]  /*1aaa0*/  USHF.L.U32 UR5, UR4, 0x1, URZ ;  /* 0x0000000104057899 */ /* 0x000fc800080006ff */
[----:B------:R-:W-:Y:S01]  /*1aab0*/  BAR.SYNC.DEFER_BLOCKING 0x0 ;  /* 0x0000000000007b1d */ /* 0x000fe20000010000 */
[----:B---3--:R-:W-:Y:S02]  /*1aac0*/  F2FP.BF16.F32.PACK_AB R23, R11, R24 ;  /* 0x000000180b17723e */ /* 0x008fe400000010ff */
[----:B----4-:R-:W-:Y:S02]  /*1aad0*/  F2FP.BF16.F32.PACK_AB R21, R8, R28 ;  /* 0x0000001c0815723e */ /* 0x010fe400000010ff */
[----:B--2---:R-:W-:Y:S02]  /*1aae0*/  F2FP.BF16.F32.PACK_AB R22, R9, R10 ;  /* 0x0000000a0916723e */ /* 0x004fe400000010ff */
[----:B------:R-:W1:Y:S01]  /*1aaf0*/  LDS.128 R8, [R7] ;  /* 0x0000000007087984 */ /* 0x000e620000000c00 */
[----:B------:R-:W-:Y:S01]  /*1ab00*/  BAR.SYNC.DEFER_BLOCKING 0x0 ;  /* 0x0000000000007b1d */ /* 0x000fe20000010000 */
[----:B------:R-:W-:-:S05]  /*1ab10*/  IMAD.SHL.U32 R24, R0, 0x2, RZ ;  /* 0x0000000200187824 */ /* 0x000fca00078e00ff */
[----:B------:R-:W-:Y:S01]  /*1ab20*/  IADD3 R2, P2, P3, R24, UR5, R2 ;  /* 0x0000000518027c10 */ /* 0x000fe2000fb5e002 */
[----:B------:R-:W-:Y:S04]  /*1ab30*/  STSM.16.M88.4 [R19], R20 ;  /* 0x0000001413007844 */ /* 0x000fe80000000200 */
[----:B-1----:R-:W-:Y:S04]  /*1ab40*/  STL.64 [R1+0xc0], R8 ;  /* 0x0000c00801007387 */ /* 0x002fe80000100a00 */
[----:B------:R1:W-:Y:S04]  /*1ab50*/  STL.64 [R1+0xc8], R10 ;  /* 0x0000c80a01007387 */ /* 0x0003e80000100a00 */
[----:B-1----:R-:W2:Y:S04]  /*1ab60*/  LDL.LU.64 R10, [R1+0x760] ;  /* 0x00076000010a7983 */ /* 0x002ea80000300a00 */
[----:B------:R-:W5:Y:S04]  /*1ab70*/  LDL.LU.64 R8, [R1+0x758] ;  /* 0x0007580001087983 */ /* 0x000f680000300a00 */
[----:B------:R-:W3:Y:S04]  /*1ab80*/  LDL.LU R20, [R1+0x40] ;  /* 0x0000400001147983 */ /* 0x000ee80000300800 */
[----:B------:R-:W4:Y:S04]  /*1ab90*/  LDL.LU R21, [R1+0x64] ;  /* 0x0000640001157983 */ /* 0x000f280000300800 */
[----:B------:R-:W4:Y:S04]  /*1aba0*/  LDL.LU R22, [R1+0x58] ;  /* 0x0000580001167983 */ /* 0x000f280000300800 */
[----:B------:R-:W2:Y:S04]  /*1abb0*/  LDL.LU R23, [R1+0xfc] ;  /* 0x0000fc0001177983 */ /* 0x000ea80000300800 */
[----:B------:R-:W3:Y:S01]  /*1abc0*/  LDL.LU R24, [R1+0x48] ;  /* 0x0000480001187983 */ /* 0x000ee20000300800 */
[----:B------:R-:W1:Y:S01]  /*1abd0*/  S2R R27, SR_TID.X ;  /* 0x00000000001b7919 */ /* 0x000e620000002100 */
[----:B------:R-:W-:Y:S01]  /*1abe0*/  BAR.SYNC.DEFER_BLOCKING 0x0 ;  /* 0x0000000000007b1d */ /* 0x000fe20000010000 */
[----:B-----5:R-:W-:-:S02]  /*1abf0*/  F2FP.BF16.F32.PACK_AB R25, R8, R25 ;  /* 0x000000190819723e */ /* 0x020fc400000010ff */
[----:B------:R-:W-:Y:S02]  /*1ac00*/  F2FP.BF16.F32.PACK_AB R26, R9, R26 ;  /* 0x0000001a091a723e */ /* 0x000fe400000010ff */
[----:B---3--:R-:W-:Y:S02]  /*1ac10*/  F2FP.BF16.F32.PACK_AB R24, R24, R20 ;  /* 0x000000141818723e */ /* 0x008fe400000010ff */
[----:B-1----:R-:W-:Y:S02]  /*1ac20*/  SHF.R.U32.HI R20, RZ, 0x8, R27 ;  /* 0x00000008ff147819 */ /* 0x002fe4000001161b */
[----:B--2---:R-:W-:Y:S02]  /*1ac30*/  F2FP.BF16.F32.PACK_AB R27, R10, R11 ;  /* 0x0000000b0a1b723e */ /* 0x004fe400000010ff */
[----:B------:R-:W1:Y:S01]  /*1ac40*/  LDS.128 R8, [R7] ;  /* 0x0000000007087984 */ /* 0x000e620000000c00 */
[----:B------:R-:W-:Y:S06]  /*1ac50*/  BAR.SYNC.DEFER_BLOCKING 0x0 ;  /* 0x0000000000007b1d */ /* 0x000fec0000010000 */
[----:B------:R-:W-:Y:S04]  /*1ac60*/  STSM.16.M88.4 [R19], R24 ;  /* 0x0000001813007844 */ /* 0x000fe80000000200 */
[----:B-1----:R-:W-:Y:S04]  /*1ac70*/  STL.64 [R1+0xa0], R8 ;  /* 0x0000a00801007387 */ /* 0x002fe80000100a00 */
[----:B------:R1:W-:Y:S04]  /*1ac80*/  STL.64 [R1+0xa8], R10 ;  /* 0x0000a80a01007387 */ /* 0x0003e80000100a00 */
[----:B-1----:R-:W2:Y:S04]  /*1ac90*/  LDL.LU.64 R10, [R1+0x750] ;  /* 0x00075000010a7983 */ /* 0x002ea80000300a00 */
[----:B------:R-:W3:Y:S04]  /*1aca0*/  LDL.LU.64 R8, [R1+0x748] ;  /* 0x0007480001087983 */ /* 0x000ee80000300a00 */
[----:B------:R-:W5:Y:S04]  /*1acb0*/  LDL.LU R26, [R1+0x60] ;  /* 0x00006000011a7983 */ /* 0x000f680000300800 */
[----:B------:R-:W5:Y:S01]  /*1acc0*/  LDL.LU R27, [R1+0x50] ;  /* 0x00005000011b7983 */ /* 0x000f620000300800 */
[----:B----4-:R-:W-:-:S02]  /*1acd0*/  F2FP.BF16.F32.PACK_AB R21, R21, R22 ;  /* 0x000000161515723e */ /* 0x010fc400000010ff */
[----:B------:R-:W-:Y:S02]  /*1ace0*/  F2FP.BF16.F32.PACK_AB R22, R23, R4 ;  /* 0x000000041716723e */ /* 0x000fe400000010ff */
[----:B------:R-:W-:Y:S01]  /*1acf0*/  F2FP.BF16.F32.PACK_AB R23, R5, R6 ;  /* 0x000000060517723e */ /* 0x000fe200000010ff */
[----:B------:R-:W-:Y:S06]  /*1ad00*/  BAR.SYNC.DEFER_BLOCKING 0x0 ;  /* 0x0000000000007b1d */ /* 0x000fec0000010000 */
[----:B------:R-:W1:Y:S01]  /*1ad10*/  LDS.128 R4, [R7] ;  /* 0x0000000007047984 */ /* 0x000e620000000c00 */
[----:B------:R-:W-:-:S05]  /*1ad20*/  SGXT.U32 R20, R20, 0x1 ;  /* 0x000000011414781a */ /* 0x000fca0000000000 */
[----:B0-----:R-:W-:Y:S01]  /*1ad30*/  IMAD R25, R20, R29, RZ ;  /* 0x0000001d14197224 */ /* 0x001fe200078e02ff */
[----:B-1----:R-:W-:Y:S04]  /*1ad40*/  STL.64 [R1+0xb0], R4 ;  /* 0x0000b00401007387 */ /* 0x002fe80000100a00 */
[----:B------:R0:W-:Y:S04]  /*1ad50*/  STL.64 [R1+0xb8], R6 ;  /* 0x0000b80601007387 */ /* 0x0001e80000100a00 */
[----:B0-----:R-:W4:Y:S04]  /*1ad60*/  LDL.LU.64 R6, [R1+0x740] ;  /* 0x0007400001067983 */ /* 0x001f280000300a00 */
[----:B------:R-:W2:Y:S01]  /*1ad70*/  LDL.LU.64 R4, [R1+0x738] ;  /* 0x0007380001047983 */ /* 0x000ea20000300a00 */
[----:B------:R-:W-:Y:S01]  /*1ad80*/  BAR.SYNC.DEFER_BLOCKING 0x0 ;  /* 0x0000000000007b1d */ /* 0x000fe20000010000 */
[----:B-----5:R-:W-:-:S05]  /*1ad90*/  F2FP.BF16.F32.PACK_AB R20, R26, R27 ;  /* 0x0000001b1a14723e */ /* 0x020fca00000010ff */
[----:B------:R0:W-:Y:S04]  /*1ada0*/  STSM.16.M88.4 [R19], R20 ;  /* 0x0000001413007844 */ /* 0x0001e80000000200 */
[----:B0-----:R-:W5:Y:S01]  /*1adb0*/  LDL.LU R19, [R1+0x730] ;  /* 0x0007300001137983 */ /* 0x001f620000300800 */
[----:B------:R-:W-:Y:S01]  /*1adc0*/  UIMAD.WIDE UR4, UR4, 0x2, URZ ;  /* 0x00000002040478a5 */ /* 0x000fe2000f8e02ff */
[----:B------:R-:W-:Y:S01]  /*1add0*/  IMAD.HI R0, R0, 0x2, RZ ;  /* 0x0000000200007827 */ /* 0x000fe200078e02ff */
[----:B------:R-:W-:-:S04]  /*1ade0*/  LEA R27, R29, R25, 0x1 ;  /* 0x000000191d1b7211 */ /* 0x000fc800078e08ff */
[----:B------:R-:W-:Y:S01]  /*1adf0*/  IADD3.X R0, PT, PT, R0, UR5, R3, P2, P3 ;  /* 0x0000000500007c10 */ /* 0x000fe200097e6403 */
[----:B------:R-:W-:Y:S01]  /*1ae00*/  IMAD R3, R29, 0x2, R27 ;  /* 0x000000021d037824 */ /* 0x000fe200078e021b */
[----:B------:R-:W-:Y:S01]  /*1ae10*/  BAR.SYNC.DEFER_BLOCKING 0x0 ;  /* 0x0000000000007b1d */ /* 0x000fe20000010000 */
[-C--:B------:R-:W-:Y:S02]  /*1ae20*/  LEA R24, P2, R25, R2.reuse, 0x1 ;  /* 0x0000000219187211 */ /* 0x080fe400078408ff */
[----:B------:R-:W-:Y:S02]  /*1ae30*/  LEA R26, P3, R27, R2, 0x1 ;  /* 0x000000021b1a7211 */ /* 0x000fe400078608ff */
[----:B------:R-:W-:Y:S01]  /*1ae40*/  LEA.HI.X.SX32 R25, R25, R0, 0x1, P2 ;  /* 0x0000000019197211 */ /* 0x000fe200010f0eff */
[----:B------:R-:W-:Y:S01]  /*1ae50*/  IMAD R22, R29, 0x2, R3 ;  /* 0x000000021d167824 */ /* 0x000fe200078e0203 */
[----:B------:R-:W-:Y:S01]  /*1ae60*/  LEA R20, P2, R3, R2, 0x1 ;  /* 0x0000000203147211 */ /* 0x000fe200078408ff */
[----:B------:R-:W0:Y:S01]  /*1ae70*/  LDCU UR4, c[0x0][0x3ec] ;  /* 0x00007d80ff0477ac */ /* 0x000e220008000800 */
[----:B------:R-:W-:-:S02]  /*1ae80*/  LEA.HI.X.SX32 R27, R27, R0, 0x1, P3 ;  /* 0x000000001b1b7211 */ /* 0x000fc400018f0eff */
[----:B------:R-:W-:Y:S02]  /*1ae90*/  LEA.HI.X.SX32 R21, R3, R0, 0x1, P2 ;  /* 0x0000000003157211 */ /* 0x000fe400010f0eff */
[----:B------:R-:W-:Y:S01]  /*1aea0*/  LEA R3, R29, R22, 0x1 ;  /* 0x000000161d037211 */ /* 0x000fe200078e08ff */
[----:B------:R1:W-:Y:S04]  /*1aeb0*/  STG.E.U16 desc[UR8][R24.64], R16 ;  /* 0x0000001018007986 */ /* 0x0003e8000c101508 */
[----:B------:R-:W-:Y:S04]  /*1aec0*/  STG.E.U16 desc[UR8][R26.64], R17 ;  /* 0x000000111a007986 */ /* 0x000fe8000c101508 */
[----:B------:R0:W-:Y:S01]  /*1aed0*/  STG.E.U16 desc[UR8][R20.64], R18 ;  /* 0x0000001214007986 */ /* 0x0001e2000c101508 */
[----:B-1----:R-:W-:-:S04]  /*1aee0*/  LEA R24, P2, R22, R2, 0x1 ;  /* 0x0000000216187211 */ /* 0x002fc800078408ff */
[----:B------:R-:W-:Y:S02]  /*1aef0*/  LEA.HI.X.SX32 R25, R22, R0, 0x1, P2 ;  /* 0x0000000016197211 */ /* 0x000fe400010f0eff */
[----:B0-----:R-:W-:Y:S01]  /*1af00*/  PRMT R21, R16, 0x7632, R21 ;  /* 0x0000763210157816 */ /* 0x001fe20000000015 */
[----:B------:R-:W-:Y:S01]  /*1af10*/  IMAD R20, R29, 0x2, R3 ;  /* 0x000000021d147824 */ /* 0x000fe200078e0203 */
[----:B------:R-:W-:Y:S02]  /*1af20*/  LEA R16, P2, R3, R2, 0x1 ;  /* 0x0000000203107211 */ /* 0x000fe400078408ff */
[----:B------:R-:W-:Y:S02]  /*1af30*/  PRMT R26, R17, 0x7632, R26 ;  /* 0x00007632111a7816 */ /* 0x000fe4000000001a */
[----:B------:R-:W-:Y:S01]  /*1af40*/  LEA.HI.X.SX32 R17, R3, R0, 0x1, P2 ;  /* 0x0000000003117211 */ /* 0x000fe200010f0eff */
[----:B------:R-:W-:Y:S01]  /*1af50*/  IMAD R3, R29, 0x2, R20 ;  /* 0x000000021d037824 */ /* 0x000fe200078e0214 */
[----:B------:R-:W-:-:S02]  /*1af60*/  PRMT R27, R18, 0x7632, R27 ;  /* 0x00007632121b7816 */ /* 0x000fc4000000001b */
[----:B------:R-:W-:Y:S02]  /*1af70*/  LEA R18, P2, R20, R2, 0x1 ;  /* 0x0000000214127211 */ /* 0x000fe400078408ff */
[----:B------:R-:W-:-:S05]  /*1af80*/  LEA R23, R29, R3, 0x1 ;  /* 0x000000031d177211 */ /* 0x000fca00078e08ff */
[----:B------:R-:W-:Y:S01]  /*1af90*/  IMAD R22, R29, 0x2, R23 ;  /* 0x000000021d167824 */ /* 0x000fe200078e0217 */
[----:B-----5:R-:W-:Y:S01]  /*1afa0*/  PRMT R28, R19, 0x7632, R28 ;  /* 0x00007632131c7816 */ /* 0x020fe2000000001c */
[----:B------:R0:W-:Y:S04]  /*1afb0*/  STG.E.U16 desc[UR8][R24.64], R19 ;  /* 0x0000001318007986 */ /* 0x0001e8000c101508 */
[----:B------:R1:W-:Y:S01]  /*1afc0*/  STG.E.U16 desc[UR8][R16.64], R21 ;  /* 0x0000001510007986 */ /* 0x0003e2000c101508 */
[----:B0-----:R-:W-:Y:S02]  /*1afd0*/  LEA.HI.X.SX32 R19, R20, R0, 0x1, P2 ;  /* 0x0000000014137211 */ /* 0x001fe400010f0eff */
[----:B------:R-:W-:-:S04]  /*1afe0*/  LEA R20, P2, R3, R2, 0x1 ;  /* 0x0000000203147211 */ /* 0x000fc800078408ff */
[----:B-1----:R-:W-:Y:S01]  /*1aff0*/  LEA.HI.X.SX32 R21, R3, R0, 0x1, P2 ;  /* 0x0000000003157211 */ /* 0x002fe200010f0eff */
[----:B------:R-:W-:Y:S01]  /*1b000*/  IMAD R3, R29, 0x2, R22 ;  /* 0x000000021d037824 */ /* 0x000fe200078e0216 */
[C---:B------:R-:W-:Y:S01]  /*1b010*/  LEA R16, P2, R23.reuse, R2, 0x1 ;  /* 0x0000000217107211 */ /* 0x040fe200078408ff */
[----:B------:R0:W-:Y:S03]  /*1b020*/  STG.E.U16 desc[UR8][R18.64], R26 ;  /* 0x0000001a12007986 */ /* 0x0001e6000c101508 */
[----:B------:R-:W-:Y:S01]  /*1b030*/  LEA.HI.X.SX32 R17, R23, R0, 0x1, P2 ;  /* 0x0000000017117211 */ /* 0x000fe200010f0eff */
[----:B------:R1:W-:Y:S01]  /*1b040*/  STG.E.U16 desc[UR8][R20.64], R27 ;  /* 0x0000001b14007986 */ /* 0x0003e2000c101508 */
[C---:B0-----:R-:W-:Y:S02]  /*1b050*/  LEA R18, P2, R22.reuse, R2, 0x1 ;  /* 0x0000000216127211 */ /* 0x041fe400078408ff */
[----:B-1----:R-:W-:Y:S01]  /*1b060*/  LEA R21, R29, R3, 0x1 ;  /* 0x000000031d157211 */ /* 0x002fe200078e08ff */
[----:B------:R0:W-:Y:S01]  /*1b070*/  STG.E.U16 desc[UR8][R16.64], R28 ;  /* 0x0000001c10007986 */ /* 0x0001e2000c101508 */
[----:B------:R-:W-:-:S02]  /*1b080*/  LEA.HI.X.SX32 R19, R22, R0, 0x1, P2 ;  /* 0x0000000016137211 */ /* 0x000fc400010f0eff */
[-C--:B------:R-:W-:Y:S02]  /*1b090*/  LEA R22, P2, R3, R2.reuse, 0x1 ;  /* 0x0000000203167211 */ /* 0x080fe400078408ff */
[----:B------:R-:W-:Y:S02]  /*1b0a0*/  LEA R20, P3, R21, R2, 0x1 ;  /* 0x0000000215147211 */ /* 0x000fe400078608ff */
[----:B------:R-:W-:Y:S01]  /*1b0b0*/  LEA.HI.X.SX32 R23, R3, R0, 0x1, P2 ;  /* 0x0000000003177211 */ /* 0x000fe200010f0eff */
[----:B0-----:R-:W-:-:S04]  /*1b0c0*/  IMAD R16, R29, 0x2, R21 ;  /* 0x000000021d107824 */ /* 0x001fc800078e0215 */
[----:B------:R-:W-:Y:S01]  /*1b0d0*/  IMAD R3, R29, 0x2, R16 ;  /* 0x000000021d037824 */ /* 0x000fe200078e0210 */
[----:B------:R-:W-:Y:S01]  /*1b0e0*/  LEA.HI.X.SX32 R21, R21, R0, 0x1, P3 ;  /* 0x0000000015157211 */ /* 0x000fe200018f0eff */
[----:B--2---:R0:W-:Y:S04]  /*1b0f0*/  STG.E.U16 desc[UR8][R18.64], R4 ;  /* 0x0000000412007986 */ /* 0x0041e8000c101508 */
[----:B------:R1:W-:Y:S04]  /*1b100*/  STG.E.U16 desc[UR8][R22.64], R5 ;  /* 0x0000000516007986 */ /* 0x0003e8000c101508 */
[----:B----4-:R2:W-:Y:S01]  /*1b110*/  STG.E.U16 desc[UR8][R20.64], R6 ;  /* 0x0000000614007986 */ /* 0x0105e2000c101508 */
[----:B0-----:R-:W-:-:S02]  /*1b120*/  LEA R19, R29, R3, 0x1 ;  /* 0x000000031d137211 */ /* 0x001fc400078e08ff */
[----:B-1----:R-:W-:-:S03]  /*1b130*/  LEA R22, P2, R16, R2, 0x1 ;  /* 0x0000000210167211 */ /* 0x002fc600078408ff */
[----:B--2---:R-:W-:Y:S01]  /*1b140*/  IMAD R20, R29, 0x2, R19 ;  /* 0x000000021d147824 */ /* 0x004fe200078e0213 */
[----:B------:R-:W-:-:S03]  /*1b150*/  PRMT R21, R5, 0x7632, R21 ;  /* 0x0000763205157816 */ /* 0x000fc60000000015 */
[----:B------:R-:W-:Y:S01]  /*1b160*/  IMAD R5, R29, 0x2, R20 ;  /* 0x000000021d057824 */ /* 0x000fe200078e0214 */
[----:B------:R-:W-:Y:S02]  /*1b170*/  LEA.HI.X.SX32 R23, R16, R0, 0x1, P2 ;  /* 0x0000000010177211 */ /* 0x000fe400010f0eff */
[----:B------:R-:W-:Y:S02]  /*1b180*/  PRMT R24, R6, 0x7632, R24 ;  /* 0x0000763206187816 */ /* 0x000fe40000000018 */
[----:B------:R-:W-:Y:S02]  /*1b190*/  LEA R16, P2, R3, R2, 0x1 ;  /* 0x0000000203107211 */ /* 0x000fe400078408ff */
[----:B------:R-:W-:Y:S02]  /*1b1a0*/  LEA R6, R29, R5, 0x1 ;  /* 0x000000051d067211 */ /* 0x000fe400078e08ff */
[----:B------:R-:W-:-:S03]  /*1b1b0*/  LEA.HI.X.SX32 R17, R3, R0, 0x1, P2 ;  /* 0x0000000003117211 */ /* 0x000fc600010f0eff */
[----:B------:R-:W-:Y:S01]  /*1b1c0*/  IMAD R3, R29, 0x2, R6 ;  /* 0x000000021d037824 */ /* 0x000fe200078e0206 */
[----:B------:R-:W-:Y:S01]  /*1b1d0*/  PRMT R4, R4, 0x7632, R4 ;  /* 0x0000763204047816 */ /* 0x000fe20000000004 */
[----:B------:R0:W-:Y:S01]  /*1b1e0*/  STG.E.U16 desc[UR8][R22.64], R7 ;  /* 0x0000000716007986 */ /* 0x0001e2000c101508 */
[----:B------:R-:W-:Y:S02]  /*1b1f0*/  PRMT R25, R7, 0x7632, R25 ;  /* 0x0000763207197816 */ /* 0x000fe40000000019 */
[----:B------:R-:W-:Y:S01]  /*1b200*/  LEA R18, P2, R19, R2, 0x1 ;  /* 0x0000000213127211 */ /* 0x000fe200078408ff */
[----:B------:R1:W-:Y:S01]  /*1b210*/  STG.E.U16 desc[UR8][R16.64], R4 ;  /* 0x0000000410007986 */ /* 0x0003e2000c101508 */
[----:B0-----:R-:W-:Y:S02]  /*1b220*/  IMAD R7, R29, 0x2, R3 ;  /* 0x000000021d077824 */ /* 0x001fe400078e0203 */
[----:B------:R-:W-:-:S03]  /*1b230*/  LEA.HI.X.SX32 R19, R19, R0, 0x1, P2 ;  /* 0x0000000013137211 */ /* 0x000fc600010f0eff */
[C---:B-1----:R-:W-:Y:S02]  /*1b240*/  LEA R16, R29.reuse, R7, 0x1 ;  /* 0x000000071d107211 */ /* 0x042fe400078e08ff */
[----:B------:R0:W-:Y:S03]  /*1b250*/  STG.E.U16 desc[UR8][R18.64], R21 ;  /* 0x0000001512007986 */ /* 0x0001e6000c101508 */
[----:B------:R-:W-:Y:S01]  /*1b260*/  IMAD R17, R29, 0x2, R16 ;  /* 0x000000021d117824 */ /* 0x000fe200078e0210 */
[CC--:B------:R-:W-:Y:S02]  /*1b270*/  LEA R22, P3, R20.reuse, R2.reuse, 0x1 ;  /* 0x0000000214167211 */ /* 0x0c0fe400078608ff */
[----:B------:R-:W-:Y:S01]  /*1b280*/  LEA R4, P2, R5, R2, 0x1 ;  /* 0x0000000205047211 */ /* 0x000fe200078408ff */
[----:B0-----:R-:W-:Y:S01]  /*1b290*/  IMAD R21, R29, 0x2, R17 ;  /* 0x000000021d157824 */ /* 0x001fe200078e0211 */
[----:B------:R-:W-:-:S04]  /*1b2a0*/  LEA.HI.X.SX32 R23, R20, R0, 0x1, P3 ;  /* 0x0000000014177211 */ /* 0x000fc800018f0eff */
[----:B------:R-:W-:Y:S01]  /*1b2b0*/  LEA R20, R29, R21, 0x1 ;  /* 0x000000151d147211 */ /* 0x000fe200078e08ff */
[----:B------:R0:W-:Y:S01]  /*1b2c0*/  STG.E.U16 desc[UR8][R22.64], R24 ;  /* 0x0000001816007986 */ /* 0x0001e2000c101508 */
[----:B------:R-:W-:Y:S02]  /*1b2d0*/  LEA.HI.X.SX32 R5, R5, R0, 0x1, P2 ;  /* 0x0000000005057211 */ /* 0x000fe400010f0eff */
[----:B------:R-:W-:-:S03]  /*1b2e0*/  LEA R18, P2, R6, R2, 0x1 ;  /* 0x0000000206127211 */ /* 0x000fc600078408ff */
[----:B------:R1:W-:Y:S01]  /*1b2f0*/  STG.E.U16 desc[UR8][R4.64], R25 ;  /* 0x0000001904007986 */ /* 0x0003e2000c101508 */
[----:B0-----:R-:W-:Y:S01]  /*1b300*/  IMAD R22, R29, 0x2, R20 ;  /* 0x000000021d167824 */ /* 0x001fe200078e0214 */
[----:B------:R-:W-:Y:S02]  /*1b310*/  LEA.HI.X.SX32 R19, R6, R0, 0x1, P2 ;  /* 0x0000000006137211 */ /* 0x000fe400010f0eff */
[-C--:B------:R-:W-:Y:S01]  /*1b320*/  LEA R24, P2, R3, R2.reuse, 0x1 ;  /* 0x0000000203187211 */ /* 0x080fe200078408ff */
[----:B-1----:R-:W-:Y:S01]  /*1b330*/  IMAD R5, R29, 0x2, R22 ;  /* 0x000000021d057824 */ /* 0x002fe200078e0216 */
[----:B------:R-:W-:Y:S02]  /*1b340*/  LEA R6, P3, R7, R2, 0x1 ;  /* 0x0000000207067211 */ /* 0x000fe400078608ff */
[----:B------:R-:W-:Y:S02]  /*1b350*/  LEA.HI.X.SX32 R25, R3, R0, 0x1, P2 ;  /* 0x0000000003197211 */ /* 0x000fe400010f0eff */
[----:B------:R-:W-:-:S02]  /*1b360*/  LEA R4, R29, R5, 0x1 ;  /* 0x000000051d047211 */ /* 0x000fc400078e08ff */
[----:B------:R-:W-:Y:S01]  /*1b370*/  LEA.HI.X.SX32 R7, R7, R0, 0x1, P3 ;  /* 0x0000000007077211 */ /* 0x000fe200018f0eff */
[----:B---3--:R0:W-:Y:S02]  /*1b380*/  STG.E.U16 desc[UR8][R18.64], R8 ;  /* 0x0000000812007986 */ /* 0x0081e4000c101508 */
[----:B------:R-:W-:Y:S02]  /*1b390*/  IMAD R3, R29, 0x2, R4 ;  /* 0x000000021d037824 */ /* 0x000fe400078e0204 */
[----:B------:R-:W-:Y:S04]  /*1b3a0*/  STG.E.U16 desc[UR8][R24.64], R9 ;  /* 0x0000000918007986 */ /* 0x000fe8000c101508 */
[----:B------:R1:W-:Y:S01]  /*1b3b0*/  STG.E.U16 desc[UR8][R6.64], R10 ;  /* 0x0000000a06007986 */ /* 0x0003e2000c101508 */
[----:B------:R-:W-:-:S02]  /*1b3c0*/  PRMT R23, R8, 0x7632, R23 ;  /* 0x0000763208177816 */ /* 0x000fc40000000017 */
[----:B0-----:R-:W-:Y:S01]  /*1b3d0*/  LEA R18, P2, R16, R2, 0x1 ;  /* 0x0000000210127211 */ /* 0x001fe200078408ff */
[----:B-1----:R-:W-:-:S05]  /*1b3e0*/  IMAD R6, R29, 0x2, R3 ;  /* 0x000000021d067824 */ /* 0x002fca00078e0203 */
[----:B------:R-:W-:Y:S02]  /*1b3f0*/  LEA R7, R29, R6, 0x1 ;  /* 0x000000061d077211 */ /* 0x000fe400078e08ff */
[----:B------:R-:W-:-:S03]  /*1b400*/  LEA.HI.X.SX32 R19, R16, R0, 0x1, P2 ;  /* 0x0000000010137211 */ /* 0x000fc600010f0eff */
[----:B------:R-:W-:Y:S01]  /*1b410*/  IMAD R8, R29, 0x2, R7 ;  /* 0x000000021d087824 */ /* 0x000fe200078e0207 */
[----:B------:R-:W-:Y:S02]  /*1b420*/  PRMT R24, R9, 0x7632, R24 ;  /* 0x0000763209187816 */ /* 0x000fe40000000018 */
[-C--:B------:R-:W-:Y:S01]  /*1b430*/  LEA R16, P2, R17, R2.reuse, 0x1 ;  /* 0x0000000211107211 */ /* 0x080fe200078408ff */
[----:B------:R-:W-:Y:S01]  /*1b440*/  IMAD R9, R29, 0x2, R8 ;  /* 0x000000021d097824 */ /* 0x000fe200078e0208 */
[----:B------:R-:W-:Y:S02]  /*1b450*/  PRMT R25, R10, 0x7632, R25 ;  /* 0x000076320a197816 */ /* 0x000fe40000000019 */
[----:B------:R-:W-:Y:S01]  /*1b460*/  LEA R10, P3, R20, R2, 0x1 ;  /* 0x00000002140a7211 */ /* 0x000fe200078608ff */
[----:B------:R0:W-:Y:S01]  /*1b470*/  STG.E.U16 desc[UR8][R18.64], R11 ;  /* 0x0000000b12007986 */ /* 0x0001e2000c101508 */
[----:B------:R-:W-:Y:S02]  /*1b480*/  PRMT R26, R11, 0x7632, R26 ;  /* 0x000076320b1a7816 */ /* 0x000fe4000000001a */
[----:B------:R-:W-:-:S05]  /*1b490*/  LEA.HI.X.SX32 R17, R17, R0, 0x1, P2 ;  /* 0x0000000011117211 */ /* 0x000fca00010f0eff */
[----:B------:R1:W-:Y:S01]  /*1b4a0*/  STG.E.U16 desc[UR8][R16.64], R23 ;  /* 0x0000001710007986 */ /* 0x0003e2000c101508 */
[----:B0-----:R-:W-:Y:S02]  /*1b4b0*/  LEA R18, P2, R21, R2, 0x1 ;  /* 0x0000000215127211 */ /* 0x001fe400078408ff */
[-C--:B------:R-:W-:Y:S02]  /*1b4c0*/  LEA.HI.X.SX32 R11, R20, R0.reuse, 0x1, P3 ;  /* 0x00000000140b7211 */ /* 0x080fe400018f0eff */
[----:B------:R-:W-:Y:S02]  /*1b4d0*/  LEA R20, R29, R9, 0x1 ;  /* 0x000000091d147211 */ /* 0x000fe400078e08ff */
[----:B------:R-:W-:Y:S02]  /*1b4e0*/  LEA.HI.X.SX32 R19, R21, R0, 0x1, P2 ;  /* 0x0000000015137211 */ /* 0x000fe400010f0eff */
[----:B-1----:R-:W-:Y:S01]  /*1b4f0*/  LEA R16, P2, R22, R2, 0x1 ;  /* 0x0000000216107211 */ /* 0x002fe200078408ff */
[----:B------:R-:W-:-:S02]  /*1b500*/  IMAD R21, R29, 0x2, R20 ;  /* 0x000000021d157824 */ /* 0x000fc400078e0214 */
[----:B------:R0:W-:Y:S01]  /*1b510*/  STG.E.U16 desc[UR8][R18.64], R24 ;  /* 0x0000001812007986 */ /* 0x0001e2000c101508 */
[----:B------:R-:W-:Y:S01]  /*1b520*/  LEA.HI.X.SX32 R17, R22, R0, 0x1, P2 ;  /* 0x0000000016117211 */ /* 0x000fe200010f0eff */
[----:B------:R-:W-:Y:S02]  /*1b530*/  IMAD R22, R29, 0x2, R21 ;  /* 0x000000021d167824 */ /* 0x000fe400078e0215 */
[----:B------:R1:W-:Y:S01]  /*1b540*/  STG.E.U16 desc[UR8][R10.64], R25 ;  /* 0x000000190a007986 */ /* 0x0003e2000c101508 */
[----:B0-----:R-:W-:-:S04]  /*1b550*/  LEA R18, P2, R5, R2, 0x1 ;  /* 0x0000000205127211 */ /* 0x001fc800078408ff */
[----:B------:R-:W-:Y:S02]  /*1b560*/  LEA.HI.X.SX32 R19, R5, R0, 0x1, P2 ;  /* 0x0000000005137211 */ /* 0x000fe400010f0eff */
[----:B------:R-:W-:Y:S01]  /*1b570*/  LEA R5, R29, R22, 0x1 ;  /* 0x000000161d057211 */ /* 0x000fe200078e08ff */
[----:B------:R0:W-:Y:S01]  /*1b580*/  STG.E.U16 desc[UR8][R16.64], R26 ;  /* 0x0000001a10007986 */ /* 0x0001e2000c101508 */
[----:B-1----:R-:W-:-:S03]  /*1b590*/  LEA R10, P2, R4, R2, 0x1 ;  /* 0x00000002040a7211 */ /* 0x002fc600078408ff */
[----:B------:R-:W-:Y:S01]  /*1b5a0*/  IMAD R23, R29, 0x2, R5 ;  /* 0x000000021d177824 */ /* 0x000fe200078e0205 */
[----:B0-----:R-:W-:-:S04]  /*1b5b0*/  LEA R16, P3, R3, R2, 0x1 ;  /* 0x0000000203107211 */ /* 0x001fc800078608ff */
[-C--:B------:R-:W-:Y:S01]  /*1b5c0*/  LEA.HI.X.SX32 R17, R3, R0.reuse, 0x1, P3 ;  /* 0x0000000003117211 */ /* 0x080fe200018f0eff */
[----:B------:R-:W-:Y:S01]  /*1b5d0*/  IMAD R3, R29, 0x2, R23 ;  /* 0x000000021d037824 */ /* 0x000fe200078e0217 */
[----:B------:R-:W-:Y:S01]  /*1b5e0*/  LEA.HI.X.SX32 R11, R4, R0, 0x1, P2 ;  /* 0x00000000040b7211 */ /* 0x000fe200010f0eff */
[----:B------:R0:W-:Y:S04]  /*1b5f0*/  STG.E.U16 desc[UR8][R18.64], R12 ;  /* 0x0000000c12007986 */ /* 0x0001e8000c101508 */
[----:B------:R-:W-:Y:S01]  /*1b600*/  STG.E.U16 desc[UR8][R10.64], R13 ;  /* 0x0000000d0a007986 */ /* 0x000fe2000c101508 */
[----:B------:R-:W-:-:S03]  /*1b610*/  PRMT R24, R12, 0x7632, R24 ;  /* 0x000076320c187816 */ /* 0x000fc60000000018 */
[----:B------:R1:W-:Y:S01]  /*1b620*/  STG.E.U16 desc[UR8][R16.64], R14 ;  /* 0x0000000e10007986 */ /* 0x0003e2000c101508 */
[----:B0-----:R-:W-:Y:S02]  /*1b630*/  LEA R18, R29, R3, 0x1 ;  /* 0x000000031d127211 */ /* 0x001fe400078e08ff */
[----:B------:R-:W-:-:S03]  /*1b640*/  PRMT R12, R14, 0x7632, R12 ;  /* 0x000076320e0c7816 */ /* 0x000fc6000000000c */
[----:B-1----:R-:W-:Y:S01]  /*1b650*/  IMAD R16, R29, 0x2, R18 ;  /* 0x000000021d107824 */ /* 0x002fe200078e0212 */
[----:B------:R-:W-:-:S03]  /*1b660*/  LEA R10, P2, R6, R2, 0x1 ;  /* 0x00000002060a7211 */ /* 0x000fc600078408ff */
[----:B------:R-:W-:Y:S01]  /*1b670*/  IMAD R14, R29, 0x2, R16 ;  /* 0x000000021d0e7824 */ /* 0x000fe200078e0210 */
[----:B------:R-:W-:Y:S02]  /*1b680*/  LEA.HI.X.SX32 R11, R6, R0, 0x1, P2 ;  /* 0x00000000060b7211 */ /* 0x000fe400010f0eff */
[----:B------:R-:W-:Y:S02]  /*1b690*/  LEA R6, P2, R7, R2, 0x1 ;  /* 0x0000000207067211 */ /* 0x000fe400078408ff */
[----:B------:R-:W-:Y:S01]  /*1b6a0*/  LEA R17, R29, R14, 0x1 ;  /* 0x0000000e1d117211 */ /* 0x000fe200078e08ff */
[----:B------:R-:W-:Y:S01]  /*1b6b0*/  STL.S16 [R1+0xe4], R12 ;  /* 0x0000e40c01007387 */ /* 0x000fe20000100600 */
[----:B------:R-:W-:-:S03]  /*1b6c0*/  LEA.HI.X.SX32 R7, R7, R0, 0x1, P2 ;  /* 0x0000000007077211 */ /* 0x000fc600010f0eff */
[----:B------:R0:W-:Y:S01]  /*1b6d0*/  STL.64 [R1+0x728], R16 ;  /* 0x0007281001007387 */ /* 0x0001e20000100a00 */
[----:B------:R-:W-:Y:S01]  /*1b6e0*/  IMAD R19, R29, 0x2, R17 ;  /* 0x000000021d137824 */ /* 0x000fe200078e0211 */
[-C--:B------:R-:W-:Y:S02]  /*1b6f0*/  LEA R28, P4, R21, R2.reuse, 0x1 ;  /* 0x00000002151c7211 */ /* 0x080fe400078808ff */
[----:B0-----:R-:W-:-:S04]  /*1b700*/  LEA R16, P2, R9, R2, 0x1 ;  /* 0x0000000209107211 */ /* 0x001fc800078408ff */
[----:B------:R-:W-:-:S05]  /*1b710*/  LEA.HI.X.SX32 R17, R9, R0, 0x1, P2 ;  /* 0x0000000009117211 */ /* 0x000fca00010f0eff */
[----:B------:R0:W-:Y:S01]  /*1b720*/  STL.64 [R1+0xd8], R16 ;  /* 0x0000d81001007387 */ /* 0x0001e20000100a00 */
[----:B------:R-:W-:Y:S02]  /*1b730*/  LEA.HI.X.SX32 R29, R21, R0, 0x1, P4 ;  /* 0x00000000151d7211 */ /* 0x000fe400020f0eff */
[----:B0-----:R-:W-:-:S04]  /*1b740*/  LEA R16, P2, R22, R2, 0x1 ;  /* 0x0000000216107211 */ /* 0x001fc800078408ff */
[----:B------:R-:W-:Y:S01]  /*1b750*/  LEA.HI.X.SX32 R17, R22, R0, 0x1, P2 ;  /* 0x0000000016117211 */ /* 0x000fe200010f0eff */
[----:B------:R-:W-:Y:S04]  /*1b760*/  STL.64 [R1+0x98], R28 ;  /* 0x0000981c01007387 */ /* 0x000fe80000100a00 */
[----:B------:R0:W-:Y:S04]  /*1b770*/  STL.64 [R1+0x90], R16 ;  /* 0x0000901001007387 */ /* 0x0001e80000100a00 */
[----:B0-----:R-:W2:Y:S01]  /*1b780*/  LDL.LU.64 R16, [R1+0x728] ;  /* 0x0007280001107983 */ /* 0x001ea20000300a00 */
[----:B------:R-:W-:-:S03]  /*1b790*/  PRMT R25, R15, 0x7632, R25 ;  /* 0x000076320f197816 */ /* 0x000fc60000000019 */
[----:B------:R0:W-:Y:S01]  /*1b7a0*/  STG.E.U16 desc[UR8][R10.64], R15 ;  /* 0x0000000f0a007986 */ /* 0x0001e2000c101508 */
[C---:B------:R-:W-:Y:S02]  /*1b7b0*/  LEA R12, P3, R8.reuse, R2, 0x1 ;  /* 0x00000002080c7211 */ /* 0x040fe400078608ff */
[----:B------:R-:W-:Y:S01]  /*1b7c0*/  PRMT R4, R13, 0x7632, R4 ;  /* 0x000076320d047816 */ /* 0x000fe20000000004 */
[----:B0-----:R-:W0:Y:S01]  /*1b7d0*/  LDC R15, c[0x0][0x3e8] ;  /* 0x0000fa00ff0f7b82 */ /* 0x001e220000000800 */
[----:B------:R-:W-:Y:S02]  /*1b7e0*/  LEA.HI.X.SX32 R13, R8, R0, 0x1, P3 ;  /* 0x00000000080d7211 */ /* 0x000fe400018f0eff */
[CC--:B------:R-:W-:Y:S02]  /*1b7f0*/  LEA R26, P3, R20.reuse, R2.reuse, 0x1 ;  /* 0x00000002141a7211 */ /* 0x0c0fe400078608ff */
[----:B------:R-:W-:Y:S02]  /*1b800*/  LEA R28, P4, R23, R2, 0x1 ;  /* 0x00000002171c7211 */ /* 0x000fe400078808ff */
[----:B------:R-:W-:-:S02]  /*1b810*/  LEA.HI.X.SX32 R27, R20, R0, 0x1, P3 ;  /* 0x00000000141b7211 */ /* 0x000fc400018f0eff */
[----:B------:R-:W-:Y:S02]  /*1b820*/  LEA R20, P3, R5, R2, 0x1 ;  /* 0x0000000205147211 */ /* 0x000fe400078608ff */
[-C--:B------:R-:W-:Y:S02]  /*1b830*/  LEA.HI.X.SX32 R29, R23, R0.reuse, 0x1, P4 ;  /* 0x00000000171d7211 */ /* 0x080fe400020f0eff */
[----:B------:R-:W-:Y:S02]  /*1b840*/  LEA.HI.X.SX32 R21, R5, R0, 0x1, P3 ;  /* 0x0000000005157211 */ /* 0x000fe400018f0eff */
[----:B------:R-:W-:-:S03]  /*1b850*/  LEA R22, P2, R3, R2, 0x1 ;  /* 0x0000000203167211 */ /* 0x000fc600078408ff */
[----:B------:R-:W-:Y:S04]  /*1b860*/  STL.64 [R1+0x88], R20 ;  /* 0x0000881401007387 */ /* 0x000fe80000100a00 */
[----:B------:R1:W-:Y:S01]  /*1b870*/  STL.64 [R1+0x80], R28 ;  /* 0x0000801c01007387 */ /* 0x0003e20000100a00 */
[----:B0-----:R-:W-:Y:S01]  /*1b880*/  IMAD R10, R15, 0x2, R19 ;  /* 0x000000020f0a7824 */ /* 0x001fe200078e0213 */
[----:B------:R-:W-:Y:S02]  /*1b890*/  LEA.HI.X.SX32 R23, R3, R0, 0x1, P2 ;  /* 0x0000000003177211 */ /* 0x000fe400010f0eff */
[----:B------:R-:W-:Y:S04]  /*1b8a0*/  STG.E.U16 desc[UR8][R6.64], R24 ;  /* 0x0000001806007986 */ /* 0x000fe8000c101508 */
[----:B------:R0:W-:Y:S01]  /*1b8b0*/  STG.E.U16 desc[UR8][R12.64], R4 ;  /* 0x000000040c007986 */ /* 0x0001e2000c101508 */
[----:B-1----:R-:W-:-:S04]  /*1b8c0*/  LEA R28, P3, R18, R2, 0x1 ;  /* 0x00000002121c7211 */ /* 0x002fc800078608ff */
[----:B------:R-:W-:Y:S02]  /*1b8d0*/  LEA.HI.X.SX32 R29, R18, R0, 0x1, P3 ;  /* 0x00000000121d7211 */ /* 0x000fe400018f0eff */
[C---:B0-----:R-:W-:Y:S01]  /*1b8e0*/  LEA R13, R15.reuse, R10, 0x1 ;  /* 0x0000000a0f0d7211 */ /* 0x041fe200078e08ff */
[----:B------:R-:W-:Y:S04]  /*1b8f0*/  STL.64 [R1+0x78], R22 ;  /* 0x0000781601007387 */ /* 0x000fe80000100a00 */
[C---:B------:R-:W-:Y:S01]  /*1b900*/  IMAD R6, R15.reuse, 0x2, R13 ;  /* 0x000000020f067824 */ /* 0x040fe200078e020d */
[----:B------:R0:W-:Y:S03]  /*1b910*/  STL.64 [R1+0x70], R28 ;  /* 0x0000701c01007387 */ /* 0x0001e60000100a00 */
[----:B------:R-:W-:Y:S01]  /*1b920*/  IMAD R7, R15, 0x2, R6 ;  /* 0x000000020f077824 */ /* 0x000fe200078e0206 */
[----:B0-----:R-:W-:-:S04]  /*1b930*/  LEA R28, P2, R14, R2, 0x1 ;  /* 0x000000020e1c7211 */ /* 0x001fc800078408ff */
[----:B------:R-:W-:Y:S02]  /*1b940*/  LEA.HI.X.SX32 R29, R14, R0, 0x1, P2 ;  /* 0x000000000e1d7211 */ /* 0x000fe400010f0eff */
[----:B------:R-:W-:-:S05]  /*1b950*/  LEA R8, R15, R7, 0x1 ;  /* 0x000000070f087211 */ /* 0x000fca00078e08ff */
[----:B------:R-:W-:-:S04]  /*1b960*/  IMAD R12, R15, 0x2, R8 ;  /* 0x000000020f0c7824 */ /* 0x000fc800078e0208 */
[----:B------:R-:W-:-:S05]  /*1b970*/  IMAD R4, R15, 0x2, R12 ;  /* 0x000000020f047824 */ /* 0x000fca00078e020c */
[----:B------:R-:W-:-:S05]  /*1b980*/  LEA R3, R15, R4, 0x1 ;  /* 0x000000040f037211 */ /* 0x000fca00078e08ff */
[----:B------:R-:W-:-:S04]  /*1b990*/  IMAD R11, R15, 0x2, R3 ;  /* 0x000000020f0b7824 */ /* 0x000fc800078e0203 */
[----:B------:R-:W-:-:S05]  /*1b9a0*/  IMAD R5, R15, 0x2, R11 ;  /* 0x000000020f057824 */ /* 0x000fca00078e020b */
[----:B------:R-:W-:Y:S02]  /*1b9b0*/  LEA R9, R15, R5, 0x1 ;  /* 0x000000050f097211 */ /* 0x000fe400078e08ff */
[----:B--2---:R-:W-:-:S04]  /*1b9c0*/  LEA R20, P4, R16, R2, 0x1 ;  /* 0x0000000210147211 */ /* 0x004fc800078808ff */
[----:B------:R-:W-:Y:S02]  /*1b9d0*/  LEA.HI.X.SX32 R21, R16, R0, 0x1, P4 ;  /* 0x0000000010157211 */ /* 0x000fe400020f0eff */
[----:B------:R-:W-:-:S03]  /*1b9e0*/  LEA R22, P3, R17, R2, 0x1 ;  /* 0x0000000211167211 */ /* 0x000fc600078608ff */
[----:B------:R0:W-:Y:S01]  /*1b9f0*/  STL.64 [R1+0x68], R20 ;  /* 0x0000681401007387 */ /* 0x0001e20000100a00 */
[----:B------:R-:W-:-:S03]  /*1ba00*/  LEA.HI.X.SX32 R23, R17, R0, 0x1, P3 ;  /* 0x0000000011177211 */ /* 0x000fc600018f0eff */
[----:B------:R-:W-:Y:S01]  /*1ba10*/  STL [R1+0x70c], R17 ;  /* 0x00070c1101007387 */ /* 0x000fe20000100800 */
[----:B0-----:R-:W-:-:S03]  /*1ba20*/  LEA R20, P4, R19, R2, 0x1 ;  /* 0x0000000213147211 */ /* 0x001fc600078808ff */
[----:B------:R0:W-:Y:S01]  /*1ba30*/  STL.64 [R1+0x58], R28 ;  /* 0x0000581c01007387 */ /* 0x0001e20000100a00 */
[----:B------:R-:W-:-:S03]  /*1ba40*/  LEA.HI.X.SX32 R21, R19, R0, 0x1, P4 ;  /* 0x0000000013157211 */ /* 0x000fc600020f0eff */
[----:B------:R-:W-:Y:S04]  /*1ba50*/  STL.64 [R1+0x50], R22 ;  /* 0x0000501601007387 */ /* 0x000fe80000100a00 */
[----:B------:R1:W-:Y:S01]  /*1ba60*/  STL.64 [R1+0x60], R20 ;  /* 0x0000601401007387 */ /* 0x0003e20000100a00 */
[-C--:B0-----:R-:W-:Y:S02]  /*1ba70*/  LEA R28, P2, R10, R2.reuse, 0x1 ;  /* 0x000000020a1c7211 */ /* 0x081fe400078408ff */
[----:B-1----:R-:W-:Y:S02]  /*1ba80*/  LEA R20, P4, R6, R2, 0x1 ;  /* 0x0000000206147211 */ /* 0x002fe400078808ff */
[-C--:B------:R-:W-:Y:S02]  /*1ba90*/  LEA.HI.X.SX32 R29, R10, R0.reuse, 0x1, P2 ;  /* 0x000000000a1d7211 */ /* 0x080fe400010f0eff */
[----:B------:R-:W-:-:S02]  /*1baa0*/  LEA.HI.X.SX32 R21, R6, R0, 0x1, P4 ;  /* 0x0000000006157211 */ /* 0x000fc400020f0eff */
[----:B------:R-:W-:-:S03]  /*1bab0*/  LEA R22, P3, R13, R2, 0x1 ;  /* 0x000000020d167211 */ /* 0x000fc600078608ff */
[----:B------:R0:W-:Y:S01]  /*1bac0*/  STL.64 [R1+0x38], R20 ;  /* 0x0000381401007387 */ /* 0x0001e20000100a00 */
[----:B------:R-:W-:-:S03]  /*1bad0*/  LEA.HI.X.SX32 R23, R13, R0, 0x1, P3 ;  /* 0x000000000d177211 */ /* 0x000fc600018f0eff */
[----:B------:R1:W-:Y:S01]  /*1bae0*/  STL.64 [R1+0x48], R28 ;  /* 0x0000481c01007387 */ /* 0x0003e20000100a00 */
[----:B0-----:R-:W-:Y:S01]  /*1baf0*/  IMAD.MOV.U32 R20, RZ, RZ, R26 ;  /* 0x000000ffff147224 */ /* 0x001fe200078e001a */
[-C--:B------:R-:W-:Y:S02]  /*1bb00*/  LEA R26, P3, R8, R2.reuse, 0x1 ;  /* 0x00000002081a7211 */ /* 0x080fe400078608ff */
[----:B-1----:R-:W-:Y:S01]  /*1bb10*/  LEA R28, P2, R7, R2, 0x1 ;  /* 0x00000002071c7211 */ /* 0x002fe200078408ff */
[----:B------:R-:W-:-:S03]  /*1bb20*/  IMAD.MOV.U32 R21, RZ, RZ, R27 ;  /* 0x000000ffff157224 */ /* 0x000fc600078e001b */
[-C--:B------:R-:W-:Y:S01]  /*1bb30*/  LEA.HI.X.SX32 R29, R7, R0.reuse, 0x1, P2 ;  /* 0x00000000071d7211 */ /* 0x080fe200010f0eff */
[----:B------:R0:W-:Y:S01]  /*1bb40*/  STL.64 [R1+0x40], R22 ;  /* 0x0000401601007387 */ /* 0x0001e20000100a00 */
[----:B------:R-:W-:-:S03]  /*1bb50*/  LEA.HI.X.SX32 R27, R8, R0, 0x1, P3 ;  /* 0x00000000081b7211 */ /* 0x000fc600018f0eff */
[----:B------:R1:W-:Y:S04]  /*1bb60*/  STL.64 [R1+0x30], R28 ;  /* 0x0000301c01007387 */ /* 0x0003e80000100a00 */
[----:B------:R2:W-:Y:S01]  /*1bb70*/  STL.64 [R1+0x28], R26 ;  /* 0x0000281a01007387 */ /* 0x0005e20000100a00 */
[-C--:B0-----:R-:W-:Y:S02]  /*1bb80*/  LEA R22, P4, R12, R2.reuse, 0x1 ;  /* 0x000000020c167211 */ /* 0x081fe400078808ff */
[----:B-1----:R-:W-:Y:S02]  /*1bb90*/  LEA R28, P2, R4, R2, 0x1 ;  /* 0x00000002041c7211 */ /* 0x002fe400078408ff */
[----:B------:R-:W-:Y:S02]  /*1bba0*/  LEA.HI.X.SX32 R23, R12, R0, 0x1, P4 ;  /* 0x000000000c177211 */ /* 0x000fe400020f0eff */
[----:B--2---:R-:W-:-:S02]  /*1bbb0*/  LEA R26, P3, R3, R2, 0x1 ;  /* 0x00000002031a7211 */ /* 0x004fc400078608ff */
[-C--:B------:R-:W-:Y:S01]  /*1bbc0*/  LEA.HI.X.SX32 R29, R4, R0.reuse, 0x1, P2 ;  /* 0x00000000041d7211 */ /* 0x080fe200010f0eff */
[----:B------:R0:W-:Y:S01]  /*1bbd0*/  STL.64 [R1+0x20], R22 ;  /* 0x0000201601007387 */ /* 0x0001e20000100a00 */
[----:B------:R-:W-:Y:S02]  /*1bbe0*/  LEA R10, R15, R9, 0x1 ;  /* 0x000000090f0a7211 */ /* 0x000fe400078e08ff */
[----:B------:R-:W-:Y:S01]  /*1bbf0*/  LEA.HI.X.SX32 R27, R3, R0, 0x1, P3 ;  /* 0x00000000031b7211 */ /* 0x000fe200018f0eff */
[----:B------:R1:W-:Y:S01]  /*1bc00*/  STL.64 [R1+0x18], R28 ;  /* 0x0000181c01007387 */ /* 0x0003e20000100a00 */
[-C--:B------:R-:W-:Y:S01]  /*1bc10*/  LEA R12, P2, R5, R2.reuse, 0x1 ;  /* 0x00000002050c7211 */ /* 0x080fe200078408ff */
[----:B------:R-:W-:Y:S02]  /*1bc20*/  IMAD R6, R15, 0x2, R10 ;  /* 0x000000020f067824 */ /* 0x000fe400078e020a */
[----:B------:R2:W-:Y:S01]  /*1bc30*/  STL.64 [R1+0x10], R26 ;  /* 0x0000101a01007387 */ /* 0x0005e20000100a00 */
[----:B0-----:R-:W-:-:S02]  /*1bc40*/  LEA R22, P4, R11, R2, 0x1 ;  /* 0x000000020b167211 */ /* 0x001fc400078808ff */
[----:B-1----:R-:W-:Y:S02]  /*1bc50*/  LEA R28, P3, R9, R2, 0x1 ;  /* 0x00000002091c7211 */ /* 0x002fe400078608ff */
[----:B------:R-:W-:Y:S02]  /*1bc60*/  LEA.HI.X.SX32 R23, R11, R0, 0x1, P4 ;  /* 0x000000000b177211 */ /* 0x000fe400020f0eff */
[C---:B--2---:R-:W-:Y:S02]  /*1bc70*/  LEA R26, P4, R10.reuse, R2, 0x1 ;  /* 0x000000020a1a7211 */ /* 0x044fe400078808ff */
[-C--:B------:R-:W-:Y:S02]  /*1bc80*/  LEA.HI.X.SX32 R29, R9, R0.reuse, 0x1, P3 ;  /* 0x00000000091d7211 */ /* 0x080fe400018f0eff */
[-C--:B------:R-:W-:Y:S01]  /*1bc90*/  LEA.HI.X.SX32 R13, R5, R0.reuse, 0x1, P2 ;  /* 0x00000000050d7211 */ /* 0x080fe200010f0eff */
[----:B------:R-:W-:Y:S01]  /*1bca0*/  STL.64 [R1+0x8], R22 ;  /* 0x0000081601007387 */ /* 0x000fe20000100a00 */
[----:B------:R-:W-:-:S02]  /*1bcb0*/  LEA.HI.X.SX32 R27, R10, R0, 0x1, P4 ;  /* 0x000000000a1b7211 */ /* 0x000fc400020f0eff */
[----:B------:R-:W-:Y:S01]  /*1bcc0*/  LEA R24, P2, R6, R2, 0x1 ;  /* 0x0000000206187211 */ /* 0x000fe200078408ff */
[----:B------:R0:W-:Y:S01]  /*1bcd0*/  STL [R1+0x648], R28 ;  /* 0x0006481c01007387 */ /* 0x0001e20000100800 */
[----:B------:R-:W-:-:S03]  /*1bce0*/  PRMT R17, R25, 0x7610, R17 ;  /* 0x0000761019117816 */ /* 0x000fc60000000011 */
[----:B------:R-:W-:Y:S01]  /*1bcf0*/  STL [R1+0x63c], R29 ;  /* 0x00063c1d01007387 */ /* 0x000fe20000100800 */
[----:B------:R-:W-:-:S03]  /*1bd00*/  LEA.HI.X.SX32 R25, R6, R0, 0x1, P2 ;  /* 0x0000000006197211 */ /* 0x000fc600010f0eff */
[----:B------:R-:W-:Y:S01]  /*1bd10*/  STL.64 [R1], R12 ;  /* 0x0000000c01007387 */ /* 0x000fe20000100a00 */
[----:B0-----:R-:W0:Y:S03]  /*1bd20*/  LDC R28, c[0x0][0x3e8] ;  /* 0x0000fa00ff1c7b82 */ /* 0x001e260000000800 */
[----:B------:R-:W-:Y:S04]  /*1bd30*/  STL [R1+0x64c], R26 ;  /* 0x00064c1a01007387 */ /* 0x000fe80000100800 */
[----:B------:R-:W-:Y:S04]  /*1bd40*/  STL [R1+0x638], R27 ;  /* 0x0006381b01007387 */ /* 0x000fe80000100800 */
[----:B------:R-:W-:Y:S04]  /*1bd50*/  STL [R1+0x678], R27 ;  /* 0x0006781b01007387 */ /* 0x000fe80000100800 */
[----:B------:R-:W-:Y:S04]  /*1bd60*/  STL [R1+0x6bc], R27 ;  /* 0x0006bc1b01007387 */ /* 0x000fe80000100800 */
[----:B------:R-:W2:Y:S04]  /*1bd70*/  LDL.LU.S16 R19, [R1+0xe4] ;  /* 0x0000e40001137983 */ /* 0x000ea80000300600 */
[----:B------:R1:W-:Y:S04]  /*1bd80*/  STL.64 [R1+0x640], R24 ;  /* 0x0006401801007387 */ /* 0x0003e80000100a00 */
[----:B-1----:R-:W2:Y:S01]  /*1bd90*/  LDL.LU.64 R24, [R1+0xd8] ;  /* 0x0000d80001187983 */ /* 0x002ea20000300a00 */
[----:B------:R-:W-:-:S05]  /*1bda0*/  IMAD R7, R15, 0x2, R6 ;  /* 0x000000020f077824 */ /* 0x000fca00078e0206 */
[----:B------:R-:W-:-:S05]  /*1bdb0*/  LEA R8, R15, R7, 0x1 ;  /* 0x000000070f087211 */ /* 0x000fca00078e08ff */
[----:B------:R-:W-:-:S04]  /*1bdc0*/  IMAD R3, R15, 0x2, R8 ;  /* 0x000000020f037824 */ /* 0x000fc800078e0208 */
[----:B------:R-:W-:-:S04]  /*1bdd0*/  IMAD R4, R15, 0x2, R3 ;  /* 0x000000020f047824 */ /* 0x000fc800078e0203 */
[----:B0-----:R-:W-:Y:S01]  /*1bde0*/  IMAD R5, R28, 0x2, R4 ;  /* 0x000000021c057824 */ /* 0x001fe200078e0204 */
[----:B------:R-:W-:-:S04]  /*1bdf0*/  LEA R22, P3, R7, R2, 0x1 ;  /* 0x0000000207167211 */ /* 0x000fc800078608ff */
[----:B------:R-:W-:Y:S02]  /*1be00*/  LEA R16, R28, R5, 0x1 ;  /* 0x000000051c107211 */ /* 0x000fe400078e08ff */
[----:B------:R-:W-:Y:S02]  /*1be10*/  MOV R26, R20 ;  /* 0x00000014001a7202 */ /* 0x000fe40000000f00 */
[----:B------:R-:W-:Y:S01]  /*1be20*/  LEA R20, P4, R8, R2, 0x1 ;  /* 0x0000000208147211 */ /* 0x000fe200078808ff */
[C---:B------:R-:W-:Y:S01]  /*1be30*/  IMAD R9, R28.reuse, 0x2, R16 ;  /* 0x000000021c097824 */ /* 0x040fe200078e0210 */
[----:B------:R-:W-:Y:S01]  /*1be40*/  LEA.HI.X.SX32 R23, R7, R0, 0x1, P3 ;  /* 0x0000000007177211 */ /* 0x000fe200018f0eff */
[----:B------:R-:W-:Y:S01]  /*1be50*/  IMAD.MOV.U32 R27, RZ, RZ, R21 ;  /* 0x000000ffff1b7224 */ /* 0x000fe200078e0015 */
[-C--:B------:R-:W-:Y:S01]  /*1be60*/  LEA R14, P2, R3, R2.reuse, 0x1 ;  /* 0x00000002030e7211 */ /* 0x080fe200078408ff */
[----:B------:R-:W-:Y:S01]  /*1be70*/  IMAD R11, R28, 0x2, R9 ;  /* 0x000000021c0b7824 */ /* 0x000fe200078e0209 */
[----:B------:R-:W-:-:S02]  /*1be80*/  LEA R12, P3, R4, R2, 0x1 ;  /* 0x00000002040c7211 */ /* 0x000fc400078608ff */
[----:B------:R-:W-:Y:S02]  /*1be90*/  LEA.HI.X.SX32 R21, R8, R0, 0x1, P4 ;  /* 0x0000000008157211 */ /* 0x000fe400020f0eff */
[----:B------:R-:W-:Y:S01]  /*1bea0*/  LEA R6, P4, R5, R2, 0x1 ;  /* 0x0000000205067211 */ /* 0x000fe200078808ff */
[----:B------:R-:W-:Y:S01]  /*1beb0*/  STL [R1+0x688], R22 ;  /* 0x0006881601007387 */ /* 0x000fe20000100800 */
[-C--:B------:R-:W-:Y:S02]  /*1bec0*/  LEA.HI.X.SX32 R15, R3, R0.reuse, 0x1, P2 ;  /* 0x00000000030f7211 */ /* 0x080fe400010f0eff */
[----:B------:R-:W-:Y:S01]  /*1bed0*/  LEA.HI.X.SX32 R13, R4, R0, 0x1, P3 ;  /* 0x00000000040d7211 */ /* 0x000fe200018f0eff */
[----:B------:R-:W-:Y:S01]  /*1bee0*/  STL [R1+0x6c0], R22 ;  /* 0x0006c01601007387 */ /* 0x000fe20000100800 */
[----:B------:R-:W-:Y:S02]  /*1bef0*/  LEA R3, R28, R11, 0x1 ;  /* 0x0000000b1c037211 */ /* 0x000fe400078e08ff */
[----:B------:R-:W-:Y:S01]  /*1bf00*/  LEA R4, P2, R16, R2, 0x1 ;  /* 0x0000000210047211 */ /* 0x000fe200078408ff */
[----:B------:R-:W-:Y:S01]  /*1bf10*/  STL [R1+0x650], R23 ;  /* 0x0006501701007387 */ /* 0x000fe20000100800 */
[----:B------:R-:W-:-:S02]  /*1bf20*/  LEA.HI.X.SX32 R7, R5, R0, 0x1, P4 ;  /* 0x0000000005077211 */ /* 0x000fc400020f0eff */
[-C--:B------:R-:W-:Y:S01]  /*1bf30*/  LEA R8, P3, R9, R2.reuse, 0x1 ;  /* 0x0000000209087211 */ /* 0x080fe200078608ff */
[----:B------:R-:W-:Y:S01]  /*1bf40*/  STL.64 [R1+0x658], R20 ;  /* 0x0006581401007387 */ /* 0x000fe20000100a00 */
[-C--:B------:R-:W-:Y:S02]  /*1bf50*/  LEA R10, P4, R11, R2.reuse, 0x1 ;  /* 0x000000020b0a7211 */ /* 0x080fe400078808ff */
[----:B------:R-:W-:Y:S01]  /*1bf60*/  LEA R2, P5, R3, R2, 0x1 ;  /* 0x0000000203027211 */ /* 0x000fe200078a08ff */
[----:B------:R-:W-:Y:S01]  /*1bf70*/  STL.64 [R1+0x660], R14 ;  /* 0x0006600e01007387 */ /* 0x000fe20000100a00 */
[-C--:B------:R-:W-:Y:S02]  /*1bf80*/  LEA.HI.X.SX32 R5, R16, R0.reuse, 0x1, P2 ;  /* 0x0000000010057211 */ /* 0x080fe400010f0eff */
[-C--:B------:R-:W-:Y:S01]  /*1bf90*/  LEA.HI.X.SX32 R9, R9, R0.reuse, 0x1, P3 ;  /* 0x0000000009097211 */ /* 0x080fe200018f0eff */
[----:B------:R-:W-:Y:S01]  /*1bfa0*/  STL.64 [R1+0x668], R12 ;  /* 0x0006680c01007387 */ /* 0x000fe20000100a00 */
[----:B------:R-:W-:-:S03]  /*1bfb0*/  LEA.HI.X.SX32 R11, R11, R0, 0x1, P4 ;  /* 0x000000000b0b7211 */ /* 0x000fc600020f0eff */
[----:B------:R-:W-:Y:S01]  /*1bfc0*/  STL [R1+0x634], R6 ;  /* 0x0006340601007387 */ /* 0x000fe20000100800 */
[----:B------:R-:W-:-:S03]  /*1bfd0*/  LEA.HI.X.SX32 R3, R3, R0, 0x1, P5 ;  /* 0x0000000003037211 */ /* 0x000fc600028f0eff */
[----:B------:R-:W-:Y:S04]  /*1bfe0*/  STL [R1+0x630], R7 ;  /* 0x0006300701007387 */ /* 0x000fe80000100800 */
[----:B------:R-:W-:Y:S04]  /*1bff0*/  STL.64 [R1+0x670], R6 ;  /* 0x0006700601007387 */ /* 0x000fe80000100a00 */
[----:B------:R-:W-:Y:S04]  /*1c000*/  STL [R1+0x708], R16 ;  /* 0x0007081001007387 */ /* 0x000fe80000100800 */
[----:B------:R-:W-:Y:S04]  /*1c010*/  STL.64 [R1+0x680], R4 ;  /* 0x0006800401007387 */ /* 0x000fe80000100a00 */
[----:B------:R-:W-:Y:S04]  /*1c020*/  STL.64 [R1+0x690], R8 ;  /* 0x0006900801007387 */ /* 0x000fe80000100a00 */
[----:B------:R-:W-:Y:S04]  /*1c030*/  STL [R1+0x6a8], R10 ;  /* 0x0006a80a01007387 */ /* 0x000fe80000100800 */
[----:B------:R-:W-:Y:S04]  /*1c040*/  STL [R1+0x698], R11 ;  /* 0x0006980b01007387 */ /* 0x000fe80000100800 */
[----:B------:R-:W-:Y:S04]  /*1c050*/  STL.64 [R1+0x6a0], R2 ;  /* 0x0006a00201007387 */ /* 0x000fe80000100a00 */
[----:B--2---:R0:W-:Y:S04]  /*1c060*/  STG.E.U16 desc[UR8][R24.64], R19 ;  /* 0x0000001318007986 */ /* 0x0041e8000c101508 */
[----:B0-----:R-:W2:Y:S04]  /*1c070*/  LDL.LU.64 R24, [R1+0x90] ;  /* 0x0000900001187983 */ /* 0x001ea80000300a00 */
[----:B--2---:R0:W-:Y:S04]  /*1c080*/  STL.64 [R1+0x718], R24 ;  /* 0x0007181801007387 */ /* 0x0041e80000100a00 */
[----:B0-----:R-:W2:Y:S01]  /*1c090*/  LDL.LU.64 R24, [R1+0x98] ;  /* 0x0000980001187983 */ /* 0x001ea20000300a00 */
[----:B------:R-:W-:-:S03]  /*1c0a0*/  PRMT R29, R17, 0x7610, R29 ;  /* 0x00007610111d7816 */ /* 0x000fc6000000001d */
[----:B--2---:R0:W-:Y:S04]  /*1c0b0*/  STL.64 [R1+0x720], R24 ;  /* 0x0007201801007387 */ /* 0x0041e80000100a00 */
[----:B------:R-:W2:Y:S04]  /*1c0c0*/  LDL.LU R17, [R1+0xc0] ;  /* 0x0000c00001117983 */ /* 0x000ea80000300800 */
[----:B------:R-:W3:Y:S04]  /*1c0d0*/  LDL.LU R16, [R1+0xc4] ;  /* 0x0000c40001107983 */ /* 0x000ee80000300800 */
[----:B------:R-:W4:Y:S04]  /*1c0e0*/  LDL.LU R19, [R1+0xc8] ;  /* 0x0000c80001137983 */ /* 0x000f280000300800 */
[----:B------:R-:W5:Y:S01]  /*1c0f0*/  LDL.LU R22, [R1+0xa0] ;  /* 0x0000a00001167983 */ /* 0x000f620000300800 */
[----:B0-----:R-:W-:-:S03]  /*1c100*/  IMAD.MOV.U32 R25, RZ, RZ, R27 ;  /* 0x000000ffff197224 */ /* 0x001fc600078e001b */
[----:B-----5:R0:W-:Y:S04]  /*1c110*/  STL [R1+0x6f8], R22 ;  /* 0x0006f81601007387 */ /* 0x0201e80000100800 */
[----:B0-----:R-:W5:Y:S04]  /*1c120*/  LDL.LU R22, [R1+0xcc] ;  /* 0x0000cc0001167983 */ /* 0x001f680000300800 */
[----:B------:R-:W2:Y:S04]  /*1c130*/  LDL.LU R27, [R1+0xa4] ;  /* 0x0000a400011b7983 */ /* 0x000ea80000300800 */
[----:B------:R-:W2:Y:S04]  /*1c140*/  LDL.LU R10, [R1+0xac] ;  /* 0x0000ac00010a7983 */ /* 0x000ea80000300800 */
[----:B--2---:R0:W-:Y:S04]  /*1c150*/  STL [R1+0x6b8], R10 ;  /* 0x0006b80a01007387 */ /* 0x0041e80000100800 */
[----:B0-----:R-:W2:Y:S04]  /*1c160*/  LDL.LU R10, [R1+0xa8] ;  /* 0x0000a800010a7983 */ /* 0x001ea80000300800 */
[----:B--2---:R0:W-:Y:S04]  /*1c170*/  STL.64 [R1+0x6d0], R10 ;  /* 0x0006d00a01007387 */ /* 0x0041e80000100a00 */
[----:B0-----:R-:W2:Y:S04]  /*1c180*/  LDL.LU.64 R10, [R1+0x60] ;  /* 0x00006000010a7983 */ /* 0x001ea80000300a00 */
        /* <DEDUP_REMOVED lines=11> */
[----:B0-----:R-:W4:Y:S04]  /*1c240*/  LDL.LU.64 R10, [R1+0x88] ;  /* 0x00008800010a7983 */ /* 0x001f280000300a00 */
[----:B------:R-:W2:Y:S04]  /*1c250*/  LDL.LU.64 R2, [R1+0x38] ;  /* 0x0000380001027983 */ /* 0x000ea80000300a00 */
[----:B--2---:R0:W-:Y:S04]  /*1c260*/  STL.64 [R1+0x6b0], R2 ;  /* 0x0006b00201007387 */ /* 0x0041e80000100a00 */
[----:B0-----:R-:W2:Y:S01]  /*1c270*/  LDL.LU.64 R2, [R1+0x40] ;  /* 0x0000400001027983 */ /* 0x001ea20000300a00 */
[----:B------:R-:W-:-:S05]  /*1c280*/  IMAD.MOV.U32 R24, RZ, RZ, R26 ;  /* 0x000000ffff187224 */ /* 0x000fca00078e001a */
[----:B------:R-:W-:Y:S04]  /*1c290*/  STG.E.U16 desc[UR8][R24.64], R29 ;  /* 0x0000001d18007986 */ /* 0x000fe8000c101508 */
[----:B--2---:R0:W-:Y:S04]  /*1c2a0*/  STL.64 [R1+0x6c8], R2 ;  /* 0x0006c80201007387 */ /* 0x0041e80000100a00 */
[----:B0-----:R-:W2:Y:S04]  /*1c2b0*/  LDL.LU.64 R2, [R1+0x48] ;  /* 0x0000480001027983 */ /* 0x001ea80000300a00 */
[----:B------:R-:W2:Y:S04]  /*1c2c0*/  LDL.LU.64 R8, [R1+0x30] ;  /* 0x0000300001087983 */ /* 0x000ea80000300a00 */
[----:B------:R-:W2:Y:S04]  /*1c2d0*/  LDL.LU.64 R4, [R1+0x28] ;  /* 0x0000280001047983 */ /* 0x000ea80000300a00 */
[----:B------:R-:W2:Y:S04]  /*1c2e0*/  LDL.LU.64 R6, [R1+0x20] ;  /* 0x0000200001067983 */ /* 0x000ea80000300a00 */
[----:B------:R-:W2:Y:S04]  /*1c2f0*/  LDL.LU.64 R12, [R1+0x18] ;  /* 0x00001800010c7983 */ /* 0x000ea80000300a00 */
[----:B------:R-:W2:Y:S04]  /*1c300*/  LDL.LU.64 R14, [R1+0x10] ;  /* 0x00001000010e7983 */ /* 0x000ea80000300a00 */
[----:B------:R-:W2:Y:S04]  /*1c310*/  LDL.LU.64 R20, [R1+0x8] ;  /* 0x0000080001147983 */ /* 0x000ea80000300a00 */
[----:B------:R-:W2:Y:S04]  /*1c320*/  LDL.LU R23, [R1+0xb0] ;  /* 0x0000b00001177983 */ /* 0x000ea80000300800 */
[----:B------:R-:W2:Y:S04]  /*1c330*/  LDL.LU R26, [R1+0xb4] ;  /* 0x0000b400011a7983 */ /* 0x000ea80000300800 */
[----:B------:R-:W2:Y:S04]  /*1c340*/  LDL.LU R28, [R1+0xb8] ;  /* 0x0000b800011c7983 */ /* 0x000ea80000300800 */
[----:B------:R-:W2:Y:S04]  /*1c350*/  LDL.LU.64 R24, [R1+0x720] ;  /* 0x0007200001187983 */ /* 0x000ea80000300a00 */
[----:B--2---:R0:W-:Y:S04]  /*1c360*/  STG.E.U16 desc[UR8][R24.64], R17 ;  /* 0x0000001118007986 */ /* 0x0041e8000c101508 */
[----:B0-----:R-:W3:Y:S01]  /*1c370*/  LDL.LU.64 R24, [R1+0x718] ;  /* 0x0007180001187983 */ /* 0x001ee20000300a00 */
[----:B------:R-:W-:-:S03]  /*1c380*/  PRMT R18, R17, 0x7632, R18 ;  /* 0x0000763211127816 */ /* 0x000fc60000000012 */
[----:B------:R-:W2:Y:S04]  /*1c390*/  LDL.LU R29, [R1+0xbc] ;  /* 0x0000bc00011d7983 */ /* 0x000ea80000300800 */
[----:B---3--:R0:W-:Y:S04]  /*1c3a0*/  STG.E.U16 desc[UR8][R24.64], R16 ;  /* 0x0000001018007986 */ /* 0x0081e8000c101508 */
[----:B----4-:R1:W-:Y:S04]  /*1c3b0*/  STG.E.U16 desc[UR8][R10.64], R19 ;  /* 0x000000130a007986 */ /* 0x0103e8000c101508 */
[----:B0-----:R-:W3:Y:S04]  /*1c3c0*/  LDL.LU.64 R24, [R1] ;  /* 0x0000000001187983 */ /* 0x001ee80000300a00 */
[----:B-1----:R-:W5:Y:S04]  /*1c3d0*/  LDL.LU.64 R10, [R1+0x710] ;  /* 0x00071000010a7983 */ /* 0x002f680000300a00 */
[----:B------:R-:W4:Y:S04]  /*1c3e0*/  LDL.LU R17, [R1+0x70c] ;  /* 0x00070c0001117983 */ /* 0x000f280000300800 */
[----:B-----5:R0:W-:Y:S01]  /*1c3f0*/  STG.E.U16 desc[UR8][R10.64], R22 ;  /* 0x000000160a007986 */ /* 0x0201e2000c101508 */
[----:B----4-:R-:W-:-:S03]  /*1c400*/  PRMT R17, R16, 0x7632, R17 ;  /* 0x0000763210117816 */ /* 0x010fc60000000011 */
[----:B------:R-:W4:Y:S04]  /*1c410*/  LDL.LU R16, [R1+0x708] ;  /* 0x0007080001107983 */ /* 0x000f280000300800 */
[----:B0-----:R-:W5:Y:S01]  /*1c420*/  LDL.LU.64 R10, [R1+0x700] ;  /* 0x00070000010a7983 */ /* 0x001f620000300a00 */
[----:B------:R-:W-:-:S03]  /*1c430*/  PRMT R0, R22, 0x7632, R0 ;  /* 0x0000763216007816 */ /* 0x000fc60000000000 */
[----:B------:R-:W2:Y:S04]  /*1c440*/  LDL.LU R22, [R1+0x6f8] ;  /* 0x0006f80001167983 */ /* 0x000ea80000300800 */
[----:B-----5:R0:W-:Y:S04]  /*1c450*/  STG.E.U16 desc[UR8][R10.64], R18 ;  /* 0x000000120a007986 */ /* 0x0201e8000c101508 */
[----:B0-----:R-:W5:Y:S01]  /*1c460*/  LDL.LU.64 R10, [R1+0x6f0] ;  /* 0x0006f000010a7983 */ /* 0x001f620000300a00 */
[----:B----4-:R-:W-:-:S03]  /*1c470*/  PRMT R16, R19, 0x7632, R16 ;  /* 0x0000763213107816 */ /* 0x010fc60000000010 */
[----:B-----5:R0:W-:Y:S04]  /*1c480*/  STG.E.U16 desc[UR8][R10.64], R17 ;  /* 0x000000110a007986 */ /* 0x0201e8000c101508 */
[----:B0-----:R-:W4:Y:S04]  /*1c490*/  LDL.LU.64 R10, [R1+0x6e8] ;  /* 0x0006e800010a7983 */ /* 0x001f280000300a00 */
[----:B----4-:R0:W-:Y:S04]  /*1c4a0*/  STG.E.U16 desc[UR8][R10.64], R16 ;  /* 0x000000100a007986 */ /* 0x0101e8000c101508 */
[----:B0-----:R-:W4:Y:S04]  /*1c4b0*/  LDL.LU.64 R10, [R1+0x6e0] ;  /* 0x0006e000010a7983 */ /* 0x001f280000300a00 */
[----:B------:R-:W2:Y:S04]  /*1c4c0*/  LDL.LU.64 R16, [R1+0x50] ;  /* 0x0000500001107983 */ /* 0x000ea80000300a00 */
[----:B----4-:R0:W-:Y:S04]  /*1c4d0*/  STG.E.U16 desc[UR8][R10.64], R0 ;  /* 0x000000000a007986 */ /* 0x0101e8000c101508 */
[----:B0-----:R-:W4:Y:S04]  /*1c4e0*/  LDL.LU.64 R10, [R1+0x6d8] ;  /* 0x0006d800010a7983 */ /* 0x001f280000300a00 */
[----:B--2---:R-:W-:Y:S04]  /*1c4f0*/  STG.E.U16 desc[UR8][R16.64], R22 ;  /* 0x0000001610007986 */ /* 0x004fe8000c101508 */
[----:B----4-:R0:W-:Y:S04]  /*1c500*/  STG.E.U16 desc[UR8][R10.64], R27 ;  /* 0x0000001b0a007986 */ /* 0x0101e8000c101508 */
[----:B0-----:R-:W2:Y:S04]  /*1c510*/  LDL.LU.64 R10, [R1+0x6d0] ;  /* 0x0006d000010a7983 */ /* 0x001ea80000300a00 */
[----:B--2---:R0:W-:Y:S01]  /*1c520*/  STG.E.U16 desc[UR8][R2.64], R10 ;  /* 0x0000000a02007986 */ /* 0x0041e2000c101508 */
[----:B------:R-:W-:-:S03]  /*1c530*/  PRMT R11, R22, 0x7632, R11 ;  /* 0x00007632160b7816 */ /* 0x000fc6000000000b */
[----:B0-----:R-:W2:Y:S04]  /*1c540*/  LDL.LU.64 R2, [R1+0x6c8] ;  /* 0x0006c80001027983 */ /* 0x001ea80000300a00 */
[----:B------:R-:W4:Y:S02]  /*1c550*/  LDL.LU R22, [R1+0x6c0] ;  /* 0x0006c00001167983 */ /* 0x000f240000300800 */
[----:B----4-:R-:W-:Y:S02]  /*1c560*/  PRMT R22, R27, 0x7632, R22 ;  /* 0x000076321b167816 */ /* 0x010fe40000000016 */
[----:B------:R-:W4:Y:S02]  /*1c570*/  LDL.LU R27, [R1+0x6bc] ;  /* 0x0006bc00011b7983 */ /* 0x000f240000300800 */
[----:B----4-:R-:W-:-:S02]  /*1c580*/  PRMT R27, R10, 0x7632, R27 ;  /* 0x000076320a1b7816 */ /* 0x010fc4000000001b */
[----:B------:R-:W2:Y:S04]  /*1c590*/  LDL.LU R10, [R1+0x6b8] ;  /* 0x0006b800010a7983 */ /* 0x000ea80000300800 */
[----:B--2---:R0:W-:Y:S04]  /*1c5a0*/  STG.E.U16 desc[UR8][R2.64], R10 ;  /* 0x0000000a02007986 */ /* 0x0041e8000c101508 */
[----:B0-----:R-:W2:Y:S01]  /*1c5b0*/  LDL.LU.64 R2, [R1+0x6b0] ;  /* 0x0006b00001027983 */ /* 0x001ea20000300a00 */
[----:B------:R-:W-:-:S03]  /*1c5c0*/  PRMT R0, R10, 0x7632, R0 ;  /* 0x000076320a007816 */ /* 0x000fc60000000000 */
[----:B------:R-:W4:Y:S04]  /*1c5d0*/  LDL.LU R10, [R1+0x6a8] ;  /* 0x0006a800010a7983 */ /* 0x000f280000300800 */
[----:B--2---:R0:W-:Y:S04]  /*1c5e0*/  STG.E.U16 desc[UR8][R2.64], R11 ;  /* 0x0000000b02007986 */ /* 0x0041e8000c101508 */
[----:B------:R1:W-:Y:S04]  /*1c5f0*/  STG.E.U16 desc[UR8][R8.64], R22 ;  /* 0x0000001608007986 */ /* 0x0003e8000c101508 */
[----:B------:R2:W-:Y:S04]  /*1c600*/  STG.E.U16 desc[UR8][R4.64], R27 ;  /* 0x0000001b04007986 */ /* 0x0005e8000c101508 */
[----:B0-----:R-:W5:Y:S04]  /*1c610*/  LDL.LU.64 R2, [R1+0x6a0] ;  /* 0x0006a00001027983 */ /* 0x001f680000300a00 */
[----:B------:R-:W4:Y:S04]  /*1c620*/  LDL.LU R11, [R1+0x698] ;  /* 0x00069800010b7983 */ /* 0x000f280000300800 */
[----:B-1----:R-:W4:Y:S04]  /*1c630*/  LDL.LU.64 R8, [R1+0x690] ;  /* 0x0006900001087983 */ /* 0x002f280000300a00 */
[----:B------:R-:W4:Y:S04]  /*1c640*/  LDL.LU R22, [R1+0x688] ;  /* 0x0006880001167983 */ /* 0x000f280000300800 */
[----:B--2---:R-:W2:Y:S04]  /*1c650*/  LDL.LU.64 R4, [R1+0x680] ;  /* 0x0006800001047983 */ /* 0x004ea80000300a00 */
[----:B------:R-:W2:Y:S04]  /*1c660*/  LDL.LU R27, [R1+0x678] ;  /* 0x00067800011b7983 */ /* 0x000ea80000300800 */
[----:B------:R0:W-:Y:S04]  /*1c670*/  STG.E.U16 desc[UR8][R6.64], R0 ;  /* 0x0000000006007986 */ /* 0x0001e8000c101508 */
[----:B0-----:R-:W4:Y:S04]  /*1c680*/  LDL.LU.64 R6, [R1+0x670] ;  /* 0x0006700001067983 */ /* 0x001f280000300a00 */
[----:B------:R0:W-:Y:S04]  /*1c690*/  STG.E.U16 desc[UR8][R12.64], R23 ;  /* 0x000000170c007986 */ /* 0x0001e8000c101508 */
[----:B------:R1:W-:Y:S04]  /*1c6a0*/  STG.E.U16 desc[UR8][R14.64], R26 ;  /* 0x0000001a0e007986 */ /* 0x0003e8000c101508 */
[----:B------:R3:W-:Y:S04]  /*1c6b0*/  STG.E.U16 desc[UR8][R20.64], R28 ;  /* 0x0000001c14007986 */ /* 0x0007e8000c101508 */
[----:B0-----:R-:W5:Y:S04]  /*1c6c0*/  LDL.LU.64 R12, [R1+0x668] ;  /* 0x00066800010c7983 */ /* 0x001f680000300a00 */
[----:B-1----:R-:W5:Y:S04]  /*1c6d0*/  LDL.LU.64 R14, [R1+0x660] ;  /* 0x00066000010e7983 */ /* 0x002f680000300a00 */
[----:B---3--:R-:W3:Y:S01]  /*1c6e0*/  LDL.LU.64 R20, [R1+0x658] ;  /* 0x0006580001147983 */ /* 0x008ee20000300a00 */
[----:B------:R-:W-:-:S03]  /*1c6f0*/  PRMT R0, R29, 0x7632, R0 ;  /* 0x000076321d007816 */ /* 0x000fc60000000000 */
[----:B------:R0:W-:Y:S01]  /*1c700*/  STG.E.U16 desc[UR8][R24.64], R29 ;  /* 0x0000001d18007986 */ /* 0x0001e2000c101508 */
[----:B--2---:R-:W-:-:S03]  /*1c710*/  PRMT R27, R23, 0x7632, R27 ;  /* 0x00007632171b7816 */ /* 0x004fc6000000001b */
[----:B------:R-:W2:Y:S01]  /*1c720*/  LDL.LU R23, [R1+0x650] ;  /* 0x0006500001177983 */ /* 0x000ea20000300800 */
[----:B----4-:R-:W-:-:S03]  /*1c730*/  PRMT R6, R26, 0x7632, R6 ;  /* 0x000076321a067816 */ /* 0x010fc60000000006 */
[----:B------:R-:W4:Y:S01]  /*1c740*/  LDL.LU R26, [R1+0x64c] ;  /* 0x00064c00011a7983 */ /* 0x000f220000300800 */
[----:B------:R-:W-:-:S03]  /*1c750*/  PRMT R7, R28, 0x7632, R7 ;  /* 0x000076321c077816 */ /* 0x000fc60000000007 */
[----:B------:R-:W2:Y:S04]  /*1c760*/  LDL.LU R28, [R1+0x648] ;  /* 0x00064800011c7983 */ /* 0x000ea80000300800 */
[----:B0-----:R-:W2:Y:S04]  /*1c770*/  LDL.LU.64 R24, [R1+0x640] ;  /* 0x0006400001187983 */ /* 0x001ea80000300a00 */
[----:B------:R-:W2:Y:S01]  /*1c780*/  LDL.LU R29, [R1+0x63c] ;  /* 0x00063c00011d7983 */ /* 0x000ea20000300800 */
[----:B------:R-:W0:Y:S03]  /*1c790*/  S2R R19, SR_TID.X ;  /* 0x0000000000137919 */ /* 0x000e260000002100 */
[----:B--2---:R1:W-:Y:S04]  /*1c7a0*/  STG.E.U16 desc[UR8][R28.64], R27 ;  /* 0x0000001b1c007986 */ /* 0x0043e8000c101508 */
[----:B-1----:R-:W4:Y:S01]  /*1c7b0*/  LDL.LU R27, [R1+0x638] ;  /* 0x00063800011b7983 */ /* 0x002f220000300800 */
[----:B0-----:R-:W-:Y:S01]  /*1c7c0*/  LOP3.LUT R19, R19, 0x1ff, RZ, 0xc0, !PT ;  /* 0x000001ff13137812 */ /* 0x001fe200078ec0ff */
[----:B------:R-:W0:Y:S03]  /*1c7d0*/  LDC.64 R28, c[0x0][0x3a0] ;  /* 0x0000e800ff1c7b82 */ /* 0x000e260000000a00 */
[----:B------:R-:W-:-:S06]  /*1c7e0*/  LEA R19, R19, UR6, 0x4 ;  /* 0x0000000613137c11 */ /* 0x000fcc000f8e20ff */
[----:B------:R-:W3:Y:S04]  /*1c7f0*/  LDS.128 R16, [R19] ;  /* 0x0000000013107984 */ /* 0x000ee80000000c00 */
[----:B----4-:R1:W-:Y:S04]  /*1c800*/  STG.E.U16 desc[UR8][R26.64], R6 ;  /* 0x000000061a007986 */ /* 0x0103e8000c101508 */
[----:B------:R2:W-:Y:S04]  /*1c810*/  STG.E.U16 desc[UR8][R24.64], R7 ;  /* 0x0000000718007986 */ /* 0x0005e8000c101508 */
[----:B-1----:R-:W4:Y:S04]  /*1c820*/  LDL.LU R6, [R1+0x634] ;  /* 0x0006340001067983 */ /* 0x002f280000300800 */
[----:B------:R-:W4:Y:S04]  /*1c830*/  LDL.LU R27, [R1+0x10c] ;  /* 0x00010c00011b7983 */ /* 0x000f280000300800 */
[----:B------:R-:W4:Y:S04]  /*1c840*/  LDL.LU R26, [R1+0x110] ;  /* 0x00011000011a7983 */ /* 0x000f280000300800 */
[----:B--2---:R-:W2:Y:S04]  /*1c850*/  LDL.LU R7, [R1+0x630] ;  /* 0x0006300001077983 */ /* 0x004ea80000300800 */
[----:B------:R1:W-:Y:S04]  /*1c860*/  STG.E.U16 desc[UR8][R22.64], R0 ;  /* 0x0000000016007986 */ /* 0x0003e8000c101508 */
[----:B---3--:R3:W-:Y:S04]  /*1c870*/  STG.E.U16 desc[UR8][R20.64], R16 ;  /* 0x0000001014007986 */ /* 0x0087e8000c101508 */
[----:B-1----:R-:W2:Y:S04]  /*1c880*/  LDL.LU R22, [R1+0x114] ;  /* 0x0001140001167983 */ /* 0x002ea80000300800 */
[----:B---3--:R-:W3:Y:S01]  /*1c890*/  LDL.LU R20, [R1+0x104] ;  /* 0x0001040001147983 */ /* 0x008ee20000300800 */
[----:B------:R-:W1:Y:S01]  /*1c8a0*/  S2R R24, SR_TID.X ;  /* 0x0000000000187919 */ /* 0x000e620000002100 */
[----:B------:R-:W-:-:S02]  /*1c8b0*/  PRMT R21, R16, 0x7632, R21 ;  /* 0x0000763210157816 */ /* 0x000fc40000000015 */
[----:B------:R-:W-:Y:S01]  /*1c8c0*/  PRMT R23, R17, 0x7632, R23 ;  /* 0x0000763211177816 */ /* 0x000fe20000000017 */
[----:B-----5:R-:W-:Y:S01]  /*1c8d0*/  STG.E.U16 desc[UR8][R14.64], R17 ;  /* 0x000000110e007986 */ /* 0x020fe2000c101508 */
[----:B------:R-:W-:-:S03]  /*1c8e0*/  PRMT R25, R18, 0x7632, R25 ;  /* 0x0000763212197816 */ /* 0x000fc60000000019 */
[----:B------:R5:W-:Y:S02]  /*1c8f0*/  STG.E.U16 desc[UR8][R12.64], R18 ;  /* 0x000000120c007986 */ /* 0x000be4000c101508 */
[----:B-----5:R-:W-:Y:S01]  /*1c900*/  PRMT R13, R19, 0x7632, R13 ;  /* 0x00007632130d7816 */ /* 0x020fe2000000000d */
[----:B------:R-:W-:-:S04]  /*1c910*/  UIMAD UR4, UR7, UR4, URZ ;  /* 0x00000004070472a4 */ /* 0x000fc8000f8e02ff */
[----:B------:R-:W-:Y:S02]  /*1c920*/  USHF.L.U32 UR7, UR4, 0x2, URZ ;  /* 0x0000000204077899 */ /* 0x000fe400080006ff */
[----:B------:R-:W-:Y:S01]  /*1c930*/  UIMAD.WIDE UR4, UR4, 0x4, URZ ;  /* 0x00000004040478a5 */ /* 0x000fe2000f8e02ff */
[----:B----4-:R-:W-:Y:S01]  /*1c940*/  FSEL R0, R27, -INF , P0 ;  /* 0xff8000001b007808 */ /* 0x010fe20000000000 */
[----:B--2---:R-:W-:Y:S04]  /*1c950*/  STG.E.U16 desc[UR8][R6.64], R19 ;  /* 0x0000001306007986 */ /* 0x004fe8000c101508 */
[----:B------:R2:W-:Y:S04]  /*1c960*/  STG.E.U16 desc[UR8][R4.64], R21 ;  /* 0x0000001504007986 */ /* 0x0005e8000c101508 */
[----:B------:R4:W-:Y:S04]  /*1c970*/  STG.E.U16 desc[UR8][R8.64], R23 ;  /* 0x0000001708007986 */ /* 0x0009e8000c101508 */
[----:B------:R4:W-:Y:S04]  /*1c980*/  STG.E.U16 desc[UR8][R10.64], R25 ;  /* 0x000000190a007986 */ /* 0x0009e8000c101508 */
[----:B------:R4:W-:Y:S01]  /*1c990*/  STG.E.U16 desc[UR8][R2.64], R13 ;  /* 0x0000000d02007986 */ /* 0x0009e2000c101508 */
[----:B------:R-:W5:Y:S01]  /*1c9a0*/  S2R R27, SR_CTAID.X ;  /* 0x00000000001b7919 */ /* 0x000f620000002500 */
[----:B---3--:R-:W-:Y:S01]  /*1c9b0*/  FSEL R12, R20, -INF , P1 ;  /* 0xff800000140c7808 */ /* 0x008fe20000800000 */
[----:B------:R-:W-:Y:S01]  /*1c9c0*/  FFMA R14, R0, 0.69314718246459960938, R22 ;  /* 0x3f317218000e7823 */ /* 0x000fe20000000016 */
[----:B-1----:R-:W-:-:S03]  /*1c9d0*/  SHF.L.U32 R0, R24, 0x1, RZ ;  /* 0x0000000118007819 */ /* 0x002fc600000006ff */
[----:B------:R-:W-:Y:S01]  /*1c9e0*/  FFMA R15, R12, 0.69314718246459960938, R26 ;  /* 0x3f3172180c0f7823 */ /* 0x000fe2000000001a */
[----:B--2---:R-:W-:Y:S01]  /*1c9f0*/  LOP3.LUT R4, R0, 0x3f8, RZ, 0xc0, !PT ;  /* 0x000003f800047812 */ /* 0x004fe200078ec0ff */
[----:B------:R-:W-:Y:S01]  /*1ca00*/  BAR.SYNC.DEFER_BLOCKING 0x0 ;  /* 0x0000000000007b1d */ /* 0x000fe20000010000 */
[----:B------:R-:W-:-:S05]  /*1ca10*/  LOP3.LUT P0, RZ, R24, 0x100, RZ, 0xc0, !PT ;  /* 0x0000010018ff7812 */ /* 0x000fca000780c0ff */
[----:B------:R4:W-:Y:S01]  /*1ca20*/  STS.64 [R4+UR6], R14 ;  /* 0x0000000e04007988 */ /* 0x0009e20008000a06 */
[----:B-----5:R-:W-:-:S05]  /*1ca30*/  PRMT R27, R24, 0x6540, R27 ;  /* 0x00006540181b7816 */ /* 0x020fca000000001b */
[C---:B------:R-:W-:Y:S02]  /*1ca40*/  IMAD.SHL.U32 R7, R27.reuse, 0x4, RZ ;  /* 0x000000041b077824 */ /* 0x040fe400078e00ff */
[----:B------:R-:W-:Y:S01]  /*1ca50*/  IMAD.HI R0, R27, 0x4, RZ ;  /* 0x000000041b007827 */ /* 0x000fe200078e02ff */
[----:B------:R-:W-:Y:S02]  /*1ca60*/  BAR.SYNC.DEFER_BLOCKING 0x0 ;  /* 0x0000000000007b1d */ /* 0x000fe40000010000 */
[----:B0-----:R-:W-:-:S04]  /*1ca70*/  IADD3 R28, P1, P2, R7, UR7, R28 ;  /* 0x00000007071c7c10 */ /* 0x001fc8000fa3e01c */
[----:B------:R-:W-:Y:S01]  /*1ca80*/  IADD3.X R29, PT, PT, R0, UR5, R29, P1, P2 ;  /* 0x00000005001d7c10 */ /* 0x000fe20008fe441d */
[----:B----4-:R-:W-:Y:S08]  /*1ca90*/  @P0 EXIT ;  /* 0x000000000000094d */ /* 0x010ff00003800000 */
[----:B------:R-:W2:Y:S04]  /*1caa0*/  LDL.LU R27, [R1+0x11c] ;  /* 0x00011c00011b7983 */ /* 0x000ea80000300800 */
[----:B--2---:R-:W0:Y:S04]  /*1cab0*/  LDS R3, [R27] ;  /* 0x000000001b037984 */ /* 0x004e280000000800 */
[----:B0-----:R-:W-:Y:S01]  /*1cac0*/  STG.E desc[UR8][R28.64], R3 ;  /* 0x000000031c007986 */ /* 0x001fe2000c101908 */
[----:B------:R-:W-:Y:S05]  /*1cad0*/  EXIT ;  /* 0x000000000000794d */ /* 0x000fea0003800000 */
.L_x_2:
[----:B------:R-:W-:-:S00]  /*1cae0*/  BRA `(.L_x_2) ;  /* 0xfffffffc00fc7947 */ /* 0x000fc0000383ffff */
[----:B------:R-:W-:-:S00]  /*1caf0*/  NOP ;  /* 0x0000000000007918 */ /* 0x000fc00000000000 */
        /* <DEDUP_REMOVED lines=8> */
.L_x_3:


//--------------------- .nv.global.init           --------------------------
	.section	.nv.global.init,"aw",@progbits
.nv.global.init:
	.type		_$_str,@object
	.size		_$_str,(.L_0 - _$_str)
_$_str:
        /*0000*/ 	.byte	0x5f, 0x5f, 0x43, 0x55, 0x44, 0x41, 0x5f, 0x46, 0x54, 0x5a, 0x00
.L_0:


//--------------------- .nv.shared.attn_fwd       --------------------------
	.section	.nv.shared.attn_fwd,"aw",@nobits
	.sectionflags	@""
	.align	16
	.zero		1024


//--------------------- .nv.shared.reserved.0     --------------------------
	.section	.nv.shared.reserved.0,"aw",@nobits
	.weak		__nv_reservedSMEM_offset_0_alias
	.size		__nv_reservedSMEM_offset_0_alias, 0, 64
	.other		__nv_reservedSMEM_offset_0_alias,@"STO_CUDA_RESERVED_SHARED STV_DEFAULT"
__nv_reservedSMEM_offset_0_alias:
	.zero		0
	.zero		64


//--------------------- .nv.constant0.attn_fwd    --------------------------
	.section	.nv.constant0.attn_fwd,"a",@progbits
	.sectionflags	@""
	.align	4
.nv.constant0.attn_fwd:
	.zero		1032


//--------------------- SYMBOLS --------------------------

	.type		.nv.reservedSmem.offset0,@object
	.size		.nv.reservedSmem.offset0,0x4
	.type		.nv.reservedSmem.cap,@object
	.size		.nv.reservedSmem.cap,0x4
